//
// Generated by NVIDIA NVVM Compiler
//
// Compiler Build ID: CL-36424714
// Cuda compilation tools, release 13.0, V13.0.88
// Based on NVVM 20.0.0
//

.version 9.0
.target sm_100
.address_size 64

	// .globl	_Z16compute_abs_diffPKfS0_Pfi
// _ZZ15matrix_multiplyILi64ELi64ELi8ELi4ELi4EEvPKfS1_PfiiiE2As has been demoted
// _ZZ15matrix_multiplyILi64ELi64ELi8ELi4ELi4EEvPKfS1_PfiiiE2Bs has been demoted
// _ZZN3cub18CUB_300001_SM_10006detail6reduce28DeviceReduceSingleTileKernelINS2_10policy_hubIfjN4cuda3__47maximumIvEEE10Policy1000EPfSB_jS8_ffNS5_3std3__410__identityEEEvT0_T1_T2_T3_T4_T6_E12temp_storage has been demoted
// _ZZN3cub18CUB_300001_SM_10006detail6reduce18DeviceReduceKernelINS2_10policy_hubIfjN4cuda3__47maximumIvEEE10Policy1000EPfjS8_fNS5_3std3__410__identityEEEvT0_PT3_T1_NS0_13GridEvenShareISI_EET2_T4_E12temp_storage has been demoted
// _ZZN3cub18CUB_300001_SM_10006detail6reduce28DeviceReduceSingleTileKernelINS2_10policy_hubIfjN4cuda3__47maximumIvEEE10Policy1000EPfSB_iS8_ffNS5_3std3__410__identityEEEvT0_T1_T2_T3_T4_T6_E12temp_storage has been demoted
.global .align 1 .b8 _ZN34_INTERNAL_f1430b2a_4_k_cu_1517d0634cuda3std3__45__cpo5beginE[1];
.global .align 1 .b8 _ZN34_INTERNAL_f1430b2a_4_k_cu_1517d0634cuda3std3__45__cpo3endE[1];
.global .align 1 .b8 _ZN34_INTERNAL_f1430b2a_4_k_cu_1517d0634cuda3std3__45__cpo6cbeginE[1];
.global .align 1 .b8 _ZN34_INTERNAL_f1430b2a_4_k_cu_1517d0634cuda3std3__45__cpo4cendE[1];
.global .align 1 .b8 _ZN34_INTERNAL_f1430b2a_4_k_cu_1517d0634cuda3std3__45__cpo6rbeginE[1];
.global .align 1 .b8 _ZN34_INTERNAL_f1430b2a_4_k_cu_1517d0634cuda3std3__45__cpo4rendE[1];
.global .align 1 .b8 _ZN34_INTERNAL_f1430b2a_4_k_cu_1517d0634cuda3std3__45__cpo7crbeginE[1];
.global .align 1 .b8 _ZN34_INTERNAL_f1430b2a_4_k_cu_1517d0634cuda3std3__45__cpo5crendE[1];
.global .align 1 .b8 _ZN34_INTERNAL_f1430b2a_4_k_cu_1517d0634cuda3std3__436_GLOBAL__N__f1430b2a_4_k_cu_1517d0636ignoreE[1];
.global .align 1 .b8 _ZN34_INTERNAL_f1430b2a_4_k_cu_1517d0634cuda3std3__419piecewise_constructE[1];
.global .align 1 .b8 _ZN34_INTERNAL_f1430b2a_4_k_cu_1517d0634cuda3std3__48in_placeE[1];
.global .align 1 .b8 _ZN34_INTERNAL_f1430b2a_4_k_cu_1517d0634cuda3std3__420unreachable_sentinelE[1];
.global .align 1 .b8 _ZN34_INTERNAL_f1430b2a_4_k_cu_1517d0634cuda3std3__47nulloptE[1];
.global .align 1 .b8 _ZN34_INTERNAL_f1430b2a_4_k_cu_1517d0634cuda3std3__48unexpectE[1];
.global .align 1 .b8 _ZN34_INTERNAL_f1430b2a_4_k_cu_1517d0634cuda3std6ranges3__45__cpo4swapE[1];
.global .align 1 .b8 _ZN34_INTERNAL_f1430b2a_4_k_cu_1517d0634cuda3std6ranges3__45__cpo9iter_moveE[1];
.global .align 1 .b8 _ZN34_INTERNAL_f1430b2a_4_k_cu_1517d0634cuda3std6ranges3__45__cpo5beginE[1];
.global .align 1 .b8 _ZN34_INTERNAL_f1430b2a_4_k_cu_1517d0634cuda3std6ranges3__45__cpo3endE[1];
.global .align 1 .b8 _ZN34_INTERNAL_f1430b2a_4_k_cu_1517d0634cuda3std6ranges3__45__cpo6cbeginE[1];
.global .align 1 .b8 _ZN34_INTERNAL_f1430b2a_4_k_cu_1517d0634cuda3std6ranges3__45__cpo4cendE[1];
.global .align 1 .b8 _ZN34_INTERNAL_f1430b2a_4_k_cu_1517d0634cuda3std6ranges3__45__cpo7advanceE[1];
.global .align 1 .b8 _ZN34_INTERNAL_f1430b2a_4_k_cu_1517d0634cuda3std6ranges3__45__cpo9iter_swapE[1];
.global .align 1 .b8 _ZN34_INTERNAL_f1430b2a_4_k_cu_1517d0634cuda3std6ranges3__45__cpo4nextE[1];
.global .align 1 .b8 _ZN34_INTERNAL_f1430b2a_4_k_cu_1517d0634cuda3std6ranges3__45__cpo4prevE[1];
.global .align 1 .b8 _ZN34_INTERNAL_f1430b2a_4_k_cu_1517d0634cuda3std6ranges3__45__cpo4dataE[1];
.global .align 1 .b8 _ZN34_INTERNAL_f1430b2a_4_k_cu_1517d0634cuda3std6ranges3__45__cpo5cdataE[1];
.global .align 1 .b8 _ZN34_INTERNAL_f1430b2a_4_k_cu_1517d0634cuda3std6ranges3__45__cpo4sizeE[1];
.global .align 1 .b8 _ZN34_INTERNAL_f1430b2a_4_k_cu_1517d0634cuda3std6ranges3__45__cpo5ssizeE[1];
.global .align 1 .b8 _ZN34_INTERNAL_f1430b2a_4_k_cu_1517d0634cuda3std6ranges3__45__cpo8distanceE[1];
.global .align 1 .b8 _ZN34_INTERNAL_f1430b2a_4_k_cu_1517d0636thrust24THRUST_300001_SM_1000_NS6system6detail10sequential3seqE[1];
.global .align 1 .b8 _ZN34_INTERNAL_f1430b2a_4_k_cu_1517d0636thrust24THRUST_300001_SM_1000_NS12placeholders2_1E[1];
.global .align 1 .b8 _ZN34_INTERNAL_f1430b2a_4_k_cu_1517d0636thrust24THRUST_300001_SM_1000_NS12placeholders2_2E[1];
.global .align 1 .b8 _ZN34_INTERNAL_f1430b2a_4_k_cu_1517d0636thrust24THRUST_300001_SM_1000_NS12placeholders2_3E[1];
.global .align 1 .b8 _ZN34_INTERNAL_f1430b2a_4_k_cu_1517d0636thrust24THRUST_300001_SM_1000_NS12placeholders2_4E[1];
.global .align 1 .b8 _ZN34_INTERNAL_f1430b2a_4_k_cu_1517d0636thrust24THRUST_300001_SM_1000_NS12placeholders2_5E[1];
.global .align 1 .b8 _ZN34_INTERNAL_f1430b2a_4_k_cu_1517d0636thrust24THRUST_300001_SM_1000_NS12placeholders2_6E[1];
.global .align 1 .b8 _ZN34_INTERNAL_f1430b2a_4_k_cu_1517d0636thrust24THRUST_300001_SM_1000_NS12placeholders2_7E[1];
.global .align 1 .b8 _ZN34_INTERNAL_f1430b2a_4_k_cu_1517d0636thrust24THRUST_300001_SM_1000_NS12placeholders2_8E[1];
.global .align 1 .b8 _ZN34_INTERNAL_f1430b2a_4_k_cu_1517d0636thrust24THRUST_300001_SM_1000_NS12placeholders2_9E[1];
.global .align 1 .b8 _ZN34_INTERNAL_f1430b2a_4_k_cu_1517d0636thrust24THRUST_300001_SM_1000_NS12placeholders3_10E[1];

.visible .entry _Z16compute_abs_diffPKfS0_Pfi(
	.param .u64 .ptr .align 1 _Z16compute_abs_diffPKfS0_Pfi_param_0,
	.param .u64 .ptr .align 1 _Z16compute_abs_diffPKfS0_Pfi_param_1,
	.param .u64 .ptr .align 1 _Z16compute_abs_diffPKfS0_Pfi_param_2,
	.param .u32 _Z16compute_abs_diffPKfS0_Pfi_param_3
)
{
	.reg .pred 	%p<2>;
	.reg .b32 	%r<6>;
	.reg .b32 	%f<5>;
	.reg .b64 	%rd<11>;

	ld.param.u64 	%rd1, [_Z16compute_abs_diffPKfS0_Pfi_param_0];
	ld.param.u64 	%rd2, [_Z16compute_abs_diffPKfS0_Pfi_param_1];
	ld.param.u64 	%rd3, [_Z16compute_abs_diffPKfS0_Pfi_param_2];
	ld.param.u32 	%r2, [_Z16compute_abs_diffPKfS0_Pfi_param_3];
	mov.u32 	%r3, %ctaid.x;
	mov.u32 	%r4, %ntid.x;
	mov.u32 	%r5, %tid.x;
	mad.lo.s32 	%r1, %r3, %r4, %r5;
	setp.ge.s32 	%p1, %r1, %r2;
	@%p1 bra 	$L__BB0_2;
	cvta.to.global.u64 	%rd4, %rd1;
	cvta.to.global.u64 	%rd5, %rd2;
	cvta.to.global.u64 	%rd6, %rd3;
	mul.wide.s32 	%rd7, %r1, 4;
	add.s64 	%rd8, %rd4, %rd7;
	ld.global.f32 	%f1, [%rd8];
	add.s64 	%rd9, %rd5, %rd7;
	ld.global.f32 	%f2, [%rd9];
	sub.f32 	%f3, %f1, %f2;
	abs.f32 	%f4, %f3;
	add.s64 	%rd10, %rd6, %rd7;
	st.global.f32 	[%rd10], %f4;
$L__BB0_2:
	ret;

}
	// .globl	_Z15matrix_multiplyILi64ELi64ELi8ELi4ELi4EEvPKfS1_Pfiii
.visible .entry _Z15matrix_multiplyILi64ELi64ELi8ELi4ELi4EEvPKfS1_Pfiii(
	.param .u64 .ptr .align 1 _Z15matrix_multiplyILi64ELi64ELi8ELi4ELi4EEvPKfS1_Pfiii_param_0,
	.param .u64 .ptr .align 1 _Z15matrix_multiplyILi64ELi64ELi8ELi4ELi4EEvPKfS1_Pfiii_param_1,
	.param .u64 .ptr .align 1 _Z15matrix_multiplyILi64ELi64ELi8ELi4ELi4EEvPKfS1_Pfiii_param_2,
	.param .u32 _Z15matrix_multiplyILi64ELi64ELi8ELi4ELi4EEvPKfS1_Pfiii_param_3,
	.param .u32 _Z15matrix_multiplyILi64ELi64ELi8ELi4ELi4EEvPKfS1_Pfiii_param_4,
	.param .u32 _Z15matrix_multiplyILi64ELi64ELi8ELi4ELi4EEvPKfS1_Pfiii_param_5
)
{
	.reg .pred 	%p<101>;
	.reg .b32 	%r<112>;
	.reg .b32 	%f<291>;
	.reg .b64 	%rd<50>;
	// demoted variable
	.shared .align 4 .b8 _ZZ15matrix_multiplyILi64ELi64ELi8ELi4ELi4EEvPKfS1_PfiiiE2As[2048];
	// demoted variable
	.shared .align 4 .b8 _ZZ15matrix_multiplyILi64ELi64ELi8ELi4ELi4EEvPKfS1_PfiiiE2Bs[2048];
	ld.param.u64 	%rd10, [_Z15matrix_multiplyILi64ELi64ELi8ELi4ELi4EEvPKfS1_Pfiii_param_0];
	ld.param.u64 	%rd11, [_Z15matrix_multiplyILi64ELi64ELi8ELi4ELi4EEvPKfS1_Pfiii_param_2];
	ld.param.u32 	%r44, [_Z15matrix_multiplyILi64ELi64ELi8ELi4ELi4EEvPKfS1_Pfiii_param_3];
	ld.param.u32 	%r45, [_Z15matrix_multiplyILi64ELi64ELi8ELi4ELi4EEvPKfS1_Pfiii_param_4];
	ld.param.u32 	%r46, [_Z15matrix_multiplyILi64ELi64ELi8ELi4ELi4EEvPKfS1_Pfiii_param_5];
	cvta.to.global.u64 	%rd1, %rd10;
	cvta.to.global.u64 	%rd2, %rd11;
	mov.u32 	%r1, %tid.x;
	mov.u32 	%r108, %tid.y;
	shl.b32 	%r47, %r1, 2;
	shl.b32 	%r48, %r108, 2;
	mov.u32 	%r49, %ctaid.x;
	mov.u32 	%r50, %ctaid.y;
	shl.b32 	%r51, %r50, 6;
	add.s32 	%r3, %r51, %r48;
	shl.b32 	%r4, %r49, 6;
	add.s32 	%r5, %r4, %r47;
	setp.lt.s32 	%p4, %r46, 1;
	mov.f32 	%f275, 0f00000000;
	mov.f32 	%f276, %f275;
	mov.f32 	%f277, %f275;
	mov.f32 	%f278, %f275;
	mov.f32 	%f279, %f275;
	mov.f32 	%f280, %f275;
	mov.f32 	%f281, %f275;
	mov.f32 	%f282, %f275;
	mov.f32 	%f283, %f275;
	mov.f32 	%f284, %f275;
	mov.f32 	%f285, %f275;
	mov.f32 	%f286, %f275;
	mov.f32 	%f287, %f275;
	mov.f32 	%f288, %f275;
	mov.f32 	%f289, %f275;
	mov.f32 	%f290, %f275;
	@%p4 bra 	$L__BB1_35;
	add.s32 	%r52, %r46, 7;
	shr.u32 	%r53, %r52, 3;
	setp.lt.u32 	%p5, %r1, 8;
	mov.u32 	%r56, _ZZ15matrix_multiplyILi64ELi64ELi8ELi4ELi4EEvPKfS1_PfiiiE2As;
	add.s32 	%r57, %r56, %r47;
	setp.lt.u32 	%p6, %r108, 8;
	shl.b32 	%r58, %r108, 8;
	mov.u32 	%r59, _ZZ15matrix_multiplyILi64ELi64ELi8ELi4ELi4EEvPKfS1_PfiiiE2Bs;
	add.s32 	%r60, %r59, %r58;
	mad.lo.s32 	%r6, %r108, -3, %r3;
	shl.b32 	%r61, %r108, 5;
	add.s32 	%r7, %r57, %r61;
	add.s32 	%r62, %r6, 16;
	add.s32 	%r63, %r6, 32;
	setp.lt.u32 	%p7, %r108, 16;
	and.pred  	%p1, %p7, %p5;
	add.s32 	%r64, %r6, 48;
	setp.lt.u32 	%p8, %r1, 64;
	and.pred  	%p2, %p6, %p8;
	add.s32 	%r8, %r60, %r47;
	setp.lt.u32 	%p9, %r1, 48;
	and.pred  	%p3, %p6, %p9;
	neg.s32 	%r111, %r53;
	mul.lo.s32 	%r110, %r108, %r45;
	add.s32 	%r65, %r1, %r110;
	add.s32 	%r109, %r65, %r4;
	mad.lo.s32 	%r107, %r64, %r46, %r1;
	mad.lo.s32 	%r106, %r63, %r46, %r1;
	mad.lo.s32 	%r105, %r62, %r46, %r1;
	mad.lo.s32 	%r104, %r6, %r46, %r1;
	mov.f32 	%f275, 0f00000000;
	not.pred 	%p28, %p1;
	not.pred 	%p32, %p2;
	mad.lo.s32 	%r76, %r1, -3, %r5;
	not.pred 	%p36, %p3;
	mov.u32 	%r103, %r1;
$L__BB1_2:
	mov.u32 	%r66, %tid.y;
	setp.gt.u32 	%p10, %r66, 63;
	setp.gt.u32 	%p11, %r1, 7;
	or.pred  	%p12, %p10, %p11;
	@%p12 bra 	$L__BB1_6;
	setp.ge.s32 	%p13, %r103, %r46;
	setp.ge.s32 	%p14, %r6, %r44;
	mov.f32 	%f267, 0f00000000;
	or.pred  	%p15, %p14, %p13;
	@%p15 bra 	$L__BB1_5;
	mul.wide.u32 	%rd12, %r104, 4;
	add.s64 	%rd13, %rd1, %rd12;
	ld.global.f32 	%f267, [%rd13];
$L__BB1_5:
	st.shared.f32 	[%r7], %f267;
$L__BB1_6:
	setp.gt.u32 	%p16, %r66, 47;
	or.pred  	%p18, %p16, %p11;
	@%p18 bra 	$L__BB1_10;
	setp.ge.s32 	%p19, %r103, %r46;
	add.s32 	%r70, %r6, 16;
	setp.ge.s32 	%p20, %r70, %r44;
	mov.f32 	%f268, 0f00000000;
	or.pred  	%p21, %p20, %p19;
	@%p21 bra 	$L__BB1_9;
	mul.wide.u32 	%rd14, %r105, 4;
	add.s64 	%rd15, %rd1, %rd14;
	ld.global.f32 	%f268, [%rd15];
$L__BB1_9:
	st.shared.f32 	[%r7+512], %f268;
$L__BB1_10:
	setp.gt.u32 	%p22, %r66, 31;
	setp.gt.u32 	%p23, %r1, 7;
	or.pred  	%p24, %p22, %p23;
	@%p24 bra 	$L__BB1_14;
	setp.ge.s32 	%p25, %r103, %r46;
	add.s32 	%r73, %r6, 32;
	setp.ge.s32 	%p26, %r73, %r44;
	mov.f32 	%f269, 0f00000000;
	or.pred  	%p27, %p26, %p25;
	@%p27 bra 	$L__BB1_13;
	mul.wide.u32 	%rd16, %r106, 4;
	add.s64 	%rd17, %rd1, %rd16;
	ld.global.f32 	%f269, [%rd17];
$L__BB1_13:
	st.shared.f32 	[%r7+1024], %f269;
$L__BB1_14:
	@%p28 bra 	$L__BB1_18;
	setp.ge.s32 	%p29, %r103, %r46;
	add.s32 	%r74, %r6, 48;
	setp.ge.s32 	%p30, %r74, %r44;
	mov.f32 	%f270, 0f00000000;
	or.pred  	%p31, %p30, %p29;
	@%p31 bra 	$L__BB1_17;
	mul.wide.u32 	%rd18, %r107, 4;
	add.s64 	%rd19, %rd1, %rd18;
	ld.global.f32 	%f270, [%rd19];
$L__BB1_17:
	st.shared.f32 	[%r7+1536], %f270;
$L__BB1_18:
	@%p32 bra 	$L__BB1_22;
	setp.ge.s32 	%p33, %r108, %r46;
	setp.ge.s32 	%p34, %r76, %r45;
	mov.f32 	%f271, 0f00000000;
	or.pred  	%p35, %p33, %p34;
	@%p35 bra 	$L__BB1_21;
	ld.param.u64 	%rd48, [_Z15matrix_multiplyILi64ELi64ELi8ELi4ELi4EEvPKfS1_Pfiii_param_1];
	cvta.to.global.u64 	%rd20, %rd48;
	mul.wide.s32 	%rd21, %r109, 4;
	add.s64 	%rd22, %rd20, %rd21;
	ld.global.f32 	%f271, [%rd22];
$L__BB1_21:
	st.shared.f32 	[%r8], %f271;
$L__BB1_22:
	ld.param.u64 	%rd49, [_Z15matrix_multiplyILi64ELi64ELi8ELi4ELi4EEvPKfS1_Pfiii_param_1];
	cvt.s64.s32 	%rd23, %r110;
	add.s32 	%r77, %r1, %r4;
	cvt.u64.u32 	%rd24, %r77;
	add.s64 	%rd25, %rd24, %rd23;
	cvta.to.global.u64 	%rd26, %rd49;
	shl.b64 	%rd27, %rd25, 2;
	add.s64 	%rd3, %rd26, %rd27;
	@%p36 bra 	$L__BB1_26;
	setp.ge.s32 	%p37, %r108, %r46;
	add.s32 	%r80, %r76, 16;
	setp.ge.s32 	%p38, %r80, %r45;
	mov.f32 	%f272, 0f00000000;
	or.pred  	%p39, %p37, %p38;
	@%p39 bra 	$L__BB1_25;
	ld.global.f32 	%f272, [%rd3+64];
$L__BB1_25:
	st.shared.f32 	[%r8+64], %f272;
$L__BB1_26:
	mov.u32 	%r81, %tid.y;
	setp.gt.u32 	%p40, %r81, 7;
	setp.gt.u32 	%p41, %r1, 31;
	or.pred  	%p42, %p40, %p41;
	@%p42 bra 	$L__BB1_30;
	setp.ge.s32 	%p43, %r108, %r46;
	add.s32 	%r85, %r76, 32;
	setp.ge.s32 	%p44, %r85, %r45;
	mov.f32 	%f273, 0f00000000;
	or.pred  	%p45, %p43, %p44;
	@%p45 bra 	$L__BB1_29;
	ld.global.f32 	%f273, [%rd3+128];
$L__BB1_29:
	st.shared.f32 	[%r8+128], %f273;
$L__BB1_30:
	setp.gt.u32 	%p47, %r1, 15;
	or.pred  	%p48, %p40, %p47;
	@%p48 bra 	$L__BB1_34;
	setp.ge.s32 	%p49, %r108, %r46;
	add.s32 	%r90, %r76, 48;
	setp.ge.s32 	%p50, %r90, %r45;
	mov.f32 	%f274, 0f00000000;
	or.pred  	%p51, %p49, %p50;
	@%p51 bra 	$L__BB1_33;
	ld.global.f32 	%f274, [%rd3+192];
$L__BB1_33:
	st.shared.f32 	[%r8+192], %f274;
$L__BB1_34:
	bar.sync 	0;
	mov.u32 	%r91, %tid.y;
	shl.b32 	%r92, %r91, 7;
	mov.u32 	%r93, _ZZ15matrix_multiplyILi64ELi64ELi8ELi4ELi4EEvPKfS1_PfiiiE2As;
	add.s32 	%r94, %r93, %r92;
	ld.shared.f32 	%f75, [%r94];
	ld.shared.f32 	%f76, [%r94+32];
	ld.shared.f32 	%f77, [%r94+64];
	ld.shared.f32 	%f78, [%r94+96];
	shl.b32 	%r95, %r1, 4;
	mov.u32 	%r96, _ZZ15matrix_multiplyILi64ELi64ELi8ELi4ELi4EEvPKfS1_PfiiiE2Bs;
	add.s32 	%r97, %r96, %r95;
	ld.shared.f32 	%f79, [%r97];
	ld.shared.f32 	%f80, [%r97+4];
	ld.shared.f32 	%f81, [%r97+8];
	ld.shared.f32 	%f82, [%r97+12];
	fma.rn.f32 	%f83, %f75, %f79, %f282;
	fma.rn.f32 	%f84, %f75, %f80, %f281;
	fma.rn.f32 	%f85, %f75, %f81, %f280;
	fma.rn.f32 	%f86, %f75, %f82, %f279;
	fma.rn.f32 	%f87, %f76, %f79, %f278;
	fma.rn.f32 	%f88, %f76, %f80, %f277;
	fma.rn.f32 	%f89, %f76, %f81, %f276;
	fma.rn.f32 	%f90, %f76, %f82, %f275;
	fma.rn.f32 	%f91, %f77, %f79, %f283;
	fma.rn.f32 	%f92, %f77, %f80, %f284;
	fma.rn.f32 	%f93, %f77, %f81, %f285;
	fma.rn.f32 	%f94, %f77, %f82, %f286;
	fma.rn.f32 	%f95, %f78, %f79, %f287;
	fma.rn.f32 	%f96, %f78, %f80, %f288;
	fma.rn.f32 	%f97, %f78, %f81, %f289;
	fma.rn.f32 	%f98, %f78, %f82, %f290;
	ld.shared.f32 	%f99, [%r94+4];
	ld.shared.f32 	%f100, [%r94+36];
	ld.shared.f32 	%f101, [%r94+68];
	ld.shared.f32 	%f102, [%r94+100];
	ld.shared.f32 	%f103, [%r97+256];
	ld.shared.f32 	%f104, [%r97+260];
	ld.shared.f32 	%f105, [%r97+264];
	ld.shared.f32 	%f106, [%r97+268];
	fma.rn.f32 	%f107, %f99, %f103, %f83;
	fma.rn.f32 	%f108, %f99, %f104, %f84;
	fma.rn.f32 	%f109, %f99, %f105, %f85;
	fma.rn.f32 	%f110, %f99, %f106, %f86;
	fma.rn.f32 	%f111, %f100, %f103, %f87;
	fma.rn.f32 	%f112, %f100, %f104, %f88;
	fma.rn.f32 	%f113, %f100, %f105, %f89;
	fma.rn.f32 	%f114, %f100, %f106, %f90;
	fma.rn.f32 	%f115, %f101, %f103, %f91;
	fma.rn.f32 	%f116, %f101, %f104, %f92;
	fma.rn.f32 	%f117, %f101, %f105, %f93;
	fma.rn.f32 	%f118, %f101, %f106, %f94;
	fma.rn.f32 	%f119, %f102, %f103, %f95;
	fma.rn.f32 	%f120, %f102, %f104, %f96;
	fma.rn.f32 	%f121, %f102, %f105, %f97;
	fma.rn.f32 	%f122, %f102, %f106, %f98;
	ld.shared.f32 	%f123, [%r94+8];
	ld.shared.f32 	%f124, [%r94+40];
	ld.shared.f32 	%f125, [%r94+72];
	ld.shared.f32 	%f126, [%r94+104];
	ld.shared.f32 	%f127, [%r97+512];
	ld.shared.f32 	%f128, [%r97+516];
	ld.shared.f32 	%f129, [%r97+520];
	ld.shared.f32 	%f130, [%r97+524];
	fma.rn.f32 	%f131, %f123, %f127, %f107;
	fma.rn.f32 	%f132, %f123, %f128, %f108;
	fma.rn.f32 	%f133, %f123, %f129, %f109;
	fma.rn.f32 	%f134, %f123, %f130, %f110;
	fma.rn.f32 	%f135, %f124, %f127, %f111;
	fma.rn.f32 	%f136, %f124, %f128, %f112;
	fma.rn.f32 	%f137, %f124, %f129, %f113;
	fma.rn.f32 	%f138, %f124, %f130, %f114;
	fma.rn.f32 	%f139, %f125, %f127, %f115;
	fma.rn.f32 	%f140, %f125, %f128, %f116;
	fma.rn.f32 	%f141, %f125, %f129, %f117;
	fma.rn.f32 	%f142, %f125, %f130, %f118;
	fma.rn.f32 	%f143, %f126, %f127, %f119;
	fma.rn.f32 	%f144, %f126, %f128, %f120;
	fma.rn.f32 	%f145, %f126, %f129, %f121;
	fma.rn.f32 	%f146, %f126, %f130, %f122;
	ld.shared.f32 	%f147, [%r94+12];
	ld.shared.f32 	%f148, [%r94+44];
	ld.shared.f32 	%f149, [%r94+76];
	ld.shared.f32 	%f150, [%r94+108];
	ld.shared.f32 	%f151, [%r97+768];
	ld.shared.f32 	%f152, [%r97+772];
	ld.shared.f32 	%f153, [%r97+776];
	ld.shared.f32 	%f154, [%r97+780];
	fma.rn.f32 	%f155, %f147, %f151, %f131;
	fma.rn.f32 	%f156, %f147, %f152, %f132;
	fma.rn.f32 	%f157, %f147, %f153, %f133;
	fma.rn.f32 	%f158, %f147, %f154, %f134;
	fma.rn.f32 	%f159, %f148, %f151, %f135;
	fma.rn.f32 	%f160, %f148, %f152, %f136;
	fma.rn.f32 	%f161, %f148, %f153, %f137;
	fma.rn.f32 	%f162, %f148, %f154, %f138;
	fma.rn.f32 	%f163, %f149, %f151, %f139;
	fma.rn.f32 	%f164, %f149, %f152, %f140;
	fma.rn.f32 	%f165, %f149, %f153, %f141;
	fma.rn.f32 	%f166, %f149, %f154, %f142;
	fma.rn.f32 	%f167, %f150, %f151, %f143;
	fma.rn.f32 	%f168, %f150, %f152, %f144;
	fma.rn.f32 	%f169, %f150, %f153, %f145;
	fma.rn.f32 	%f170, %f150, %f154, %f146;
	ld.shared.f32 	%f171, [%r94+16];
	ld.shared.f32 	%f172, [%r94+48];
	ld.shared.f32 	%f173, [%r94+80];
	ld.shared.f32 	%f174, [%r94+112];
	ld.shared.f32 	%f175, [%r97+1024];
	ld.shared.f32 	%f176, [%r97+1028];
	ld.shared.f32 	%f177, [%r97+1032];
	ld.shared.f32 	%f178, [%r97+1036];
	fma.rn.f32 	%f179, %f171, %f175, %f155;
	fma.rn.f32 	%f180, %f171, %f176, %f156;
	fma.rn.f32 	%f181, %f171, %f177, %f157;
	fma.rn.f32 	%f182, %f171, %f178, %f158;
	fma.rn.f32 	%f183, %f172, %f175, %f159;
	fma.rn.f32 	%f184, %f172, %f176, %f160;
	fma.rn.f32 	%f185, %f172, %f177, %f161;
	fma.rn.f32 	%f186, %f172, %f178, %f162;
	fma.rn.f32 	%f187, %f173, %f175, %f163;
	fma.rn.f32 	%f188, %f173, %f176, %f164;
	fma.rn.f32 	%f189, %f173, %f177, %f165;
	fma.rn.f32 	%f190, %f173, %f178, %f166;
	fma.rn.f32 	%f191, %f174, %f175, %f167;
	fma.rn.f32 	%f192, %f174, %f176, %f168;
	fma.rn.f32 	%f193, %f174, %f177, %f169;
	fma.rn.f32 	%f194, %f174, %f178, %f170;
	ld.shared.f32 	%f195, [%r94+20];
	ld.shared.f32 	%f196, [%r94+52];
	ld.shared.f32 	%f197, [%r94+84];
	ld.shared.f32 	%f198, [%r94+116];
	ld.shared.f32 	%f199, [%r97+1280];
	ld.shared.f32 	%f200, [%r97+1284];
	ld.shared.f32 	%f201, [%r97+1288];
	ld.shared.f32 	%f202, [%r97+1292];
	fma.rn.f32 	%f203, %f195, %f199, %f179;
	fma.rn.f32 	%f204, %f195, %f200, %f180;
	fma.rn.f32 	%f205, %f195, %f201, %f181;
	fma.rn.f32 	%f206, %f195, %f202, %f182;
	fma.rn.f32 	%f207, %f196, %f199, %f183;
	fma.rn.f32 	%f208, %f196, %f200, %f184;
	fma.rn.f32 	%f209, %f196, %f201, %f185;
	fma.rn.f32 	%f210, %f196, %f202, %f186;
	fma.rn.f32 	%f211, %f197, %f199, %f187;
	fma.rn.f32 	%f212, %f197, %f200, %f188;
	fma.rn.f32 	%f213, %f197, %f201, %f189;
	fma.rn.f32 	%f214, %f197, %f202, %f190;
	fma.rn.f32 	%f215, %f198, %f199, %f191;
	fma.rn.f32 	%f216, %f198, %f200, %f192;
	fma.rn.f32 	%f217, %f198, %f201, %f193;
	fma.rn.f32 	%f218, %f198, %f202, %f194;
	ld.shared.f32 	%f219, [%r94+24];
	ld.shared.f32 	%f220, [%r94+56];
	ld.shared.f32 	%f221, [%r94+88];
	ld.shared.f32 	%f222, [%r94+120];
	ld.shared.f32 	%f223, [%r97+1536];
	ld.shared.f32 	%f224, [%r97+1540];
	ld.shared.f32 	%f225, [%r97+1544];
	ld.shared.f32 	%f226, [%r97+1548];
	fma.rn.f32 	%f227, %f219, %f223, %f203;
	fma.rn.f32 	%f228, %f219, %f224, %f204;
	fma.rn.f32 	%f229, %f219, %f225, %f205;
	fma.rn.f32 	%f230, %f219, %f226, %f206;
	fma.rn.f32 	%f231, %f220, %f223, %f207;
	fma.rn.f32 	%f232, %f220, %f224, %f208;
	fma.rn.f32 	%f233, %f220, %f225, %f209;
	fma.rn.f32 	%f234, %f220, %f226, %f210;
	fma.rn.f32 	%f235, %f221, %f223, %f211;
	fma.rn.f32 	%f236, %f221, %f224, %f212;
	fma.rn.f32 	%f237, %f221, %f225, %f213;
	fma.rn.f32 	%f238, %f221, %f226, %f214;
	fma.rn.f32 	%f239, %f222, %f223, %f215;
	fma.rn.f32 	%f240, %f222, %f224, %f216;
	fma.rn.f32 	%f241, %f222, %f225, %f217;
	fma.rn.f32 	%f242, %f222, %f226, %f218;
	ld.shared.f32 	%f243, [%r94+28];
	ld.shared.f32 	%f244, [%r94+60];
	ld.shared.f32 	%f245, [%r94+92];
	ld.shared.f32 	%f246, [%r94+124];
	ld.shared.f32 	%f247, [%r97+1792];
	ld.shared.f32 	%f248, [%r97+1796];
	ld.shared.f32 	%f249, [%r97+1800];
	ld.shared.f32 	%f250, [%r97+1804];
	fma.rn.f32 	%f282, %f243, %f247, %f227;
	fma.rn.f32 	%f281, %f243, %f248, %f228;
	fma.rn.f32 	%f280, %f243, %f249, %f229;
	fma.rn.f32 	%f279, %f243, %f250, %f230;
	fma.rn.f32 	%f278, %f244, %f247, %f231;
	fma.rn.f32 	%f277, %f244, %f248, %f232;
	fma.rn.f32 	%f276, %f244, %f249, %f233;
	fma.rn.f32 	%f275, %f244, %f250, %f234;
	fma.rn.f32 	%f283, %f245, %f247, %f235;
	fma.rn.f32 	%f284, %f245, %f248, %f236;
	fma.rn.f32 	%f285, %f245, %f249, %f237;
	fma.rn.f32 	%f286, %f245, %f250, %f238;
	fma.rn.f32 	%f287, %f246, %f247, %f239;
	fma.rn.f32 	%f288, %f246, %f248, %f240;
	fma.rn.f32 	%f289, %f246, %f249, %f241;
	fma.rn.f32 	%f290, %f246, %f250, %f242;
	bar.sync 	0;
	add.s32 	%r111, %r111, 1;
	setp.ne.s32 	%p52, %r111, 0;
	shl.b32 	%r98, %r45, 3;
	add.s32 	%r110, %r110, %r98;
	add.s32 	%r109, %r109, %r98;
	add.s32 	%r108, %r108, 8;
	add.s32 	%r107, %r107, 8;
	add.s32 	%r106, %r106, 8;
	add.s32 	%r105, %r105, 8;
	add.s32 	%r104, %r104, 8;
	add.s32 	%r103, %r103, 8;
	@%p52 bra 	$L__BB1_2;
$L__BB1_35:
	setp.ge.s32 	%p53, %r3, %r44;
	mul.lo.s32 	%r34, %r3, %r45;
	setp.ge.s32 	%p54, %r5, %r45;
	or.pred  	%p55, %p53, %p54;
	@%p55 bra 	$L__BB1_37;
	add.s32 	%r99, %r5, %r34;
	mul.wide.s32 	%rd28, %r99, 4;
	add.s64 	%rd29, %rd2, %rd28;
	st.global.f32 	[%rd29], %f282;
$L__BB1_37:
	setp.ge.s32 	%p56, %r3, %r44;
	add.s32 	%r35, %r5, 1;
	setp.ge.s32 	%p57, %r35, %r45;
	cvt.s64.s32 	%rd30, %r34;
	cvt.u64.u32 	%rd4, %r5;
	add.s64 	%rd31, %rd4, %rd30;
	shl.b64 	%rd32, %rd31, 2;
	add.s64 	%rd5, %rd2, %rd32;
	or.pred  	%p58, %p56, %p57;
	@%p58 bra 	$L__BB1_39;
	st.global.f32 	[%rd5+4], %f281;
$L__BB1_39:
	setp.ge.s32 	%p59, %r3, %r44;
	add.s32 	%r36, %r5, 2;
	setp.ge.s32 	%p60, %r36, %r45;
	or.pred  	%p61, %p59, %p60;
	@%p61 bra 	$L__BB1_41;
	st.global.f32 	[%rd5+8], %f280;
$L__BB1_41:
	setp.ge.s32 	%p62, %r3, %r44;
	add.s32 	%r37, %r5, 3;
	setp.ge.s32 	%p63, %r37, %r45;
	or.pred  	%p64, %p62, %p63;
	@%p64 bra 	$L__BB1_43;
	st.global.f32 	[%rd5+12], %f279;
$L__BB1_43:
	setp.ge.s32 	%p65, %r5, %r45;
	add.s32 	%r38, %r3, 1;
	setp.ge.s32 	%p66, %r38, %r44;
	add.s32 	%r39, %r34, %r45;
	or.pred  	%p67, %p66, %p65;
	@%p67 bra 	$L__BB1_45;
	add.s32 	%r100, %r5, %r39;
	mul.wide.s32 	%rd33, %r100, 4;
	add.s64 	%rd34, %rd2, %rd33;
	st.global.f32 	[%rd34], %f278;
$L__BB1_45:
	setp.ge.s32 	%p68, %r38, %r44;
	setp.ge.s32 	%p69, %r35, %r45;
	cvt.s64.s32 	%rd35, %r39;
	add.s64 	%rd36, %rd4, %rd35;
	shl.b64 	%rd37, %rd36, 2;
	add.s64 	%rd6, %rd2, %rd37;
	or.pred  	%p70, %p68, %p69;
	@%p70 bra 	$L__BB1_47;
	st.global.f32 	[%rd6+4], %f277;
$L__BB1_47:
	setp.ge.s32 	%p71, %r38, %r44;
	setp.ge.s32 	%p72, %r36, %r45;
	or.pred  	%p73, %p71, %p72;
	@%p73 bra 	$L__BB1_49;
	st.global.f32 	[%rd6+8], %f276;
$L__BB1_49:
	setp.ge.s32 	%p74, %r38, %r44;
	setp.ge.s32 	%p75, %r37, %r45;
	or.pred  	%p76, %p74, %p75;
	@%p76 bra 	$L__BB1_51;
	st.global.f32 	[%rd6+12], %f275;
$L__BB1_51:
	setp.ge.s32 	%p77, %r5, %r45;
	add.s32 	%r40, %r3, 2;
	setp.ge.s32 	%p78, %r40, %r44;
	add.s32 	%r41, %r39, %r45;
	or.pred  	%p79, %p78, %p77;
	@%p79 bra 	$L__BB1_53;
	add.s32 	%r101, %r5, %r41;
	mul.wide.s32 	%rd38, %r101, 4;
	add.s64 	%rd39, %rd2, %rd38;
	st.global.f32 	[%rd39], %f283;
$L__BB1_53:
	setp.ge.s32 	%p80, %r40, %r44;
	setp.ge.s32 	%p81, %r35, %r45;
	cvt.s64.s32 	%rd40, %r41;
	add.s64 	%rd41, %rd4, %rd40;
	shl.b64 	%rd42, %rd41, 2;
	add.s64 	%rd7, %rd2, %rd42;
	or.pred  	%p82, %p80, %p81;
	@%p82 bra 	$L__BB1_55;
	st.global.f32 	[%rd7+4], %f284;
$L__BB1_55:
	setp.ge.s32 	%p83, %r40, %r44;
	setp.ge.s32 	%p84, %r36, %r45;
	or.pred  	%p85, %p83, %p84;
	@%p85 bra 	$L__BB1_57;
	st.global.f32 	[%rd7+8], %f285;
$L__BB1_57:
	setp.ge.s32 	%p86, %r40, %r44;
	setp.ge.s32 	%p87, %r37, %r45;
	or.pred  	%p88, %p86, %p87;
	@%p88 bra 	$L__BB1_59;
	st.global.f32 	[%rd7+12], %f286;
$L__BB1_59:
	setp.ge.s32 	%p89, %r5, %r45;
	add.s32 	%r42, %r3, 3;
	setp.ge.s32 	%p90, %r42, %r44;
	add.s32 	%r43, %r41, %r45;
	or.pred  	%p91, %p90, %p89;
	@%p91 bra 	$L__BB1_61;
	add.s32 	%r102, %r5, %r43;
	mul.wide.s32 	%rd43, %r102, 4;
	add.s64 	%rd44, %rd2, %rd43;
	st.global.f32 	[%rd44], %f287;
$L__BB1_61:
	setp.ge.s32 	%p92, %r42, %r44;
	setp.ge.s32 	%p93, %r35, %r45;
	cvt.s64.s32 	%rd45, %r43;
	add.s64 	%rd46, %rd4, %rd45;
	shl.b64 	%rd47, %rd46, 2;
	add.s64 	%rd8, %rd2, %rd47;
	or.pred  	%p94, %p92, %p93;
	@%p94 bra 	$L__BB1_63;
	st.global.f32 	[%rd8+4], %f288;
$L__BB1_63:
	setp.ge.s32 	%p95, %r42, %r44;
	setp.ge.s32 	%p96, %r36, %r45;
	or.pred  	%p97, %p95, %p96;
	@%p97 bra 	$L__BB1_65;
	st.global.f32 	[%rd8+8], %f289;
$L__BB1_65:
	setp.ge.s32 	%p98, %r42, %r44;
	setp.ge.s32 	%p99, %r37, %r45;
	or.pred  	%p100, %p98, %p99;
	@%p100 bra 	$L__BB1_67;
	st.global.f32 	[%rd8+12], %f290;
$L__BB1_67:
	ret;

}
	// .globl	_ZN3cub18CUB_300001_SM_10006detail11EmptyKernelIvEEvv
.visible .entry _ZN3cub18CUB_300001_SM_10006detail11EmptyKernelIvEEvv()
{


	ret;

}
	// .globl	_ZN3cub18CUB_300001_SM_10006detail6reduce28DeviceReduceSingleTileKernelINS2_10policy_hubIfjN4cuda3__47maximumIvEEE10Policy1000EPfSB_jS8_ffNS5_3std3__410__identityEEEvT0_T1_T2_T3_T4_T6_
.visible .entry _ZN3cub18CUB_300001_SM_10006detail6reduce28DeviceReduceSingleTileKernelINS2_10policy_hubIfjN4cuda3__47maximumIvEEE10Policy1000EPfSB_jS8_ffNS5_3std3__410__identityEEEvT0_T1_T2_T3_T4_T6_(
	.param .u64 .ptr .align 1 _ZN3cub18CUB_300001_SM_10006detail6reduce28DeviceReduceSingleTileKernelINS2_10policy_hubIfjN4cuda3__47maximumIvEEE10Policy1000EPfSB_jS8_ffNS5_3std3__410__identityEEEvT0_T1_T2_T3_T4_T6__param_0,
	.param .u64 .ptr .align 1 _ZN3cub18CUB_300001_SM_10006detail6reduce28DeviceReduceSingleTileKernelINS2_10policy_hubIfjN4cuda3__47maximumIvEEE10Policy1000EPfSB_jS8_ffNS5_3std3__410__identityEEEvT0_T1_T2_T3_T4_T6__param_1,
	.param .u32 _ZN3cub18CUB_300001_SM_10006detail6reduce28DeviceReduceSingleTileKernelINS2_10policy_hubIfjN4cuda3__47maximumIvEEE10Policy1000EPfSB_jS8_ffNS5_3std3__410__identityEEEvT0_T1_T2_T3_T4_T6__param_2,
	.param .align 1 .b8 _ZN3cub18CUB_300001_SM_10006detail6reduce28DeviceReduceSingleTileKernelINS2_10policy_hubIfjN4cuda3__47maximumIvEEE10Policy1000EPfSB_jS8_ffNS5_3std3__410__identityEEEvT0_T1_T2_T3_T4_T6__param_3[1],
	.param .f32 _ZN3cub18CUB_300001_SM_10006detail6reduce28DeviceReduceSingleTileKernelINS2_10policy_hubIfjN4cuda3__47maximumIvEEE10Policy1000EPfSB_jS8_ffNS5_3std3__410__identityEEEvT0_T1_T2_T3_T4_T6__param_4,
	.param .align 1 .b8 _ZN3cub18CUB_300001_SM_10006detail6reduce28DeviceReduceSingleTileKernelINS2_10policy_hubIfjN4cuda3__47maximumIvEEE10Policy1000EPfSB_jS8_ffNS5_3std3__410__identityEEEvT0_T1_T2_T3_T4_T6__param_5[1]
)
.maxntid 256
.minnctapersm 1
{
	.reg .pred 	%p<252>;
	.reg .b32 	%r<419>;
	.reg .b32 	%f<445>;
	.reg .b64 	%rd<122>;
	// demoted variable
	.shared .align 4 .b8 _ZZN3cub18CUB_300001_SM_10006detail6reduce28DeviceReduceSingleTileKernelINS2_10policy_hubIfjN4cuda3__47maximumIvEEE10Policy1000EPfSB_jS8_ffNS5_3std3__410__identityEEEvT0_T1_T2_T3_T4_T6_E12temp_storage[44];
	ld.param.u64 	%rd15, [_ZN3cub18CUB_300001_SM_10006detail6reduce28DeviceReduceSingleTileKernelINS2_10policy_hubIfjN4cuda3__47maximumIvEEE10Policy1000EPfSB_jS8_ffNS5_3std3__410__identityEEEvT0_T1_T2_T3_T4_T6__param_0];
	ld.param.u64 	%rd16, [_ZN3cub18CUB_300001_SM_10006detail6reduce28DeviceReduceSingleTileKernelINS2_10policy_hubIfjN4cuda3__47maximumIvEEE10Policy1000EPfSB_jS8_ffNS5_3std3__410__identityEEEvT0_T1_T2_T3_T4_T6__param_1];
	ld.param.u32 	%r70, [_ZN3cub18CUB_300001_SM_10006detail6reduce28DeviceReduceSingleTileKernelINS2_10policy_hubIfjN4cuda3__47maximumIvEEE10Policy1000EPfSB_jS8_ffNS5_3std3__410__identityEEEvT0_T1_T2_T3_T4_T6__param_2];
	ld.param.f32 	%f58, [_ZN3cub18CUB_300001_SM_10006detail6reduce28DeviceReduceSingleTileKernelINS2_10policy_hubIfjN4cuda3__47maximumIvEEE10Policy1000EPfSB_jS8_ffNS5_3std3__410__identityEEEvT0_T1_T2_T3_T4_T6__param_4];
	cvta.to.global.u64 	%rd1, %rd16;
	setp.ne.s32 	%p1, %r70, 0;
	@%p1 bra 	$L__BB3_3;
	mov.u32 	%r392, %tid.x;
	setp.ne.s32 	%p251, %r392, 0;
	@%p251 bra 	$L__BB3_76;
	st.global.f32 	[%rd1], %f58;
	bra.uni 	$L__BB3_76;
$L__BB3_3:
	and.b64  	%rd17, %rd15, 15;
	setp.ne.s64 	%p2, %rd17, 0;
	@%p2 bra 	$L__BB3_39;
	setp.gt.u32 	%p126, %r70, 4095;
	@%p126 bra 	$L__BB3_23;
	mov.u32 	%r1, %tid.x;
	setp.ge.u32 	%p191, %r1, %r70;
	mov.f32 	%f423, 0f00000000;
	mov.u32 	%r396, %r1;
	@%p191 bra 	$L__BB3_7;
	mul.wide.u32 	%rd110, %r1, 4;
	add.s64 	%rd109, %rd15, %rd110;
	// begin inline asm
	ld.global.nc.u32 %r312, [%rd109];
	// end inline asm
	mov.b32 	%f423, %r312;
	add.s32 	%r396, %r1, 256;
$L__BB3_7:
	setp.ge.u32 	%p192, %r396, %r70;
	@%p192 bra 	$L__BB3_14;
	not.b32 	%r313, %r396;
	add.s32 	%r4, %r70, %r313;
	and.b32  	%r314, %r4, 768;
	setp.eq.s32 	%p193, %r314, 768;
	@%p193 bra 	$L__BB3_11;
	mul.wide.u32 	%rd111, %r396, 4;
	add.s64 	%rd118, %rd15, %rd111;
	shr.u32 	%r315, %r4, 8;
	add.s32 	%r316, %r315, 1;
	and.b32  	%r317, %r316, 3;
	neg.s32 	%r394, %r317;
$L__BB3_10:
	.pragma "nounroll";
	// begin inline asm
	ld.global.nc.u32 %r318, [%rd118];
	// end inline asm
	mov.b32 	%f336, %r318;
	setp.lt.f32 	%p194, %f423, %f336;
	selp.f32 	%f423, %f336, %f423, %p194;
	add.s32 	%r396, %r396, 256;
	add.s64 	%rd118, %rd118, 1024;
	add.s32 	%r394, %r394, 1;
	setp.ne.s32 	%p195, %r394, 0;
	@%p195 bra 	$L__BB3_10;
$L__BB3_11:
	setp.lt.u32 	%p196, %r4, 768;
	@%p196 bra 	$L__BB3_14;
	mul.wide.u32 	%rd113, %r396, 4;
	add.s64 	%rd119, %rd15, %rd113;
$L__BB3_13:
	// begin inline asm
	ld.global.nc.u32 %r319, [%rd119];
	// end inline asm
	mov.b32 	%f337, %r319;
	setp.lt.f32 	%p197, %f423, %f337;
	selp.f32 	%f338, %f337, %f423, %p197;
	add.s64 	%rd115, %rd119, 1024;
	// begin inline asm
	ld.global.nc.u32 %r320, [%rd115];
	// end inline asm
	mov.b32 	%f339, %r320;
	setp.lt.f32 	%p198, %f338, %f339;
	selp.f32 	%f340, %f339, %f338, %p198;
	add.s64 	%rd116, %rd119, 2048;
	// begin inline asm
	ld.global.nc.u32 %r321, [%rd116];
	// end inline asm
	mov.b32 	%f341, %r321;
	setp.lt.f32 	%p199, %f340, %f341;
	selp.f32 	%f342, %f341, %f340, %p199;
	add.s64 	%rd117, %rd119, 3072;
	// begin inline asm
	ld.global.nc.u32 %r322, [%rd117];
	// end inline asm
	mov.b32 	%f343, %r322;
	setp.lt.f32 	%p200, %f342, %f343;
	selp.f32 	%f423, %f343, %f342, %p200;
	add.s32 	%r396, %r396, 1024;
	add.s64 	%rd119, %rd119, 4096;
	setp.lt.s32 	%p201, %r396, %r70;
	@%p201 bra 	$L__BB3_13;
$L__BB3_14:
	setp.lt.u32 	%p202, %r70, 256;
	@%p202 bra 	$L__BB3_19;
	// begin inline asm
	mov.u32 %r361, %laneid;
	// end inline asm
	mov.b32 	%r363, %f423;
	mov.b32 	%r364, 1;
	mov.b32 	%r385, 31;
	mov.b32 	%r386, -1;
	// begin inline asm
	shfl.sync.down.b32 %r362, %r363, %r364, %r385, %r386;
	// end inline asm
	mov.b32 	%f391, %r362;
	setp.gt.s32 	%p230, %r361, 30;
	setp.lt.f32 	%p231, %f423, %f391;
	selp.f32 	%f392, %f391, %f423, %p231;
	selp.f32 	%f393, %f423, %f392, %p230;
	mov.b32 	%r368, %f393;
	mov.b32 	%r369, 2;
	// begin inline asm
	shfl.sync.down.b32 %r367, %r368, %r369, %r385, %r386;
	// end inline asm
	mov.b32 	%f394, %r367;
	setp.gt.s32 	%p232, %r361, 29;
	setp.lt.f32 	%p233, %f393, %f394;
	selp.f32 	%f395, %f394, %f393, %p233;
	selp.f32 	%f396, %f393, %f395, %p232;
	mov.b32 	%r373, %f396;
	mov.b32 	%r374, 4;
	// begin inline asm
	shfl.sync.down.b32 %r372, %r373, %r374, %r385, %r386;
	// end inline asm
	mov.b32 	%f397, %r372;
	setp.gt.s32 	%p234, %r361, 27;
	setp.lt.f32 	%p235, %f396, %f397;
	selp.f32 	%f398, %f397, %f396, %p235;
	selp.f32 	%f399, %f396, %f398, %p234;
	mov.b32 	%r378, %f399;
	mov.b32 	%r379, 8;
	// begin inline asm
	shfl.sync.down.b32 %r377, %r378, %r379, %r385, %r386;
	// end inline asm
	mov.b32 	%f400, %r377;
	setp.gt.s32 	%p236, %r361, 23;
	setp.lt.f32 	%p237, %f399, %f400;
	selp.f32 	%f401, %f400, %f399, %p237;
	selp.f32 	%f402, %f399, %f401, %p236;
	mov.b32 	%r383, %f402;
	mov.b32 	%r384, 16;
	// begin inline asm
	shfl.sync.down.b32 %r382, %r383, %r384, %r385, %r386;
	// end inline asm
	mov.b32 	%f403, %r382;
	setp.gt.s32 	%p238, %r361, 15;
	setp.lt.f32 	%p239, %f402, %f403;
	selp.f32 	%f10, %f403, %f402, %p239;
	selp.f32 	%f444, %f402, %f10, %p238;
	setp.ne.s32 	%p240, %r361, 0;
	@%p240 bra 	$L__BB3_17;
	shr.u32 	%r387, %r1, 3;
	and.b32  	%r388, %r387, 124;
	mov.u32 	%r389, _ZZN3cub18CUB_300001_SM_10006detail6reduce28DeviceReduceSingleTileKernelINS2_10policy_hubIfjN4cuda3__47maximumIvEEE10Policy1000EPfSB_jS8_ffNS5_3std3__410__identityEEEvT0_T1_T2_T3_T4_T6_E12temp_storage;
	add.s32 	%r390, %r389, %r388;
	st.shared.f32 	[%r390+8], %f10;
$L__BB3_17:
	bar.sync 	0;
	setp.ne.s32 	%p241, %r1, 0;
	@%p241 bra 	$L__BB3_74;
	ld.shared.f32 	%f404, [_ZZN3cub18CUB_300001_SM_10006detail6reduce28DeviceReduceSingleTileKernelINS2_10policy_hubIfjN4cuda3__47maximumIvEEE10Policy1000EPfSB_jS8_ffNS5_3std3__410__identityEEEvT0_T1_T2_T3_T4_T6_E12temp_storage+12];
	setp.lt.f32 	%p242, %f444, %f404;
	selp.f32 	%f405, %f404, %f444, %p242;
	ld.shared.f32 	%f406, [_ZZN3cub18CUB_300001_SM_10006detail6reduce28DeviceReduceSingleTileKernelINS2_10policy_hubIfjN4cuda3__47maximumIvEEE10Policy1000EPfSB_jS8_ffNS5_3std3__410__identityEEEvT0_T1_T2_T3_T4_T6_E12temp_storage+16];
	setp.lt.f32 	%p243, %f405, %f406;
	selp.f32 	%f407, %f406, %f405, %p243;
	ld.shared.f32 	%f408, [_ZZN3cub18CUB_300001_SM_10006detail6reduce28DeviceReduceSingleTileKernelINS2_10policy_hubIfjN4cuda3__47maximumIvEEE10Policy1000EPfSB_jS8_ffNS5_3std3__410__identityEEEvT0_T1_T2_T3_T4_T6_E12temp_storage+20];
	setp.lt.f32 	%p244, %f407, %f408;
	selp.f32 	%f409, %f408, %f407, %p244;
	ld.shared.f32 	%f410, [_ZZN3cub18CUB_300001_SM_10006detail6reduce28DeviceReduceSingleTileKernelINS2_10policy_hubIfjN4cuda3__47maximumIvEEE10Policy1000EPfSB_jS8_ffNS5_3std3__410__identityEEEvT0_T1_T2_T3_T4_T6_E12temp_storage+24];
	setp.lt.f32 	%p245, %f409, %f410;
	selp.f32 	%f411, %f410, %f409, %p245;
	ld.shared.f32 	%f412, [_ZZN3cub18CUB_300001_SM_10006detail6reduce28DeviceReduceSingleTileKernelINS2_10policy_hubIfjN4cuda3__47maximumIvEEE10Policy1000EPfSB_jS8_ffNS5_3std3__410__identityEEEvT0_T1_T2_T3_T4_T6_E12temp_storage+28];
	setp.lt.f32 	%p246, %f411, %f412;
	selp.f32 	%f413, %f412, %f411, %p246;
	ld.shared.f32 	%f414, [_ZZN3cub18CUB_300001_SM_10006detail6reduce28DeviceReduceSingleTileKernelINS2_10policy_hubIfjN4cuda3__47maximumIvEEE10Policy1000EPfSB_jS8_ffNS5_3std3__410__identityEEEvT0_T1_T2_T3_T4_T6_E12temp_storage+32];
	setp.lt.f32 	%p247, %f413, %f414;
	selp.f32 	%f415, %f414, %f413, %p247;
	ld.shared.f32 	%f416, [_ZZN3cub18CUB_300001_SM_10006detail6reduce28DeviceReduceSingleTileKernelINS2_10policy_hubIfjN4cuda3__47maximumIvEEE10Policy1000EPfSB_jS8_ffNS5_3std3__410__identityEEEvT0_T1_T2_T3_T4_T6_E12temp_storage+36];
	setp.lt.f32 	%p248, %f415, %f416;
	selp.f32 	%f444, %f416, %f415, %p248;
	bra.uni 	$L__BB3_74;
$L__BB3_19:
	// begin inline asm
	mov.u32 %r323, %laneid;
	// end inline asm
	and.b32  	%r349, %r1, 992;
	add.s32 	%r350, %r349, 32;
	setp.gt.u32 	%p203, %r350, %r70;
	not.b32 	%r351, %r349;
	add.s32 	%r352, %r70, %r351;
	selp.b32 	%r347, %r352, 31, %p203;
	mov.b32 	%r325, %f423;
	mov.b32 	%r326, 1;
	mov.b32 	%r348, -1;
	// begin inline asm
	shfl.sync.down.b32 %r324, %r325, %r326, %r347, %r348;
	// end inline asm
	mov.b32 	%f344, %r324;
	setp.lt.s32 	%p204, %r323, %r347;
	setp.lt.f32 	%p205, %f423, %f344;
	selp.f32 	%f345, %f344, %f423, %p205;
	selp.f32 	%f346, %f345, %f423, %p204;
	mov.b32 	%r330, %f346;
	mov.b32 	%r331, 2;
	// begin inline asm
	shfl.sync.down.b32 %r329, %r330, %r331, %r347, %r348;
	// end inline asm
	mov.b32 	%f347, %r329;
	add.s32 	%r353, %r323, 2;
	setp.gt.s32 	%p206, %r353, %r347;
	setp.lt.f32 	%p207, %f346, %f347;
	selp.f32 	%f348, %f347, %f346, %p207;
	selp.f32 	%f349, %f346, %f348, %p206;
	mov.b32 	%r335, %f349;
	mov.b32 	%r336, 4;
	// begin inline asm
	shfl.sync.down.b32 %r334, %r335, %r336, %r347, %r348;
	// end inline asm
	mov.b32 	%f350, %r334;
	add.s32 	%r354, %r323, 4;
	setp.gt.s32 	%p208, %r354, %r347;
	setp.lt.f32 	%p209, %f349, %f350;
	selp.f32 	%f351, %f350, %f349, %p209;
	selp.f32 	%f352, %f349, %f351, %p208;
	mov.b32 	%r340, %f352;
	mov.b32 	%r341, 8;
	// begin inline asm
	shfl.sync.down.b32 %r339, %r340, %r341, %r347, %r348;
	// end inline asm
	mov.b32 	%f353, %r339;
	add.s32 	%r355, %r323, 8;
	setp.gt.s32 	%p210, %r355, %r347;
	setp.lt.f32 	%p211, %f352, %f353;
	selp.f32 	%f354, %f353, %f352, %p211;
	selp.f32 	%f355, %f352, %f354, %p210;
	mov.b32 	%r345, %f355;
	mov.b32 	%r346, 16;
	// begin inline asm
	shfl.sync.down.b32 %r344, %r345, %r346, %r347, %r348;
	// end inline asm
	mov.b32 	%f356, %r344;
	add.s32 	%r356, %r323, 16;
	setp.gt.s32 	%p212, %r356, %r347;
	setp.lt.f32 	%p213, %f355, %f356;
	selp.f32 	%f357, %f356, %f355, %p213;
	selp.f32 	%f444, %f355, %f357, %p212;
	setp.ne.s32 	%p214, %r323, 0;
	@%p214 bra 	$L__BB3_21;
	shr.u32 	%r357, %r1, 3;
	and.b32  	%r358, %r357, 124;
	mov.u32 	%r359, _ZZN3cub18CUB_300001_SM_10006detail6reduce28DeviceReduceSingleTileKernelINS2_10policy_hubIfjN4cuda3__47maximumIvEEE10Policy1000EPfSB_jS8_ffNS5_3std3__410__identityEEEvT0_T1_T2_T3_T4_T6_E12temp_storage;
	add.s32 	%r360, %r359, %r358;
	st.shared.f32 	[%r360+8], %f444;
$L__BB3_21:
	bar.sync 	0;
	setp.ne.s32 	%p215, %r1, 0;
	@%p215 bra 	$L__BB3_74;
	setp.gt.u32 	%p216, %r70, 32;
	ld.shared.f32 	%f358, [_ZZN3cub18CUB_300001_SM_10006detail6reduce28DeviceReduceSingleTileKernelINS2_10policy_hubIfjN4cuda3__47maximumIvEEE10Policy1000EPfSB_jS8_ffNS5_3std3__410__identityEEEvT0_T1_T2_T3_T4_T6_E12temp_storage+12];
	setp.lt.f32 	%p217, %f444, %f358;
	selp.f32 	%f360, %f358, %f444, %p217;
	selp.f32 	%f361, %f360, %f444, %p216;
	setp.gt.u32 	%p218, %r70, 64;
	ld.shared.f32 	%f363, [_ZZN3cub18CUB_300001_SM_10006detail6reduce28DeviceReduceSingleTileKernelINS2_10policy_hubIfjN4cuda3__47maximumIvEEE10Policy1000EPfSB_jS8_ffNS5_3std3__410__identityEEEvT0_T1_T2_T3_T4_T6_E12temp_storage+16];
	setp.lt.f32 	%p219, %f361, %f363;
	selp.f32 	%f365, %f363, %f361, %p219;
	selp.f32 	%f366, %f365, %f361, %p218;
	setp.gt.u32 	%p220, %r70, 96;
	ld.shared.f32 	%f368, [_ZZN3cub18CUB_300001_SM_10006detail6reduce28DeviceReduceSingleTileKernelINS2_10policy_hubIfjN4cuda3__47maximumIvEEE10Policy1000EPfSB_jS8_ffNS5_3std3__410__identityEEEvT0_T1_T2_T3_T4_T6_E12temp_storage+20];
	setp.lt.f32 	%p221, %f366, %f368;
	selp.f32 	%f370, %f368, %f366, %p221;
	selp.f32 	%f371, %f370, %f366, %p220;
	setp.gt.u32 	%p222, %r70, 128;
	ld.shared.f32 	%f373, [_ZZN3cub18CUB_300001_SM_10006detail6reduce28DeviceReduceSingleTileKernelINS2_10policy_hubIfjN4cuda3__47maximumIvEEE10Policy1000EPfSB_jS8_ffNS5_3std3__410__identityEEEvT0_T1_T2_T3_T4_T6_E12temp_storage+24];
	setp.lt.f32 	%p223, %f371, %f373;
	selp.f32 	%f375, %f373, %f371, %p223;
	selp.f32 	%f376, %f375, %f371, %p222;
	setp.gt.u32 	%p224, %r70, 160;
	ld.shared.f32 	%f378, [_ZZN3cub18CUB_300001_SM_10006detail6reduce28DeviceReduceSingleTileKernelINS2_10policy_hubIfjN4cuda3__47maximumIvEEE10Policy1000EPfSB_jS8_ffNS5_3std3__410__identityEEEvT0_T1_T2_T3_T4_T6_E12temp_storage+28];
	setp.lt.f32 	%p225, %f376, %f378;
	selp.f32 	%f380, %f378, %f376, %p225;
	selp.f32 	%f381, %f380, %f376, %p224;
	setp.gt.u32 	%p226, %r70, 192;
	ld.shared.f32 	%f383, [_ZZN3cub18CUB_300001_SM_10006detail6reduce28DeviceReduceSingleTileKernelINS2_10policy_hubIfjN4cuda3__47maximumIvEEE10Policy1000EPfSB_jS8_ffNS5_3std3__410__identityEEEvT0_T1_T2_T3_T4_T6_E12temp_storage+32];
	setp.lt.f32 	%p227, %f381, %f383;
	selp.f32 	%f385, %f383, %f381, %p227;
	selp.f32 	%f386, %f385, %f381, %p226;
	setp.gt.u32 	%p228, %r70, 224;
	ld.shared.f32 	%f388, [_ZZN3cub18CUB_300001_SM_10006detail6reduce28DeviceReduceSingleTileKernelINS2_10policy_hubIfjN4cuda3__47maximumIvEEE10Policy1000EPfSB_jS8_ffNS5_3std3__410__identityEEEvT0_T1_T2_T3_T4_T6_E12temp_storage+36];
	setp.lt.f32 	%p229, %f386, %f388;
	selp.f32 	%f390, %f388, %f386, %p229;
	selp.f32 	%f444, %f390, %f386, %p228;
	bra.uni 	$L__BB3_74;
$L__BB3_23:
	mov.u32 	%r13, %tid.x;
	shl.b32 	%r14, %r13, 2;
	mul.wide.u32 	%rd85, %r14, 4;
	add.s64 	%rd75, %rd15, %rd85;
	// begin inline asm
	ld.global.nc.v2.u64 {%rd73, %rd74}, [%rd75];
	// end inline asm
	mov.b64 	{%r232, %r233}, %rd74;
	mov.b64 	{%r234, %r235}, %rd73;
	mov.b32 	%f238, %r235;
	mov.b32 	%f239, %r234;
	mov.b32 	%f240, %r233;
	mov.b32 	%f241, %r232;
	add.s64 	%rd78, %rd75, 4096;
	// begin inline asm
	ld.global.nc.v2.u64 {%rd76, %rd77}, [%rd78];
	// end inline asm
	mov.b64 	{%r236, %r237}, %rd77;
	mov.b64 	{%r238, %r239}, %rd76;
	mov.b32 	%f242, %r239;
	mov.b32 	%f243, %r238;
	mov.b32 	%f244, %r237;
	mov.b32 	%f245, %r236;
	add.s64 	%rd81, %rd75, 8192;
	// begin inline asm
	ld.global.nc.v2.u64 {%rd79, %rd80}, [%rd81];
	// end inline asm
	mov.b64 	{%r240, %r241}, %rd80;
	mov.b64 	{%r242, %r243}, %rd79;
	mov.b32 	%f246, %r243;
	mov.b32 	%f247, %r242;
	mov.b32 	%f248, %r241;
	mov.b32 	%f249, %r240;
	add.s64 	%rd84, %rd75, 12288;
	// begin inline asm
	ld.global.nc.v2.u64 {%rd82, %rd83}, [%rd84];
	// end inline asm
	mov.b64 	{%r244, %r245}, %rd83;
	mov.b64 	{%r246, %r247}, %rd82;
	mov.b32 	%f250, %r247;
	mov.b32 	%f251, %r246;
	mov.b32 	%f252, %r245;
	mov.b32 	%f253, %r244;
	setp.lt.f32 	%p127, %f239, %f238;
	selp.f32 	%f254, %f238, %f239, %p127;
	setp.lt.f32 	%p128, %f241, %f240;
	selp.f32 	%f255, %f240, %f241, %p128;
	setp.lt.f32 	%p129, %f243, %f242;
	selp.f32 	%f256, %f242, %f243, %p129;
	setp.lt.f32 	%p130, %f245, %f244;
	selp.f32 	%f257, %f244, %f245, %p130;
	setp.lt.f32 	%p131, %f247, %f246;
	selp.f32 	%f258, %f246, %f247, %p131;
	setp.lt.f32 	%p132, %f249, %f248;
	selp.f32 	%f259, %f248, %f249, %p132;
	setp.lt.f32 	%p133, %f251, %f250;
	selp.f32 	%f260, %f250, %f251, %p133;
	setp.lt.f32 	%p134, %f253, %f252;
	selp.f32 	%f261, %f252, %f253, %p134;
	setp.lt.f32 	%p135, %f254, %f255;
	selp.f32 	%f262, %f255, %f254, %p135;
	setp.lt.f32 	%p136, %f256, %f257;
	selp.f32 	%f263, %f257, %f256, %p136;
	setp.lt.f32 	%p137, %f258, %f259;
	selp.f32 	%f264, %f259, %f258, %p137;
	setp.lt.f32 	%p138, %f260, %f261;
	selp.f32 	%f265, %f261, %f260, %p138;
	setp.lt.f32 	%p139, %f262, %f263;
	selp.f32 	%f266, %f263, %f262, %p139;
	setp.lt.f32 	%p140, %f264, %f265;
	selp.f32 	%f267, %f265, %f264, %p140;
	setp.lt.f32 	%p141, %f266, %f267;
	selp.f32 	%f430, %f267, %f266, %p141;
	add.s32 	%r15, %r70, -4096;
	setp.lt.u32 	%p142, %r15, 4096;
	mov.b32 	%r399, 4096;
	@%p142 bra 	$L__BB3_27;
	mov.b32 	%r399, 4096;
$L__BB3_25:
	add.s32 	%r249, %r399, %r14;
	mul.wide.u32 	%rd98, %r249, 4;
	add.s64 	%rd88, %rd15, %rd98;
	// begin inline asm
	ld.global.nc.v2.u64 {%rd86, %rd87}, [%rd88];
	// end inline asm
	mov.b64 	{%r250, %r251}, %rd87;
	mov.b64 	{%r252, %r253}, %rd86;
	mov.b32 	%f268, %r253;
	mov.b32 	%f269, %r252;
	mov.b32 	%f270, %r251;
	mov.b32 	%f271, %r250;
	add.s64 	%rd91, %rd88, 4096;
	// begin inline asm
	ld.global.nc.v2.u64 {%rd89, %rd90}, [%rd91];
	// end inline asm
	mov.b64 	{%r254, %r255}, %rd90;
	mov.b64 	{%r256, %r257}, %rd89;
	mov.b32 	%f272, %r257;
	mov.b32 	%f273, %r256;
	mov.b32 	%f274, %r255;
	mov.b32 	%f275, %r254;
	add.s64 	%rd94, %rd88, 8192;
	// begin inline asm
	ld.global.nc.v2.u64 {%rd92, %rd93}, [%rd94];
	// end inline asm
	mov.b64 	{%r258, %r259}, %rd93;
	mov.b64 	{%r260, %r261}, %rd92;
	mov.b32 	%f276, %r261;
	mov.b32 	%f277, %r260;
	mov.b32 	%f278, %r259;
	mov.b32 	%f279, %r258;
	add.s64 	%rd97, %rd88, 12288;
	// begin inline asm
	ld.global.nc.v2.u64 {%rd95, %rd96}, [%rd97];
	// end inline asm
	mov.b64 	{%r262, %r263}, %rd96;
	mov.b64 	{%r264, %r265}, %rd95;
	mov.b32 	%f280, %r265;
	mov.b32 	%f281, %r264;
	mov.b32 	%f282, %r263;
	mov.b32 	%f283, %r262;
	setp.lt.f32 	%p143, %f430, %f269;
	selp.f32 	%f284, %f269, %f430, %p143;
	setp.lt.f32 	%p144, %f268, %f271;
	selp.f32 	%f285, %f271, %f268, %p144;
	setp.lt.f32 	%p145, %f270, %f273;
	selp.f32 	%f286, %f273, %f270, %p145;
	setp.lt.f32 	%p146, %f272, %f275;
	selp.f32 	%f287, %f275, %f272, %p146;
	setp.lt.f32 	%p147, %f274, %f277;
	selp.f32 	%f288, %f277, %f274, %p147;
	setp.lt.f32 	%p148, %f276, %f279;
	selp.f32 	%f289, %f279, %f276, %p148;
	setp.lt.f32 	%p149, %f278, %f281;
	selp.f32 	%f290, %f281, %f278, %p149;
	setp.lt.f32 	%p150, %f280, %f283;
	selp.f32 	%f291, %f283, %f280, %p150;
	setp.lt.f32 	%p151, %f284, %f285;
	selp.f32 	%f292, %f285, %f284, %p151;
	setp.lt.f32 	%p152, %f286, %f287;
	selp.f32 	%f293, %f287, %f286, %p152;
	setp.lt.f32 	%p153, %f288, %f289;
	selp.f32 	%f294, %f289, %f288, %p153;
	setp.lt.f32 	%p154, %f290, %f291;
	selp.f32 	%f295, %f291, %f290, %p154;
	setp.lt.f32 	%p155, %f292, %f293;
	selp.f32 	%f296, %f293, %f292, %p155;
	setp.lt.f32 	%p156, %f294, %f295;
	selp.f32 	%f297, %f295, %f294, %p156;
	setp.lt.f32 	%p157, %f296, %f297;
	selp.f32 	%f298, %f297, %f296, %p157;
	setp.lt.f32 	%p158, %f298, %f282;
	selp.f32 	%f430, %f282, %f298, %p158;
	sub.s32 	%r266, %r70, %r399;
	setp.lt.u32 	%p159, %r266, 4096;
	@%p159 bra 	$L__BB3_35;
	add.s32 	%r399, %r399, 4096;
	setp.le.u32 	%p160, %r399, %r15;
	@%p160 bra 	$L__BB3_25;
$L__BB3_27:
	setp.le.u32 	%p161, %r70, %r399;
	@%p161 bra 	$L__BB3_35;
	sub.s32 	%r19, %r70, %r399;
	setp.ge.s32 	%p162, %r13, %r19;
	@%p162 bra 	$L__BB3_35;
	not.b32 	%r267, %r13;
	add.s32 	%r268, %r70, %r267;
	sub.s32 	%r20, %r268, %r399;
	and.b32  	%r269, %r20, 768;
	setp.eq.s32 	%p163, %r269, 768;
	mov.u32 	%r403, %r13;
	@%p163 bra 	$L__BB3_32;
	add.s32 	%r401, %r13, %r399;
	shr.u32 	%r270, %r20, 8;
	add.s32 	%r271, %r270, 1;
	and.b32  	%r272, %r271, 3;
	neg.s32 	%r400, %r272;
	mov.u32 	%r403, %r13;
$L__BB3_31:
	.pragma "nounroll";
	mul.wide.u32 	%rd100, %r401, 4;
	add.s64 	%rd99, %rd15, %rd100;
	// begin inline asm
	ld.global.nc.u32 %r273, [%rd99];
	// end inline asm
	mov.b32 	%f300, %r273;
	setp.lt.f32 	%p164, %f430, %f300;
	selp.f32 	%f430, %f300, %f430, %p164;
	add.s32 	%r403, %r403, 256;
	add.s32 	%r401, %r401, 256;
	add.s32 	%r400, %r400, 1;
	setp.ne.s32 	%p165, %r400, 0;
	@%p165 bra 	$L__BB3_31;
$L__BB3_32:
	setp.lt.u32 	%p166, %r20, 768;
	@%p166 bra 	$L__BB3_35;
	add.s32 	%r405, %r403, 512;
	add.s32 	%r404, %r403, %r399;
$L__BB3_34:
	mul.wide.u32 	%rd105, %r404, 4;
	add.s64 	%rd101, %rd15, %rd105;
	// begin inline asm
	ld.global.nc.u32 %r274, [%rd101];
	// end inline asm
	mov.b32 	%f301, %r274;
	setp.lt.f32 	%p167, %f430, %f301;
	selp.f32 	%f302, %f301, %f430, %p167;
	add.s32 	%r278, %r404, 256;
	mul.wide.u32 	%rd106, %r278, 4;
	add.s64 	%rd102, %rd15, %rd106;
	// begin inline asm
	ld.global.nc.u32 %r275, [%rd102];
	// end inline asm
	mov.b32 	%f303, %r275;
	setp.lt.f32 	%p168, %f302, %f303;
	selp.f32 	%f304, %f303, %f302, %p168;
	add.s32 	%r279, %r404, 512;
	mul.wide.u32 	%rd107, %r279, 4;
	add.s64 	%rd103, %rd15, %rd107;
	// begin inline asm
	ld.global.nc.u32 %r276, [%rd103];
	// end inline asm
	mov.b32 	%f305, %r276;
	setp.lt.f32 	%p169, %f304, %f305;
	selp.f32 	%f306, %f305, %f304, %p169;
	add.s32 	%r280, %r404, 768;
	mul.wide.u32 	%rd108, %r280, 4;
	add.s64 	%rd104, %rd15, %rd108;
	// begin inline asm
	ld.global.nc.u32 %r277, [%rd104];
	// end inline asm
	mov.b32 	%f307, %r277;
	setp.lt.f32 	%p170, %f306, %f307;
	selp.f32 	%f430, %f307, %f306, %p170;
	add.s32 	%r34, %r405, 1024;
	add.s32 	%r281, %r405, 512;
	add.s32 	%r404, %r404, 1024;
	setp.lt.s32 	%p171, %r281, %r19;
	mov.u32 	%r405, %r34;
	@%p171 bra 	$L__BB3_34;
$L__BB3_35:
	// begin inline asm
	mov.u32 %r282, %laneid;
	// end inline asm
	mov.b32 	%r284, %f430;
	mov.b32 	%r285, 1;
	mov.b32 	%r306, 31;
	mov.b32 	%r307, -1;
	// begin inline asm
	shfl.sync.down.b32 %r283, %r284, %r285, %r306, %r307;
	// end inline asm
	mov.b32 	%f308, %r283;
	setp.gt.s32 	%p172, %r282, 30;
	setp.lt.f32 	%p173, %f430, %f308;
	selp.f32 	%f309, %f308, %f430, %p173;
	selp.f32 	%f310, %f430, %f309, %p172;
	mov.b32 	%r289, %f310;
	mov.b32 	%r290, 2;
	// begin inline asm
	shfl.sync.down.b32 %r288, %r289, %r290, %r306, %r307;
	// end inline asm
	mov.b32 	%f311, %r288;
	setp.gt.s32 	%p174, %r282, 29;
	setp.lt.f32 	%p175, %f310, %f311;
	selp.f32 	%f312, %f311, %f310, %p175;
	selp.f32 	%f313, %f310, %f312, %p174;
	mov.b32 	%r294, %f313;
	mov.b32 	%r295, 4;
	// begin inline asm
	shfl.sync.down.b32 %r293, %r294, %r295, %r306, %r307;
	// end inline asm
	mov.b32 	%f314, %r293;
	setp.gt.s32 	%p176, %r282, 27;
	setp.lt.f32 	%p177, %f313, %f314;
	selp.f32 	%f315, %f314, %f313, %p177;
	selp.f32 	%f316, %f313, %f315, %p176;
	mov.b32 	%r299, %f316;
	mov.b32 	%r300, 8;
	// begin inline asm
	shfl.sync.down.b32 %r298, %r299, %r300, %r306, %r307;
	// end inline asm
	mov.b32 	%f317, %r298;
	setp.gt.s32 	%p178, %r282, 23;
	setp.lt.f32 	%p179, %f316, %f317;
	selp.f32 	%f318, %f317, %f316, %p179;
	selp.f32 	%f319, %f316, %f318, %p178;
	mov.b32 	%r304, %f319;
	mov.b32 	%r305, 16;
	// begin inline asm
	shfl.sync.down.b32 %r303, %r304, %r305, %r306, %r307;
	// end inline asm
	mov.b32 	%f320, %r303;
	setp.gt.s32 	%p180, %r282, 15;
	setp.lt.f32 	%p181, %f319, %f320;
	selp.f32 	%f26, %f320, %f319, %p181;
	selp.f32 	%f444, %f319, %f26, %p180;
	setp.ne.s32 	%p182, %r282, 0;
	@%p182 bra 	$L__BB3_37;
	shr.u32 	%r308, %r13, 3;
	and.b32  	%r309, %r308, 124;
	mov.u32 	%r310, _ZZN3cub18CUB_300001_SM_10006detail6reduce28DeviceReduceSingleTileKernelINS2_10policy_hubIfjN4cuda3__47maximumIvEEE10Policy1000EPfSB_jS8_ffNS5_3std3__410__identityEEEvT0_T1_T2_T3_T4_T6_E12temp_storage;
	add.s32 	%r311, %r310, %r309;
	st.shared.f32 	[%r311+8], %f26;
$L__BB3_37:
	bar.sync 	0;
	setp.ne.s32 	%p183, %r13, 0;
	@%p183 bra 	$L__BB3_74;
	ld.shared.f32 	%f321, [_ZZN3cub18CUB_300001_SM_10006detail6reduce28DeviceReduceSingleTileKernelINS2_10policy_hubIfjN4cuda3__47maximumIvEEE10Policy1000EPfSB_jS8_ffNS5_3std3__410__identityEEEvT0_T1_T2_T3_T4_T6_E12temp_storage+12];
	setp.lt.f32 	%p184, %f444, %f321;
	selp.f32 	%f322, %f321, %f444, %p184;
	ld.shared.f32 	%f323, [_ZZN3cub18CUB_300001_SM_10006detail6reduce28DeviceReduceSingleTileKernelINS2_10policy_hubIfjN4cuda3__47maximumIvEEE10Policy1000EPfSB_jS8_ffNS5_3std3__410__identityEEEvT0_T1_T2_T3_T4_T6_E12temp_storage+16];
	setp.lt.f32 	%p185, %f322, %f323;
	selp.f32 	%f324, %f323, %f322, %p185;
	ld.shared.f32 	%f325, [_ZZN3cub18CUB_300001_SM_10006detail6reduce28DeviceReduceSingleTileKernelINS2_10policy_hubIfjN4cuda3__47maximumIvEEE10Policy1000EPfSB_jS8_ffNS5_3std3__410__identityEEEvT0_T1_T2_T3_T4_T6_E12temp_storage+20];
	setp.lt.f32 	%p186, %f324, %f325;
	selp.f32 	%f326, %f325, %f324, %p186;
	ld.shared.f32 	%f327, [_ZZN3cub18CUB_300001_SM_10006detail6reduce28DeviceReduceSingleTileKernelINS2_10policy_hubIfjN4cuda3__47maximumIvEEE10Policy1000EPfSB_jS8_ffNS5_3std3__410__identityEEEvT0_T1_T2_T3_T4_T6_E12temp_storage+24];
	setp.lt.f32 	%p187, %f326, %f327;
	selp.f32 	%f328, %f327, %f326, %p187;
	ld.shared.f32 	%f329, [_ZZN3cub18CUB_300001_SM_10006detail6reduce28DeviceReduceSingleTileKernelINS2_10policy_hubIfjN4cuda3__47maximumIvEEE10Policy1000EPfSB_jS8_ffNS5_3std3__410__identityEEEvT0_T1_T2_T3_T4_T6_E12temp_storage+28];
	setp.lt.f32 	%p188, %f328, %f329;
	selp.f32 	%f330, %f329, %f328, %p188;
	ld.shared.f32 	%f331, [_ZZN3cub18CUB_300001_SM_10006detail6reduce28DeviceReduceSingleTileKernelINS2_10policy_hubIfjN4cuda3__47maximumIvEEE10Policy1000EPfSB_jS8_ffNS5_3std3__410__identityEEEvT0_T1_T2_T3_T4_T6_E12temp_storage+32];
	setp.lt.f32 	%p189, %f330, %f331;
	selp.f32 	%f332, %f331, %f330, %p189;
	ld.shared.f32 	%f333, [_ZZN3cub18CUB_300001_SM_10006detail6reduce28DeviceReduceSingleTileKernelINS2_10policy_hubIfjN4cuda3__47maximumIvEEE10Policy1000EPfSB_jS8_ffNS5_3std3__410__identityEEEvT0_T1_T2_T3_T4_T6_E12temp_storage+36];
	setp.lt.f32 	%p190, %f332, %f333;
	selp.f32 	%f444, %f333, %f332, %p190;
	bra.uni 	$L__BB3_74;
$L__BB3_39:
	setp.gt.u32 	%p3, %r70, 4095;
	@%p3 bra 	$L__BB3_58;
	mov.u32 	%r36, %tid.x;
	setp.ge.u32 	%p68, %r36, %r70;
	mov.f32 	%f436, 0f00000000;
	mov.u32 	%r409, %r36;
	@%p68 bra 	$L__BB3_42;
	mul.wide.u32 	%rd65, %r36, 4;
	add.s64 	%rd64, %rd15, %rd65;
	// begin inline asm
	ld.global.nc.u32 %r152, [%rd64];
	// end inline asm
	mov.b32 	%f436, %r152;
	add.s32 	%r409, %r36, 256;
$L__BB3_42:
	setp.ge.u32 	%p69, %r409, %r70;
	@%p69 bra 	$L__BB3_49;
	not.b32 	%r153, %r409;
	add.s32 	%r39, %r70, %r153;
	and.b32  	%r154, %r39, 768;
	setp.eq.s32 	%p70, %r154, 768;
	@%p70 bra 	$L__BB3_46;
	mul.wide.u32 	%rd66, %r409, 4;
	add.s64 	%rd120, %rd15, %rd66;
	shr.u32 	%r155, %r39, 8;
	add.s32 	%r156, %r155, 1;
	and.b32  	%r157, %r156, 3;
	neg.s32 	%r407, %r157;
$L__BB3_45:
	.pragma "nounroll";
	// begin inline asm
	ld.global.nc.u32 %r158, [%rd120];
	// end inline asm
	mov.b32 	%f157, %r158;
	setp.lt.f32 	%p71, %f436, %f157;
	selp.f32 	%f436, %f157, %f436, %p71;
	add.s32 	%r409, %r409, 256;
	add.s64 	%rd120, %rd120, 1024;
	add.s32 	%r407, %r407, 1;
	setp.ne.s32 	%p72, %r407, 0;
	@%p72 bra 	$L__BB3_45;
$L__BB3_46:
	setp.lt.u32 	%p73, %r39, 768;
	@%p73 bra 	$L__BB3_49;
	mul.wide.u32 	%rd68, %r409, 4;
	add.s64 	%rd121, %rd15, %rd68;
$L__BB3_48:
	// begin inline asm
	ld.global.nc.u32 %r159, [%rd121];
	// end inline asm
	mov.b32 	%f158, %r159;
	setp.lt.f32 	%p74, %f436, %f158;
	selp.f32 	%f159, %f158, %f436, %p74;
	add.s64 	%rd70, %rd121, 1024;
	// begin inline asm
	ld.global.nc.u32 %r160, [%rd70];
	// end inline asm
	mov.b32 	%f160, %r160;
	setp.lt.f32 	%p75, %f159, %f160;
	selp.f32 	%f161, %f160, %f159, %p75;
	add.s64 	%rd71, %rd121, 2048;
	// begin inline asm
	ld.global.nc.u32 %r161, [%rd71];
	// end inline asm
	mov.b32 	%f162, %r161;
	setp.lt.f32 	%p76, %f161, %f162;
	selp.f32 	%f163, %f162, %f161, %p76;
	add.s64 	%rd72, %rd121, 3072;
	// begin inline asm
	ld.global.nc.u32 %r162, [%rd72];
	// end inline asm
	mov.b32 	%f164, %r162;
	setp.lt.f32 	%p77, %f163, %f164;
	selp.f32 	%f436, %f164, %f163, %p77;
	add.s32 	%r409, %r409, 1024;
	add.s64 	%rd121, %rd121, 4096;
	setp.lt.s32 	%p78, %r409, %r70;
	@%p78 bra 	$L__BB3_48;
$L__BB3_49:
	setp.lt.u32 	%p79, %r70, 256;
	@%p79 bra 	$L__BB3_54;
	// begin inline asm
	mov.u32 %r201, %laneid;
	// end inline asm
	mov.b32 	%r203, %f436;
	mov.b32 	%r204, 1;
	mov.b32 	%r225, 31;
	mov.b32 	%r226, -1;
	// begin inline asm
	shfl.sync.down.b32 %r202, %r203, %r204, %r225, %r226;
	// end inline asm
	mov.b32 	%f212, %r202;
	setp.gt.s32 	%p107, %r201, 30;
	setp.lt.f32 	%p108, %f436, %f212;
	selp.f32 	%f213, %f212, %f436, %p108;
	selp.f32 	%f214, %f436, %f213, %p107;
	mov.b32 	%r208, %f214;
	mov.b32 	%r209, 2;
	// begin inline asm
	shfl.sync.down.b32 %r207, %r208, %r209, %r225, %r226;
	// end inline asm
	mov.b32 	%f215, %r207;
	setp.gt.s32 	%p109, %r201, 29;
	setp.lt.f32 	%p110, %f214, %f215;
	selp.f32 	%f216, %f215, %f214, %p110;
	selp.f32 	%f217, %f214, %f216, %p109;
	mov.b32 	%r213, %f217;
	mov.b32 	%r214, 4;
	// begin inline asm
	shfl.sync.down.b32 %r212, %r213, %r214, %r225, %r226;
	// end inline asm
	mov.b32 	%f218, %r212;
	setp.gt.s32 	%p111, %r201, 27;
	setp.lt.f32 	%p112, %f217, %f218;
	selp.f32 	%f219, %f218, %f217, %p112;
	selp.f32 	%f220, %f217, %f219, %p111;
	mov.b32 	%r218, %f220;
	mov.b32 	%r219, 8;
	// begin inline asm
	shfl.sync.down.b32 %r217, %r218, %r219, %r225, %r226;
	// end inline asm
	mov.b32 	%f221, %r217;
	setp.gt.s32 	%p113, %r201, 23;
	setp.lt.f32 	%p114, %f220, %f221;
	selp.f32 	%f222, %f221, %f220, %p114;
	selp.f32 	%f223, %f220, %f222, %p113;
	mov.b32 	%r223, %f223;
	mov.b32 	%r224, 16;
	// begin inline asm
	shfl.sync.down.b32 %r222, %r223, %r224, %r225, %r226;
	// end inline asm
	mov.b32 	%f224, %r222;
	setp.gt.s32 	%p115, %r201, 15;
	setp.lt.f32 	%p116, %f223, %f224;
	selp.f32 	%f38, %f224, %f223, %p116;
	selp.f32 	%f444, %f223, %f38, %p115;
	setp.ne.s32 	%p117, %r201, 0;
	@%p117 bra 	$L__BB3_52;
	shr.u32 	%r227, %r36, 3;
	and.b32  	%r228, %r227, 124;
	mov.u32 	%r229, _ZZN3cub18CUB_300001_SM_10006detail6reduce28DeviceReduceSingleTileKernelINS2_10policy_hubIfjN4cuda3__47maximumIvEEE10Policy1000EPfSB_jS8_ffNS5_3std3__410__identityEEEvT0_T1_T2_T3_T4_T6_E12temp_storage;
	add.s32 	%r230, %r229, %r228;
	st.shared.f32 	[%r230+8], %f38;
$L__BB3_52:
	bar.sync 	0;
	setp.ne.s32 	%p118, %r36, 0;
	@%p118 bra 	$L__BB3_74;
	ld.shared.f32 	%f225, [_ZZN3cub18CUB_300001_SM_10006detail6reduce28DeviceReduceSingleTileKernelINS2_10policy_hubIfjN4cuda3__47maximumIvEEE10Policy1000EPfSB_jS8_ffNS5_3std3__410__identityEEEvT0_T1_T2_T3_T4_T6_E12temp_storage+12];
	setp.lt.f32 	%p119, %f444, %f225;
	selp.f32 	%f226, %f225, %f444, %p119;
	ld.shared.f32 	%f227, [_ZZN3cub18CUB_300001_SM_10006detail6reduce28DeviceReduceSingleTileKernelINS2_10policy_hubIfjN4cuda3__47maximumIvEEE10Policy1000EPfSB_jS8_ffNS5_3std3__410__identityEEEvT0_T1_T2_T3_T4_T6_E12temp_storage+16];
	setp.lt.f32 	%p120, %f226, %f227;
	selp.f32 	%f228, %f227, %f226, %p120;
	ld.shared.f32 	%f229, [_ZZN3cub18CUB_300001_SM_10006detail6reduce28DeviceReduceSingleTileKernelINS2_10policy_hubIfjN4cuda3__47maximumIvEEE10Policy1000EPfSB_jS8_ffNS5_3std3__410__identityEEEvT0_T1_T2_T3_T4_T6_E12temp_storage+20];
	setp.lt.f32 	%p121, %f228, %f229;
	selp.f32 	%f230, %f229, %f228, %p121;
	ld.shared.f32 	%f231, [_ZZN3cub18CUB_300001_SM_10006detail6reduce28DeviceReduceSingleTileKernelINS2_10policy_hubIfjN4cuda3__47maximumIvEEE10Policy1000EPfSB_jS8_ffNS5_3std3__410__identityEEEvT0_T1_T2_T3_T4_T6_E12temp_storage+24];
	setp.lt.f32 	%p122, %f230, %f231;
	selp.f32 	%f232, %f231, %f230, %p122;
	ld.shared.f32 	%f233, [_ZZN3cub18CUB_300001_SM_10006detail6reduce28DeviceReduceSingleTileKernelINS2_10policy_hubIfjN4cuda3__47maximumIvEEE10Policy1000EPfSB_jS8_ffNS5_3std3__410__identityEEEvT0_T1_T2_T3_T4_T6_E12temp_storage+28];
	setp.lt.f32 	%p123, %f232, %f233;
	selp.f32 	%f234, %f233, %f232, %p123;
	ld.shared.f32 	%f235, [_ZZN3cub18CUB_300001_SM_10006detail6reduce28DeviceReduceSingleTileKernelINS2_10policy_hubIfjN4cuda3__47maximumIvEEE10Policy1000EPfSB_jS8_ffNS5_3std3__410__identityEEEvT0_T1_T2_T3_T4_T6_E12temp_storage+32];
	setp.lt.f32 	%p124, %f234, %f235;
	selp.f32 	%f236, %f235, %f234, %p124;
	ld.shared.f32 	%f237, [_ZZN3cub18CUB_300001_SM_10006detail6reduce28DeviceReduceSingleTileKernelINS2_10policy_hubIfjN4cuda3__47maximumIvEEE10Policy1000EPfSB_jS8_ffNS5_3std3__410__identityEEEvT0_T1_T2_T3_T4_T6_E12temp_storage+36];
	setp.lt.f32 	%p125, %f236, %f237;
	selp.f32 	%f444, %f237, %f236, %p125;
	bra.uni 	$L__BB3_74;
$L__BB3_54:
	// begin inline asm
	mov.u32 %r163, %laneid;
	// end inline asm
	and.b32  	%r189, %r36, 992;
	add.s32 	%r190, %r189, 32;
	setp.gt.u32 	%p80, %r190, %r70;
	not.b32 	%r191, %r189;
	add.s32 	%r192, %r70, %r191;
	selp.b32 	%r187, %r192, 31, %p80;
	mov.b32 	%r165, %f436;
	mov.b32 	%r166, 1;
	mov.b32 	%r188, -1;
	// begin inline asm
	shfl.sync.down.b32 %r164, %r165, %r166, %r187, %r188;
	// end inline asm
	mov.b32 	%f165, %r164;
	setp.lt.s32 	%p81, %r163, %r187;
	setp.lt.f32 	%p82, %f436, %f165;
	selp.f32 	%f166, %f165, %f436, %p82;
	selp.f32 	%f167, %f166, %f436, %p81;
	mov.b32 	%r170, %f167;
	mov.b32 	%r171, 2;
	// begin inline asm
	shfl.sync.down.b32 %r169, %r170, %r171, %r187, %r188;
	// end inline asm
	mov.b32 	%f168, %r169;
	add.s32 	%r193, %r163, 2;
	setp.gt.s32 	%p83, %r193, %r187;
	setp.lt.f32 	%p84, %f167, %f168;
	selp.f32 	%f169, %f168, %f167, %p84;
	selp.f32 	%f170, %f167, %f169, %p83;
	mov.b32 	%r175, %f170;
	mov.b32 	%r176, 4;
	// begin inline asm
	shfl.sync.down.b32 %r174, %r175, %r176, %r187, %r188;
	// end inline asm
	mov.b32 	%f171, %r174;
	add.s32 	%r194, %r163, 4;
	setp.gt.s32 	%p85, %r194, %r187;
	setp.lt.f32 	%p86, %f170, %f171;
	selp.f32 	%f172, %f171, %f170, %p86;
	selp.f32 	%f173, %f170, %f172, %p85;
	mov.b32 	%r180, %f173;
	mov.b32 	%r181, 8;
	// begin inline asm
	shfl.sync.down.b32 %r179, %r180, %r181, %r187, %r188;
	// end inline asm
	mov.b32 	%f174, %r179;
	add.s32 	%r195, %r163, 8;
	setp.gt.s32 	%p87, %r195, %r187;
	setp.lt.f32 	%p88, %f173, %f174;
	selp.f32 	%f175, %f174, %f173, %p88;
	selp.f32 	%f176, %f173, %f175, %p87;
	mov.b32 	%r185, %f176;
	mov.b32 	%r186, 16;
	// begin inline asm
	shfl.sync.down.b32 %r184, %r185, %r186, %r187, %r188;
	// end inline asm
	mov.b32 	%f177, %r184;
	add.s32 	%r196, %r163, 16;
	setp.gt.s32 	%p89, %r196, %r187;
	setp.lt.f32 	%p90, %f176, %f177;
	selp.f32 	%f178, %f177, %f176, %p90;
	selp.f32 	%f444, %f176, %f178, %p89;
	setp.ne.s32 	%p91, %r163, 0;
	@%p91 bra 	$L__BB3_56;
	shr.u32 	%r197, %r36, 3;
	and.b32  	%r198, %r197, 124;
	mov.u32 	%r199, _ZZN3cub18CUB_300001_SM_10006detail6reduce28DeviceReduceSingleTileKernelINS2_10policy_hubIfjN4cuda3__47maximumIvEEE10Policy1000EPfSB_jS8_ffNS5_3std3__410__identityEEEvT0_T1_T2_T3_T4_T6_E12temp_storage;
	add.s32 	%r200, %r199, %r198;
	st.shared.f32 	[%r200+8], %f444;
$L__BB3_56:
	bar.sync 	0;
	setp.ne.s32 	%p92, %r36, 0;
	@%p92 bra 	$L__BB3_74;
	setp.gt.u32 	%p93, %r70, 32;
	ld.shared.f32 	%f179, [_ZZN3cub18CUB_300001_SM_10006detail6reduce28DeviceReduceSingleTileKernelINS2_10policy_hubIfjN4cuda3__47maximumIvEEE10Policy1000EPfSB_jS8_ffNS5_3std3__410__identityEEEvT0_T1_T2_T3_T4_T6_E12temp_storage+12];
	setp.lt.f32 	%p94, %f444, %f179;
	selp.f32 	%f181, %f179, %f444, %p94;
	selp.f32 	%f182, %f181, %f444, %p93;
	setp.gt.u32 	%p95, %r70, 64;
	ld.shared.f32 	%f184, [_ZZN3cub18CUB_300001_SM_10006detail6reduce28DeviceReduceSingleTileKernelINS2_10policy_hubIfjN4cuda3__47maximumIvEEE10Policy1000EPfSB_jS8_ffNS5_3std3__410__identityEEEvT0_T1_T2_T3_T4_T6_E12temp_storage+16];
	setp.lt.f32 	%p96, %f182, %f184;
	selp.f32 	%f186, %f184, %f182, %p96;
	selp.f32 	%f187, %f186, %f182, %p95;
	setp.gt.u32 	%p97, %r70, 96;
	ld.shared.f32 	%f189, [_ZZN3cub18CUB_300001_SM_10006detail6reduce28DeviceReduceSingleTileKernelINS2_10policy_hubIfjN4cuda3__47maximumIvEEE10Policy1000EPfSB_jS8_ffNS5_3std3__410__identityEEEvT0_T1_T2_T3_T4_T6_E12temp_storage+20];
	setp.lt.f32 	%p98, %f187, %f189;
	selp.f32 	%f191, %f189, %f187, %p98;
	selp.f32 	%f192, %f191, %f187, %p97;
	setp.gt.u32 	%p99, %r70, 128;
	ld.shared.f32 	%f194, [_ZZN3cub18CUB_300001_SM_10006detail6reduce28DeviceReduceSingleTileKernelINS2_10policy_hubIfjN4cuda3__47maximumIvEEE10Policy1000EPfSB_jS8_ffNS5_3std3__410__identityEEEvT0_T1_T2_T3_T4_T6_E12temp_storage+24];
	setp.lt.f32 	%p100, %f192, %f194;
	selp.f32 	%f196, %f194, %f192, %p100;
	selp.f32 	%f197, %f196, %f192, %p99;
	setp.gt.u32 	%p101, %r70, 160;
	ld.shared.f32 	%f199, [_ZZN3cub18CUB_300001_SM_10006detail6reduce28DeviceReduceSingleTileKernelINS2_10policy_hubIfjN4cuda3__47maximumIvEEE10Policy1000EPfSB_jS8_ffNS5_3std3__410__identityEEEvT0_T1_T2_T3_T4_T6_E12temp_storage+28];
	setp.lt.f32 	%p102, %f197, %f199;
	selp.f32 	%f201, %f199, %f197, %p102;
	selp.f32 	%f202, %f201, %f197, %p101;
	setp.gt.u32 	%p103, %r70, 192;
	ld.shared.f32 	%f204, [_ZZN3cub18CUB_300001_SM_10006detail6reduce28DeviceReduceSingleTileKernelINS2_10policy_hubIfjN4cuda3__47maximumIvEEE10Policy1000EPfSB_jS8_ffNS5_3std3__410__identityEEEvT0_T1_T2_T3_T4_T6_E12temp_storage+32];
	setp.lt.f32 	%p104, %f202, %f204;
	selp.f32 	%f206, %f204, %f202, %p104;
	selp.f32 	%f207, %f206, %f202, %p103;
	setp.gt.u32 	%p105, %r70, 224;
	ld.shared.f32 	%f209, [_ZZN3cub18CUB_300001_SM_10006detail6reduce28DeviceReduceSingleTileKernelINS2_10policy_hubIfjN4cuda3__47maximumIvEEE10Policy1000EPfSB_jS8_ffNS5_3std3__410__identityEEEvT0_T1_T2_T3_T4_T6_E12temp_storage+36];
	setp.lt.f32 	%p106, %f207, %f209;
	selp.f32 	%f211, %f209, %f207, %p106;
	selp.f32 	%f444, %f211, %f207, %p105;
	bra.uni 	$L__BB3_74;
$L__BB3_58:
	mov.u32 	%r48, %tid.x;
	mul.wide.u32 	%rd34, %r48, 4;
	add.s64 	%rd18, %rd15, %rd34;
	// begin inline asm
	ld.global.nc.u32 %r71, [%rd18];
	// end inline asm
	mov.b32 	%f59, %r71;
	add.s64 	%rd19, %rd18, 1024;
	// begin inline asm
	ld.global.nc.u32 %r72, [%rd19];
	// end inline asm
	mov.b32 	%f60, %r72;
	add.s64 	%rd20, %rd18, 2048;
	// begin inline asm
	ld.global.nc.u32 %r73, [%rd20];
	// end inline asm
	mov.b32 	%f61, %r73;
	add.s64 	%rd21, %rd18, 3072;
	// begin inline asm
	ld.global.nc.u32 %r74, [%rd21];
	// end inline asm
	mov.b32 	%f62, %r74;
	add.s64 	%rd22, %rd18, 4096;
	// begin inline asm
	ld.global.nc.u32 %r75, [%rd22];
	// end inline asm
	mov.b32 	%f63, %r75;
	add.s64 	%rd23, %rd18, 5120;
	// begin inline asm
	ld.global.nc.u32 %r76, [%rd23];
	// end inline asm
	mov.b32 	%f64, %r76;
	add.s64 	%rd24, %rd18, 6144;
	// begin inline asm
	ld.global.nc.u32 %r77, [%rd24];
	// end inline asm
	mov.b32 	%f65, %r77;
	add.s64 	%rd25, %rd18, 7168;
	// begin inline asm
	ld.global.nc.u32 %r78, [%rd25];
	// end inline asm
	mov.b32 	%f66, %r78;
	add.s64 	%rd26, %rd18, 8192;
	// begin inline asm
	ld.global.nc.u32 %r79, [%rd26];
	// end inline asm
	mov.b32 	%f67, %r79;
	add.s64 	%rd27, %rd18, 9216;
	// begin inline asm
	ld.global.nc.u32 %r80, [%rd27];
	// end inline asm
	mov.b32 	%f68, %r80;
	add.s64 	%rd28, %rd18, 10240;
	// begin inline asm
	ld.global.nc.u32 %r81, [%rd28];
	// end inline asm
	mov.b32 	%f69, %r81;
	add.s64 	%rd29, %rd18, 11264;
	// begin inline asm
	ld.global.nc.u32 %r82, [%rd29];
	// end inline asm
	mov.b32 	%f70, %r82;
	add.s64 	%rd30, %rd18, 12288;
	// begin inline asm
	ld.global.nc.u32 %r83, [%rd30];
	// end inline asm
	mov.b32 	%f71, %r83;
	add.s64 	%rd31, %rd18, 13312;
	// begin inline asm
	ld.global.nc.u32 %r84, [%rd31];
	// end inline asm
	mov.b32 	%f72, %r84;
	add.s64 	%rd32, %rd18, 14336;
	// begin inline asm
	ld.global.nc.u32 %r85, [%rd32];
	// end inline asm
	mov.b32 	%f73, %r85;
	add.s64 	%rd33, %rd18, 15360;
	// begin inline asm
	ld.global.nc.u32 %r86, [%rd33];
	// end inline asm
	mov.b32 	%f74, %r86;
	setp.lt.f32 	%p4, %f59, %f60;
	selp.f32 	%f75, %f60, %f59, %p4;
	setp.lt.f32 	%p5, %f61, %f62;
	selp.f32 	%f76, %f62, %f61, %p5;
	setp.lt.f32 	%p6, %f63, %f64;
	selp.f32 	%f77, %f64, %f63, %p6;
	setp.lt.f32 	%p7, %f65, %f66;
	selp.f32 	%f78, %f66, %f65, %p7;
	setp.lt.f32 	%p8, %f67, %f68;
	selp.f32 	%f79, %f68, %f67, %p8;
	setp.lt.f32 	%p9, %f69, %f70;
	selp.f32 	%f80, %f70, %f69, %p9;
	setp.lt.f32 	%p10, %f71, %f72;
	selp.f32 	%f81, %f72, %f71, %p10;
	setp.lt.f32 	%p11, %f73, %f74;
	selp.f32 	%f82, %f74, %f73, %p11;
	setp.lt.f32 	%p12, %f75, %f76;
	selp.f32 	%f83, %f76, %f75, %p12;
	setp.lt.f32 	%p13, %f77, %f78;
	selp.f32 	%f84, %f78, %f77, %p13;
	setp.lt.f32 	%p14, %f79, %f80;
	selp.f32 	%f85, %f80, %f79, %p14;
	setp.lt.f32 	%p15, %f81, %f82;
	selp.f32 	%f86, %f82, %f81, %p15;
	setp.lt.f32 	%p16, %f83, %f84;
	selp.f32 	%f87, %f84, %f83, %p16;
	setp.lt.f32 	%p17, %f85, %f86;
	selp.f32 	%f88, %f86, %f85, %p17;
	setp.lt.f32 	%p18, %f87, %f88;
	selp.f32 	%f443, %f88, %f87, %p18;
	add.s32 	%r49, %r70, -4096;
	setp.lt.u32 	%p19, %r49, 4096;
	mov.b32 	%r412, 4096;
	@%p19 bra 	$L__BB3_62;
	mov.b32 	%r412, 4096;
$L__BB3_60:
	add.s32 	%r105, %r48, %r412;
	mul.wide.u32 	%rd51, %r105, 4;
	add.s64 	%rd35, %rd15, %rd51;
	// begin inline asm
	ld.global.nc.u32 %r89, [%rd35];
	// end inline asm
	mov.b32 	%f89, %r89;
	mul.wide.u32 	%rd52, %r412, 4;
	add.s64 	%rd53, %rd18, %rd52;
	add.s64 	%rd36, %rd53, 1024;
	// begin inline asm
	ld.global.nc.u32 %r90, [%rd36];
	// end inline asm
	mov.b32 	%f90, %r90;
	add.s64 	%rd37, %rd53, 2048;
	// begin inline asm
	ld.global.nc.u32 %r91, [%rd37];
	// end inline asm
	mov.b32 	%f91, %r91;
	add.s64 	%rd38, %rd53, 3072;
	// begin inline asm
	ld.global.nc.u32 %r92, [%rd38];
	// end inline asm
	mov.b32 	%f92, %r92;
	add.s64 	%rd39, %rd53, 4096;
	// begin inline asm
	ld.global.nc.u32 %r93, [%rd39];
	// end inline asm
	mov.b32 	%f93, %r93;
	add.s64 	%rd40, %rd53, 5120;
	// begin inline asm
	ld.global.nc.u32 %r94, [%rd40];
	// end inline asm
	mov.b32 	%f94, %r94;
	add.s64 	%rd41, %rd53, 6144;
	// begin inline asm
	ld.global.nc.u32 %r95, [%rd41];
	// end inline asm
	mov.b32 	%f95, %r95;
	add.s64 	%rd42, %rd53, 7168;
	// begin inline asm
	ld.global.nc.u32 %r96, [%rd42];
	// end inline asm
	mov.b32 	%f96, %r96;
	add.s64 	%rd43, %rd53, 8192;
	// begin inline asm
	ld.global.nc.u32 %r97, [%rd43];
	// end inline asm
	mov.b32 	%f97, %r97;
	add.s64 	%rd44, %rd53, 9216;
	// begin inline asm
	ld.global.nc.u32 %r98, [%rd44];
	// end inline asm
	mov.b32 	%f98, %r98;
	add.s64 	%rd45, %rd53, 10240;
	// begin inline asm
	ld.global.nc.u32 %r99, [%rd45];
	// end inline asm
	mov.b32 	%f99, %r99;
	add.s64 	%rd46, %rd53, 11264;
	// begin inline asm
	ld.global.nc.u32 %r100, [%rd46];
	// end inline asm
	mov.b32 	%f100, %r100;
	add.s64 	%rd47, %rd53, 12288;
	// begin inline asm
	ld.global.nc.u32 %r101, [%rd47];
	// end inline asm
	mov.b32 	%f101, %r101;
	add.s64 	%rd48, %rd53, 13312;
	// begin inline asm
	ld.global.nc.u32 %r102, [%rd48];
	// end inline asm
	mov.b32 	%f102, %r102;
	add.s64 	%rd49, %rd53, 14336;
	// begin inline asm
	ld.global.nc.u32 %r103, [%rd49];
	// end inline asm
	mov.b32 	%f103, %r103;
	add.s64 	%rd50, %rd53, 15360;
	// begin inline asm
	ld.global.nc.u32 %r104, [%rd50];
	// end inline asm
	mov.b32 	%f104, %r104;
	setp.lt.f32 	%p20, %f443, %f89;
	selp.f32 	%f105, %f89, %f443, %p20;
	setp.lt.f32 	%p21, %f90, %f91;
	selp.f32 	%f106, %f91, %f90, %p21;
	setp.lt.f32 	%p22, %f92, %f93;
	selp.f32 	%f107, %f93, %f92, %p22;
	setp.lt.f32 	%p23, %f94, %f95;
	selp.f32 	%f108, %f95, %f94, %p23;
	setp.lt.f32 	%p24, %f96, %f97;
	selp.f32 	%f109, %f97, %f96, %p24;
	setp.lt.f32 	%p25, %f98, %f99;
	selp.f32 	%f110, %f99, %f98, %p25;
	setp.lt.f32 	%p26, %f100, %f101;
	selp.f32 	%f111, %f101, %f100, %p26;
	setp.lt.f32 	%p27, %f102, %f103;
	selp.f32 	%f112, %f103, %f102, %p27;
	setp.lt.f32 	%p28, %f105, %f106;
	selp.f32 	%f113, %f106, %f105, %p28;
	setp.lt.f32 	%p29, %f107, %f108;
	selp.f32 	%f114, %f108, %f107, %p29;
	setp.lt.f32 	%p30, %f109, %f110;
	selp.f32 	%f115, %f110, %f109, %p30;
	setp.lt.f32 	%p31, %f111, %f112;
	selp.f32 	%f116, %f112, %f111, %p31;
	setp.lt.f32 	%p32, %f113, %f114;
	selp.f32 	%f117, %f114, %f113, %p32;
	setp.lt.f32 	%p33, %f115, %f116;
	selp.f32 	%f118, %f116, %f115, %p33;
	setp.lt.f32 	%p34, %f117, %f118;
	selp.f32 	%f119, %f118, %f117, %p34;
	setp.lt.f32 	%p35, %f119, %f104;
	selp.f32 	%f443, %f104, %f119, %p35;
	sub.s32 	%r106, %r70, %r412;
	setp.lt.u32 	%p36, %r106, 4096;
	@%p36 bra 	$L__BB3_70;
	add.s32 	%r412, %r412, 4096;
	setp.le.u32 	%p37, %r412, %r49;
	@%p37 bra 	$L__BB3_60;
$L__BB3_62:
	setp.le.u32 	%p38, %r70, %r412;
	@%p38 bra 	$L__BB3_70;
	sub.s32 	%r53, %r70, %r412;
	setp.ge.s32 	%p39, %r48, %r53;
	@%p39 bra 	$L__BB3_70;
	not.b32 	%r107, %r48;
	add.s32 	%r108, %r70, %r107;
	sub.s32 	%r54, %r108, %r412;
	and.b32  	%r109, %r54, 768;
	setp.eq.s32 	%p40, %r109, 768;
	mov.u32 	%r416, %r48;
	@%p40 bra 	$L__BB3_67;
	add.s32 	%r414, %r48, %r412;
	shr.u32 	%r110, %r54, 8;
	add.s32 	%r111, %r110, 1;
	and.b32  	%r112, %r111, 3;
	neg.s32 	%r413, %r112;
	mov.u32 	%r416, %r48;
$L__BB3_66:
	.pragma "nounroll";
	mul.wide.u32 	%rd55, %r414, 4;
	add.s64 	%rd54, %rd15, %rd55;
	// begin inline asm
	ld.global.nc.u32 %r113, [%rd54];
	// end inline asm
	mov.b32 	%f121, %r113;
	setp.lt.f32 	%p41, %f443, %f121;
	selp.f32 	%f443, %f121, %f443, %p41;
	add.s32 	%r416, %r416, 256;
	add.s32 	%r414, %r414, 256;
	add.s32 	%r413, %r413, 1;
	setp.ne.s32 	%p42, %r413, 0;
	@%p42 bra 	$L__BB3_66;
$L__BB3_67:
	setp.lt.u32 	%p43, %r54, 768;
	@%p43 bra 	$L__BB3_70;
	add.s32 	%r418, %r416, 512;
	add.s32 	%r417, %r416, %r412;
$L__BB3_69:
	mul.wide.u32 	%rd60, %r417, 4;
	add.s64 	%rd56, %rd15, %rd60;
	// begin inline asm
	ld.global.nc.u32 %r114, [%rd56];
	// end inline asm
	mov.b32 	%f122, %r114;
	setp.lt.f32 	%p44, %f443, %f122;
	selp.f32 	%f123, %f122, %f443, %p44;
	add.s32 	%r118, %r417, 256;
	mul.wide.u32 	%rd61, %r118, 4;
	add.s64 	%rd57, %rd15, %rd61;
	// begin inline asm
	ld.global.nc.u32 %r115, [%rd57];
	// end inline asm
	mov.b32 	%f124, %r115;
	setp.lt.f32 	%p45, %f123, %f124;
	selp.f32 	%f125, %f124, %f123, %p45;
	add.s32 	%r119, %r417, 512;
	mul.wide.u32 	%rd62, %r119, 4;
	add.s64 	%rd58, %rd15, %rd62;
	// begin inline asm
	ld.global.nc.u32 %r116, [%rd58];
	// end inline asm
	mov.b32 	%f126, %r116;
	setp.lt.f32 	%p46, %f125, %f126;
	selp.f32 	%f127, %f126, %f125, %p46;
	add.s32 	%r120, %r417, 768;
	mul.wide.u32 	%rd63, %r120, 4;
	add.s64 	%rd59, %rd15, %rd63;
	// begin inline asm
	ld.global.nc.u32 %r117, [%rd59];
	// end inline asm
	mov.b32 	%f128, %r117;
	setp.lt.f32 	%p47, %f127, %f128;
	selp.f32 	%f443, %f128, %f127, %p47;
	add.s32 	%r68, %r418, 1024;
	add.s32 	%r121, %r418, 512;
	add.s32 	%r417, %r417, 1024;
	setp.lt.s32 	%p48, %r121, %r53;
	mov.u32 	%r418, %r68;
	@%p48 bra 	$L__BB3_69;
$L__BB3_70:
	// begin inline asm
	mov.u32 %r122, %laneid;
	// end inline asm
	mov.b32 	%r124, %f443;
	mov.b32 	%r125, 1;
	mov.b32 	%r146, 31;
	mov.b32 	%r147, -1;
	// begin inline asm
	shfl.sync.down.b32 %r123, %r124, %r125, %r146, %r147;
	// end inline asm
	mov.b32 	%f129, %r123;
	setp.gt.s32 	%p49, %r122, 30;
	setp.lt.f32 	%p50, %f443, %f129;
	selp.f32 	%f130, %f129, %f443, %p50;
	selp.f32 	%f131, %f443, %f130, %p49;
	mov.b32 	%r129, %f131;
	mov.b32 	%r130, 2;
	// begin inline asm
	shfl.sync.down.b32 %r128, %r129, %r130, %r146, %r147;
	// end inline asm
	mov.b32 	%f132, %r128;
	setp.gt.s32 	%p51, %r122, 29;
	setp.lt.f32 	%p52, %f131, %f132;
	selp.f32 	%f133, %f132, %f131, %p52;
	selp.f32 	%f134, %f131, %f133, %p51;
	mov.b32 	%r134, %f134;
	mov.b32 	%r135, 4;
	// begin inline asm
	shfl.sync.down.b32 %r133, %r134, %r135, %r146, %r147;
	// end inline asm
	mov.b32 	%f135, %r133;
	setp.gt.s32 	%p53, %r122, 27;
	setp.lt.f32 	%p54, %f134, %f135;
	selp.f32 	%f136, %f135, %f134, %p54;
	selp.f32 	%f137, %f134, %f136, %p53;
	mov.b32 	%r139, %f137;
	mov.b32 	%r140, 8;
	// begin inline asm
	shfl.sync.down.b32 %r138, %r139, %r140, %r146, %r147;
	// end inline asm
	mov.b32 	%f138, %r138;
	setp.gt.s32 	%p55, %r122, 23;
	setp.lt.f32 	%p56, %f137, %f138;
	selp.f32 	%f139, %f138, %f137, %p56;
	selp.f32 	%f140, %f137, %f139, %p55;
	mov.b32 	%r144, %f140;
	mov.b32 	%r145, 16;
	// begin inline asm
	shfl.sync.down.b32 %r143, %r144, %r145, %r146, %r147;
	// end inline asm
	mov.b32 	%f141, %r143;
	setp.gt.s32 	%p57, %r122, 15;
	setp.lt.f32 	%p58, %f140, %f141;
	selp.f32 	%f54, %f141, %f140, %p58;
	selp.f32 	%f444, %f140, %f54, %p57;
	setp.ne.s32 	%p59, %r122, 0;
	@%p59 bra 	$L__BB3_72;
	shr.u32 	%r148, %r48, 3;
	and.b32  	%r149, %r148, 124;
	mov.u32 	%r150, _ZZN3cub18CUB_300001_SM_10006detail6reduce28DeviceReduceSingleTileKernelINS2_10policy_hubIfjN4cuda3__47maximumIvEEE10Policy1000EPfSB_jS8_ffNS5_3std3__410__identityEEEvT0_T1_T2_T3_T4_T6_E12temp_storage;
	add.s32 	%r151, %r150, %r149;
	st.shared.f32 	[%r151+8], %f54;
$L__BB3_72:
	bar.sync 	0;
	setp.ne.s32 	%p60, %r48, 0;
	@%p60 bra 	$L__BB3_74;
	ld.shared.f32 	%f142, [_ZZN3cub18CUB_300001_SM_10006detail6reduce28DeviceReduceSingleTileKernelINS2_10policy_hubIfjN4cuda3__47maximumIvEEE10Policy1000EPfSB_jS8_ffNS5_3std3__410__identityEEEvT0_T1_T2_T3_T4_T6_E12temp_storage+12];
	setp.lt.f32 	%p61, %f444, %f142;
	selp.f32 	%f143, %f142, %f444, %p61;
	ld.shared.f32 	%f144, [_ZZN3cub18CUB_300001_SM_10006detail6reduce28DeviceReduceSingleTileKernelINS2_10policy_hubIfjN4cuda3__47maximumIvEEE10Policy1000EPfSB_jS8_ffNS5_3std3__410__identityEEEvT0_T1_T2_T3_T4_T6_E12temp_storage+16];
	setp.lt.f32 	%p62, %f143, %f144;
	selp.f32 	%f145, %f144, %f143, %p62;
	ld.shared.f32 	%f146, [_ZZN3cub18CUB_300001_SM_10006detail6reduce28DeviceReduceSingleTileKernelINS2_10policy_hubIfjN4cuda3__47maximumIvEEE10Policy1000EPfSB_jS8_ffNS5_3std3__410__identityEEEvT0_T1_T2_T3_T4_T6_E12temp_storage+20];
	setp.lt.f32 	%p63, %f145, %f146;
	selp.f32 	%f147, %f146, %f145, %p63;
	ld.shared.f32 	%f148, [_ZZN3cub18CUB_300001_SM_10006detail6reduce28DeviceReduceSingleTileKernelINS2_10policy_hubIfjN4cuda3__47maximumIvEEE10Policy1000EPfSB_jS8_ffNS5_3std3__410__identityEEEvT0_T1_T2_T3_T4_T6_E12temp_storage+24];
	setp.lt.f32 	%p64, %f147, %f148;
	selp.f32 	%f149, %f148, %f147, %p64;
	ld.shared.f32 	%f150, [_ZZN3cub18CUB_300001_SM_10006detail6reduce28DeviceReduceSingleTileKernelINS2_10policy_hubIfjN4cuda3__47maximumIvEEE10Policy1000EPfSB_jS8_ffNS5_3std3__410__identityEEEvT0_T1_T2_T3_T4_T6_E12temp_storage+28];
	setp.lt.f32 	%p65, %f149, %f150;
	selp.f32 	%f151, %f150, %f149, %p65;
	ld.shared.f32 	%f152, [_ZZN3cub18CUB_300001_SM_10006detail6reduce28DeviceReduceSingleTileKernelINS2_10policy_hubIfjN4cuda3__47maximumIvEEE10Policy1000EPfSB_jS8_ffNS5_3std3__410__identityEEEvT0_T1_T2_T3_T4_T6_E12temp_storage+32];
	setp.lt.f32 	%p66, %f151, %f152;
	selp.f32 	%f153, %f152, %f151, %p66;
	ld.shared.f32 	%f154, [_ZZN3cub18CUB_300001_SM_10006detail6reduce28DeviceReduceSingleTileKernelINS2_10policy_hubIfjN4cuda3__47maximumIvEEE10Policy1000EPfSB_jS8_ffNS5_3std3__410__identityEEEvT0_T1_T2_T3_T4_T6_E12temp_storage+36];
	setp.lt.f32 	%p67, %f153, %f154;
	selp.f32 	%f444, %f154, %f153, %p67;
$L__BB3_74:
	mov.u32 	%r391, %tid.x;
	setp.ne.s32 	%p249, %r391, 0;
	@%p249 bra 	$L__BB3_76;
	setp.lt.f32 	%p250, %f58, %f444;
	selp.f32 	%f417, %f444, %f58, %p250;
	st.global.f32 	[%rd1], %f417;
$L__BB3_76:
	ret;

}
	// .globl	_ZN3cub18CUB_300001_SM_10006detail6reduce18DeviceReduceKernelINS2_10policy_hubIfjN4cuda3__47maximumIvEEE10Policy1000EPfjS8_fNS5_3std3__410__identityEEEvT0_PT3_T1_NS0_13GridEvenShareISI_EET2_T4_
.visible .entry _ZN3cub18CUB_300001_SM_10006detail6reduce18DeviceReduceKernelINS2_10policy_hubIfjN4cuda3__47maximumIvEEE10Policy1000EPfjS8_fNS5_3std3__410__identityEEEvT0_PT3_T1_NS0_13GridEvenShareISI_EET2_T4_(
	.param .u64 .ptr .align 1 _ZN3cub18CUB_300001_SM_10006detail6reduce18DeviceReduceKernelINS2_10policy_hubIfjN4cuda3__47maximumIvEEE10Policy1000EPfjS8_fNS5_3std3__410__identityEEEvT0_PT3_T1_NS0_13GridEvenShareISI_EET2_T4__param_0,
	.param .u64 .ptr .align 1 _ZN3cub18CUB_300001_SM_10006detail6reduce18DeviceReduceKernelINS2_10policy_hubIfjN4cuda3__47maximumIvEEE10Policy1000EPfjS8_fNS5_3std3__410__identityEEEvT0_PT3_T1_NS0_13GridEvenShareISI_EET2_T4__param_1,
	.param .u32 _ZN3cub18CUB_300001_SM_10006detail6reduce18DeviceReduceKernelINS2_10policy_hubIfjN4cuda3__47maximumIvEEE10Policy1000EPfjS8_fNS5_3std3__410__identityEEEvT0_PT3_T1_NS0_13GridEvenShareISI_EET2_T4__param_2,
	.param .align 4 .b8 _ZN3cub18CUB_300001_SM_10006detail6reduce18DeviceReduceKernelINS2_10policy_hubIfjN4cuda3__47maximumIvEEE10Policy1000EPfjS8_fNS5_3std3__410__identityEEEvT0_PT3_T1_NS0_13GridEvenShareISI_EET2_T4__param_3[40],
	.param .align 1 .b8 _ZN3cub18CUB_300001_SM_10006detail6reduce18DeviceReduceKernelINS2_10policy_hubIfjN4cuda3__47maximumIvEEE10Policy1000EPfjS8_fNS5_3std3__410__identityEEEvT0_PT3_T1_NS0_13GridEvenShareISI_EET2_T4__param_4[1],
	.param .align 1 .b8 _ZN3cub18CUB_300001_SM_10006detail6reduce18DeviceReduceKernelINS2_10policy_hubIfjN4cuda3__47maximumIvEEE10Policy1000EPfjS8_fNS5_3std3__410__identityEEEvT0_PT3_T1_NS0_13GridEvenShareISI_EET2_T4__param_5[1]
)
.maxntid 256
{
	.reg .pred 	%p<249>;
	.reg .b32 	%r<478>;
	.reg .b32 	%f<439>;
	.reg .b64 	%rd<112>;
	// demoted variable
	.shared .align 4 .b8 _ZZN3cub18CUB_300001_SM_10006detail6reduce18DeviceReduceKernelINS2_10policy_hubIfjN4cuda3__47maximumIvEEE10Policy1000EPfjS8_fNS5_3std3__410__identityEEEvT0_PT3_T1_NS0_13GridEvenShareISI_EET2_T4_E12temp_storage[44];
	ld.param.u32 	%r1, [_ZN3cub18CUB_300001_SM_10006detail6reduce18DeviceReduceKernelINS2_10policy_hubIfjN4cuda3__47maximumIvEEE10Policy1000EPfjS8_fNS5_3std3__410__identityEEEvT0_PT3_T1_NS0_13GridEvenShareISI_EET2_T4__param_3+20];
	ld.param.u64 	%rd1, [_ZN3cub18CUB_300001_SM_10006detail6reduce18DeviceReduceKernelINS2_10policy_hubIfjN4cuda3__47maximumIvEEE10Policy1000EPfjS8_fNS5_3std3__410__identityEEEvT0_PT3_T1_NS0_13GridEvenShareISI_EET2_T4__param_0];
	ld.param.u32 	%r2, [_ZN3cub18CUB_300001_SM_10006detail6reduce18DeviceReduceKernelINS2_10policy_hubIfjN4cuda3__47maximumIvEEE10Policy1000EPfjS8_fNS5_3std3__410__identityEEEvT0_PT3_T1_NS0_13GridEvenShareISI_EET2_T4__param_3+24];
	mov.u32 	%r3, %ctaid.x;
	shl.b32 	%r4, %r2, 12;
	shl.b32 	%r5, %r3, 12;
	and.b64  	%rd3, %rd1, 15;
	setp.ne.s64 	%p1, %rd3, 0;
	@%p1 bra 	$L__BB4_36;
	sub.s32 	%r6, %r1, %r5;
	setp.gt.u32 	%p125, %r6, 4095;
	@%p125 bra 	$L__BB4_20;
	mov.u32 	%r7, %tid.x;
	setp.ge.u32 	%p190, %r7, %r6;
	mov.f32 	%f419, 0f00000000;
	mov.u32 	%r448, %r7;
	@%p190 bra 	$L__BB4_4;
	add.s32 	%r359, %r5, %r7;
	mul.wide.u32 	%rd97, %r359, 4;
	add.s64 	%rd96, %rd1, %rd97;
	// begin inline asm
	ld.global.nc.u32 %r358, [%rd96];
	// end inline asm
	mov.b32 	%f419, %r358;
	add.s32 	%r448, %r7, 256;
$L__BB4_4:
	setp.ge.u32 	%p191, %r448, %r6;
	@%p191 bra 	$L__BB4_11;
	not.b32 	%r360, %r448;
	add.s32 	%r10, %r1, %r360;
	and.b32  	%r361, %r10, 768;
	setp.eq.s32 	%p192, %r361, 768;
	@%p192 bra 	$L__BB4_8;
	add.s32 	%r446, %r448, %r5;
	shr.u32 	%r362, %r10, 8;
	add.s32 	%r363, %r362, 1;
	and.b32  	%r364, %r363, 3;
	neg.s32 	%r445, %r364;
$L__BB4_7:
	.pragma "nounroll";
	mul.wide.u32 	%rd99, %r446, 4;
	add.s64 	%rd98, %rd1, %rd99;
	// begin inline asm
	ld.global.nc.u32 %r365, [%rd98];
	// end inline asm
	mov.b32 	%f333, %r365;
	setp.lt.f32 	%p193, %f419, %f333;
	selp.f32 	%f419, %f333, %f419, %p193;
	add.s32 	%r448, %r448, 256;
	add.s32 	%r446, %r446, 256;
	add.s32 	%r445, %r445, 1;
	setp.ne.s32 	%p194, %r445, 0;
	@%p194 bra 	$L__BB4_7;
$L__BB4_8:
	sub.s32 	%r366, %r10, %r5;
	setp.lt.u32 	%p195, %r366, 768;
	@%p195 bra 	$L__BB4_11;
	add.s32 	%r450, %r448, 512;
	add.s32 	%r449, %r448, %r5;
$L__BB4_10:
	mul.wide.u32 	%rd104, %r449, 4;
	add.s64 	%rd100, %rd1, %rd104;
	// begin inline asm
	ld.global.nc.u32 %r367, [%rd100];
	// end inline asm
	mov.b32 	%f334, %r367;
	setp.lt.f32 	%p196, %f419, %f334;
	selp.f32 	%f335, %f334, %f419, %p196;
	add.s32 	%r371, %r449, 256;
	mul.wide.u32 	%rd105, %r371, 4;
	add.s64 	%rd101, %rd1, %rd105;
	// begin inline asm
	ld.global.nc.u32 %r368, [%rd101];
	// end inline asm
	mov.b32 	%f336, %r368;
	setp.lt.f32 	%p197, %f335, %f336;
	selp.f32 	%f337, %f336, %f335, %p197;
	add.s32 	%r372, %r449, 512;
	mul.wide.u32 	%rd106, %r372, 4;
	add.s64 	%rd102, %rd1, %rd106;
	// begin inline asm
	ld.global.nc.u32 %r369, [%rd102];
	// end inline asm
	mov.b32 	%f338, %r369;
	setp.lt.f32 	%p198, %f337, %f338;
	selp.f32 	%f339, %f338, %f337, %p198;
	add.s32 	%r373, %r449, 768;
	mul.wide.u32 	%rd107, %r373, 4;
	add.s64 	%rd103, %rd1, %rd107;
	// begin inline asm
	ld.global.nc.u32 %r370, [%rd103];
	// end inline asm
	mov.b32 	%f340, %r370;
	setp.lt.f32 	%p199, %f339, %f340;
	selp.f32 	%f419, %f340, %f339, %p199;
	add.s32 	%r24, %r450, 1024;
	add.s32 	%r374, %r450, 512;
	add.s32 	%r449, %r449, 1024;
	setp.lt.s32 	%p200, %r374, %r6;
	mov.u32 	%r450, %r24;
	@%p200 bra 	$L__BB4_10;
$L__BB4_11:
	setp.lt.u32 	%p201, %r6, 256;
	@%p201 bra 	$L__BB4_16;
	// begin inline asm
	mov.u32 %r413, %laneid;
	// end inline asm
	mov.b32 	%r415, %f419;
	mov.b32 	%r416, 1;
	mov.b32 	%r437, 31;
	mov.b32 	%r438, -1;
	// begin inline asm
	shfl.sync.down.b32 %r414, %r415, %r416, %r437, %r438;
	// end inline asm
	mov.b32 	%f388, %r414;
	setp.gt.s32 	%p229, %r413, 30;
	setp.lt.f32 	%p230, %f419, %f388;
	selp.f32 	%f389, %f388, %f419, %p230;
	selp.f32 	%f390, %f419, %f389, %p229;
	mov.b32 	%r420, %f390;
	mov.b32 	%r421, 2;
	// begin inline asm
	shfl.sync.down.b32 %r419, %r420, %r421, %r437, %r438;
	// end inline asm
	mov.b32 	%f391, %r419;
	setp.gt.s32 	%p231, %r413, 29;
	setp.lt.f32 	%p232, %f390, %f391;
	selp.f32 	%f392, %f391, %f390, %p232;
	selp.f32 	%f393, %f390, %f392, %p231;
	mov.b32 	%r425, %f393;
	mov.b32 	%r426, 4;
	// begin inline asm
	shfl.sync.down.b32 %r424, %r425, %r426, %r437, %r438;
	// end inline asm
	mov.b32 	%f394, %r424;
	setp.gt.s32 	%p233, %r413, 27;
	setp.lt.f32 	%p234, %f393, %f394;
	selp.f32 	%f395, %f394, %f393, %p234;
	selp.f32 	%f396, %f393, %f395, %p233;
	mov.b32 	%r430, %f396;
	mov.b32 	%r431, 8;
	// begin inline asm
	shfl.sync.down.b32 %r429, %r430, %r431, %r437, %r438;
	// end inline asm
	mov.b32 	%f397, %r429;
	setp.gt.s32 	%p235, %r413, 23;
	setp.lt.f32 	%p236, %f396, %f397;
	selp.f32 	%f398, %f397, %f396, %p236;
	selp.f32 	%f399, %f396, %f398, %p235;
	mov.b32 	%r435, %f399;
	mov.b32 	%r436, 16;
	// begin inline asm
	shfl.sync.down.b32 %r434, %r435, %r436, %r437, %r438;
	// end inline asm
	mov.b32 	%f400, %r434;
	setp.gt.s32 	%p237, %r413, 15;
	setp.lt.f32 	%p238, %f399, %f400;
	selp.f32 	%f10, %f400, %f399, %p238;
	selp.f32 	%f438, %f399, %f10, %p237;
	setp.ne.s32 	%p239, %r413, 0;
	@%p239 bra 	$L__BB4_14;
	shr.u32 	%r439, %r7, 3;
	and.b32  	%r440, %r439, 124;
	mov.u32 	%r441, _ZZN3cub18CUB_300001_SM_10006detail6reduce18DeviceReduceKernelINS2_10policy_hubIfjN4cuda3__47maximumIvEEE10Policy1000EPfjS8_fNS5_3std3__410__identityEEEvT0_PT3_T1_NS0_13GridEvenShareISI_EET2_T4_E12temp_storage;
	add.s32 	%r442, %r441, %r440;
	st.shared.f32 	[%r442+8], %f10;
$L__BB4_14:
	bar.sync 	0;
	setp.ne.s32 	%p240, %r7, 0;
	@%p240 bra 	$L__BB4_71;
	ld.shared.f32 	%f401, [_ZZN3cub18CUB_300001_SM_10006detail6reduce18DeviceReduceKernelINS2_10policy_hubIfjN4cuda3__47maximumIvEEE10Policy1000EPfjS8_fNS5_3std3__410__identityEEEvT0_PT3_T1_NS0_13GridEvenShareISI_EET2_T4_E12temp_storage+12];
	setp.lt.f32 	%p241, %f438, %f401;
	selp.f32 	%f402, %f401, %f438, %p241;
	ld.shared.f32 	%f403, [_ZZN3cub18CUB_300001_SM_10006detail6reduce18DeviceReduceKernelINS2_10policy_hubIfjN4cuda3__47maximumIvEEE10Policy1000EPfjS8_fNS5_3std3__410__identityEEEvT0_PT3_T1_NS0_13GridEvenShareISI_EET2_T4_E12temp_storage+16];
	setp.lt.f32 	%p242, %f402, %f403;
	selp.f32 	%f404, %f403, %f402, %p242;
	ld.shared.f32 	%f405, [_ZZN3cub18CUB_300001_SM_10006detail6reduce18DeviceReduceKernelINS2_10policy_hubIfjN4cuda3__47maximumIvEEE10Policy1000EPfjS8_fNS5_3std3__410__identityEEEvT0_PT3_T1_NS0_13GridEvenShareISI_EET2_T4_E12temp_storage+20];
	setp.lt.f32 	%p243, %f404, %f405;
	selp.f32 	%f406, %f405, %f404, %p243;
	ld.shared.f32 	%f407, [_ZZN3cub18CUB_300001_SM_10006detail6reduce18DeviceReduceKernelINS2_10policy_hubIfjN4cuda3__47maximumIvEEE10Policy1000EPfjS8_fNS5_3std3__410__identityEEEvT0_PT3_T1_NS0_13GridEvenShareISI_EET2_T4_E12temp_storage+24];
	setp.lt.f32 	%p244, %f406, %f407;
	selp.f32 	%f408, %f407, %f406, %p244;
	ld.shared.f32 	%f409, [_ZZN3cub18CUB_300001_SM_10006detail6reduce18DeviceReduceKernelINS2_10policy_hubIfjN4cuda3__47maximumIvEEE10Policy1000EPfjS8_fNS5_3std3__410__identityEEEvT0_PT3_T1_NS0_13GridEvenShareISI_EET2_T4_E12temp_storage+28];
	setp.lt.f32 	%p245, %f408, %f409;
	selp.f32 	%f410, %f409, %f408, %p245;
	ld.shared.f32 	%f411, [_ZZN3cub18CUB_300001_SM_10006detail6reduce18DeviceReduceKernelINS2_10policy_hubIfjN4cuda3__47maximumIvEEE10Policy1000EPfjS8_fNS5_3std3__410__identityEEEvT0_PT3_T1_NS0_13GridEvenShareISI_EET2_T4_E12temp_storage+32];
	setp.lt.f32 	%p246, %f410, %f411;
	selp.f32 	%f412, %f411, %f410, %p246;
	ld.shared.f32 	%f413, [_ZZN3cub18CUB_300001_SM_10006detail6reduce18DeviceReduceKernelINS2_10policy_hubIfjN4cuda3__47maximumIvEEE10Policy1000EPfjS8_fNS5_3std3__410__identityEEEvT0_PT3_T1_NS0_13GridEvenShareISI_EET2_T4_E12temp_storage+36];
	setp.lt.f32 	%p247, %f412, %f413;
	selp.f32 	%f438, %f413, %f412, %p247;
	bra.uni 	$L__BB4_71;
$L__BB4_16:
	// begin inline asm
	mov.u32 %r375, %laneid;
	// end inline asm
	and.b32  	%r401, %r7, 992;
	add.s32 	%r402, %r401, 32;
	setp.gt.u32 	%p202, %r402, %r6;
	not.b32 	%r403, %r401;
	add.s32 	%r404, %r6, %r403;
	selp.b32 	%r399, %r404, 31, %p202;
	mov.b32 	%r377, %f419;
	mov.b32 	%r378, 1;
	mov.b32 	%r400, -1;
	// begin inline asm
	shfl.sync.down.b32 %r376, %r377, %r378, %r399, %r400;
	// end inline asm
	mov.b32 	%f341, %r376;
	setp.lt.s32 	%p203, %r375, %r399;
	setp.lt.f32 	%p204, %f419, %f341;
	selp.f32 	%f342, %f341, %f419, %p204;
	selp.f32 	%f343, %f342, %f419, %p203;
	mov.b32 	%r382, %f343;
	mov.b32 	%r383, 2;
	// begin inline asm
	shfl.sync.down.b32 %r381, %r382, %r383, %r399, %r400;
	// end inline asm
	mov.b32 	%f344, %r381;
	add.s32 	%r405, %r375, 2;
	setp.gt.s32 	%p205, %r405, %r399;
	setp.lt.f32 	%p206, %f343, %f344;
	selp.f32 	%f345, %f344, %f343, %p206;
	selp.f32 	%f346, %f343, %f345, %p205;
	mov.b32 	%r387, %f346;
	mov.b32 	%r388, 4;
	// begin inline asm
	shfl.sync.down.b32 %r386, %r387, %r388, %r399, %r400;
	// end inline asm
	mov.b32 	%f347, %r386;
	add.s32 	%r406, %r375, 4;
	setp.gt.s32 	%p207, %r406, %r399;
	setp.lt.f32 	%p208, %f346, %f347;
	selp.f32 	%f348, %f347, %f346, %p208;
	selp.f32 	%f349, %f346, %f348, %p207;
	mov.b32 	%r392, %f349;
	mov.b32 	%r393, 8;
	// begin inline asm
	shfl.sync.down.b32 %r391, %r392, %r393, %r399, %r400;
	// end inline asm
	mov.b32 	%f350, %r391;
	add.s32 	%r407, %r375, 8;
	setp.gt.s32 	%p209, %r407, %r399;
	setp.lt.f32 	%p210, %f349, %f350;
	selp.f32 	%f351, %f350, %f349, %p210;
	selp.f32 	%f352, %f349, %f351, %p209;
	mov.b32 	%r397, %f352;
	mov.b32 	%r398, 16;
	// begin inline asm
	shfl.sync.down.b32 %r396, %r397, %r398, %r399, %r400;
	// end inline asm
	mov.b32 	%f353, %r396;
	add.s32 	%r408, %r375, 16;
	setp.gt.s32 	%p211, %r408, %r399;
	setp.lt.f32 	%p212, %f352, %f353;
	selp.f32 	%f354, %f353, %f352, %p212;
	selp.f32 	%f438, %f352, %f354, %p211;
	setp.ne.s32 	%p213, %r375, 0;
	@%p213 bra 	$L__BB4_18;
	shr.u32 	%r409, %r7, 3;
	and.b32  	%r410, %r409, 124;
	mov.u32 	%r411, _ZZN3cub18CUB_300001_SM_10006detail6reduce18DeviceReduceKernelINS2_10policy_hubIfjN4cuda3__47maximumIvEEE10Policy1000EPfjS8_fNS5_3std3__410__identityEEEvT0_PT3_T1_NS0_13GridEvenShareISI_EET2_T4_E12temp_storage;
	add.s32 	%r412, %r411, %r410;
	st.shared.f32 	[%r412+8], %f438;
$L__BB4_18:
	bar.sync 	0;
	setp.ne.s32 	%p214, %r7, 0;
	@%p214 bra 	$L__BB4_71;
	setp.gt.u32 	%p215, %r6, 32;
	ld.shared.f32 	%f355, [_ZZN3cub18CUB_300001_SM_10006detail6reduce18DeviceReduceKernelINS2_10policy_hubIfjN4cuda3__47maximumIvEEE10Policy1000EPfjS8_fNS5_3std3__410__identityEEEvT0_PT3_T1_NS0_13GridEvenShareISI_EET2_T4_E12temp_storage+12];
	setp.lt.f32 	%p216, %f438, %f355;
	selp.f32 	%f357, %f355, %f438, %p216;
	selp.f32 	%f358, %f357, %f438, %p215;
	setp.gt.u32 	%p217, %r6, 64;
	ld.shared.f32 	%f360, [_ZZN3cub18CUB_300001_SM_10006detail6reduce18DeviceReduceKernelINS2_10policy_hubIfjN4cuda3__47maximumIvEEE10Policy1000EPfjS8_fNS5_3std3__410__identityEEEvT0_PT3_T1_NS0_13GridEvenShareISI_EET2_T4_E12temp_storage+16];
	setp.lt.f32 	%p218, %f358, %f360;
	selp.f32 	%f362, %f360, %f358, %p218;
	selp.f32 	%f363, %f362, %f358, %p217;
	setp.gt.u32 	%p219, %r6, 96;
	ld.shared.f32 	%f365, [_ZZN3cub18CUB_300001_SM_10006detail6reduce18DeviceReduceKernelINS2_10policy_hubIfjN4cuda3__47maximumIvEEE10Policy1000EPfjS8_fNS5_3std3__410__identityEEEvT0_PT3_T1_NS0_13GridEvenShareISI_EET2_T4_E12temp_storage+20];
	setp.lt.f32 	%p220, %f363, %f365;
	selp.f32 	%f367, %f365, %f363, %p220;
	selp.f32 	%f368, %f367, %f363, %p219;
	setp.gt.u32 	%p221, %r6, 128;
	ld.shared.f32 	%f370, [_ZZN3cub18CUB_300001_SM_10006detail6reduce18DeviceReduceKernelINS2_10policy_hubIfjN4cuda3__47maximumIvEEE10Policy1000EPfjS8_fNS5_3std3__410__identityEEEvT0_PT3_T1_NS0_13GridEvenShareISI_EET2_T4_E12temp_storage+24];
	setp.lt.f32 	%p222, %f368, %f370;
	selp.f32 	%f372, %f370, %f368, %p222;
	selp.f32 	%f373, %f372, %f368, %p221;
	setp.gt.u32 	%p223, %r6, 160;
	ld.shared.f32 	%f375, [_ZZN3cub18CUB_300001_SM_10006detail6reduce18DeviceReduceKernelINS2_10policy_hubIfjN4cuda3__47maximumIvEEE10Policy1000EPfjS8_fNS5_3std3__410__identityEEEvT0_PT3_T1_NS0_13GridEvenShareISI_EET2_T4_E12temp_storage+28];
	setp.lt.f32 	%p224, %f373, %f375;
	selp.f32 	%f377, %f375, %f373, %p224;
	selp.f32 	%f378, %f377, %f373, %p223;
	setp.gt.u32 	%p225, %r6, 192;
	ld.shared.f32 	%f380, [_ZZN3cub18CUB_300001_SM_10006detail6reduce18DeviceReduceKernelINS2_10policy_hubIfjN4cuda3__47maximumIvEEE10Policy1000EPfjS8_fNS5_3std3__410__identityEEEvT0_PT3_T1_NS0_13GridEvenShareISI_EET2_T4_E12temp_storage+32];
	setp.lt.f32 	%p226, %f378, %f380;
	selp.f32 	%f382, %f380, %f378, %p226;
	selp.f32 	%f383, %f382, %f378, %p225;
	setp.gt.u32 	%p227, %r6, 224;
	ld.shared.f32 	%f385, [_ZZN3cub18CUB_300001_SM_10006detail6reduce18DeviceReduceKernelINS2_10policy_hubIfjN4cuda3__47maximumIvEEE10Policy1000EPfjS8_fNS5_3std3__410__identityEEEvT0_PT3_T1_NS0_13GridEvenShareISI_EET2_T4_E12temp_storage+36];
	setp.lt.f32 	%p228, %f383, %f385;
	selp.f32 	%f387, %f385, %f383, %p228;
	selp.f32 	%f438, %f387, %f383, %p227;
	bra.uni 	$L__BB4_71;
$L__BB4_20:
	mov.u32 	%r26, %tid.x;
	shl.b32 	%r27, %r26, 2;
	add.s32 	%r274, %r5, %r27;
	mul.wide.u32 	%rd72, %r274, 4;
	add.s64 	%rd62, %rd1, %rd72;
	// begin inline asm
	ld.global.nc.v2.u64 {%rd60, %rd61}, [%rd62];
	// end inline asm
	mov.b64 	{%r275, %r276}, %rd61;
	mov.b64 	{%r277, %r278}, %rd60;
	mov.b32 	%f235, %r278;
	mov.b32 	%f236, %r277;
	mov.b32 	%f237, %r276;
	mov.b32 	%f238, %r275;
	add.s64 	%rd65, %rd62, 4096;
	// begin inline asm
	ld.global.nc.v2.u64 {%rd63, %rd64}, [%rd65];
	// end inline asm
	mov.b64 	{%r279, %r280}, %rd64;
	mov.b64 	{%r281, %r282}, %rd63;
	mov.b32 	%f239, %r282;
	mov.b32 	%f240, %r281;
	mov.b32 	%f241, %r280;
	mov.b32 	%f242, %r279;
	add.s64 	%rd68, %rd62, 8192;
	// begin inline asm
	ld.global.nc.v2.u64 {%rd66, %rd67}, [%rd68];
	// end inline asm
	mov.b64 	{%r283, %r284}, %rd67;
	mov.b64 	{%r285, %r286}, %rd66;
	mov.b32 	%f243, %r286;
	mov.b32 	%f244, %r285;
	mov.b32 	%f245, %r284;
	mov.b32 	%f246, %r283;
	add.s64 	%rd71, %rd62, 12288;
	// begin inline asm
	ld.global.nc.v2.u64 {%rd69, %rd70}, [%rd71];
	// end inline asm
	mov.b64 	{%r287, %r288}, %rd70;
	mov.b64 	{%r289, %r290}, %rd69;
	mov.b32 	%f247, %r290;
	mov.b32 	%f248, %r289;
	mov.b32 	%f249, %r288;
	mov.b32 	%f250, %r287;
	setp.lt.f32 	%p126, %f236, %f235;
	selp.f32 	%f251, %f235, %f236, %p126;
	setp.lt.f32 	%p127, %f238, %f237;
	selp.f32 	%f252, %f237, %f238, %p127;
	setp.lt.f32 	%p128, %f240, %f239;
	selp.f32 	%f253, %f239, %f240, %p128;
	setp.lt.f32 	%p129, %f242, %f241;
	selp.f32 	%f254, %f241, %f242, %p129;
	setp.lt.f32 	%p130, %f244, %f243;
	selp.f32 	%f255, %f243, %f244, %p130;
	setp.lt.f32 	%p131, %f246, %f245;
	selp.f32 	%f256, %f245, %f246, %p131;
	setp.lt.f32 	%p132, %f248, %f247;
	selp.f32 	%f257, %f247, %f248, %p132;
	setp.lt.f32 	%p133, %f250, %f249;
	selp.f32 	%f258, %f249, %f250, %p133;
	setp.lt.f32 	%p134, %f251, %f252;
	selp.f32 	%f259, %f252, %f251, %p134;
	setp.lt.f32 	%p135, %f253, %f254;
	selp.f32 	%f260, %f254, %f253, %p135;
	setp.lt.f32 	%p136, %f255, %f256;
	selp.f32 	%f261, %f256, %f255, %p136;
	setp.lt.f32 	%p137, %f257, %f258;
	selp.f32 	%f262, %f258, %f257, %p137;
	setp.lt.f32 	%p138, %f259, %f260;
	selp.f32 	%f263, %f260, %f259, %p138;
	setp.lt.f32 	%p139, %f261, %f262;
	selp.f32 	%f264, %f262, %f261, %p139;
	setp.lt.f32 	%p140, %f263, %f264;
	selp.f32 	%f425, %f264, %f263, %p140;
	setp.lt.u32 	%p141, %r6, %r4;
	@%p141 bra 	$L__BB4_32;
	add.s32 	%r28, %r4, %r5;
	add.s32 	%r452, %r28, 256;
	add.s32 	%r451, %r28, %r26;
	mov.b32 	%r453, 0;
$L__BB4_22:
	add.s32 	%r5, %r5, %r4;
	add.s32 	%r292, %r1, -4096;
	setp.gt.u32 	%p142, %r5, %r292;
	@%p142 bra 	$L__BB4_24;
	add.s32 	%r293, %r5, %r27;
	mul.wide.u32 	%rd85, %r293, 4;
	add.s64 	%rd75, %rd1, %rd85;
	// begin inline asm
	ld.global.nc.v2.u64 {%rd73, %rd74}, [%rd75];
	// end inline asm
	mov.b64 	{%r294, %r295}, %rd74;
	mov.b64 	{%r296, %r297}, %rd73;
	mov.b32 	%f265, %r297;
	mov.b32 	%f266, %r296;
	mov.b32 	%f267, %r295;
	mov.b32 	%f268, %r294;
	add.s64 	%rd78, %rd75, 4096;
	// begin inline asm
	ld.global.nc.v2.u64 {%rd76, %rd77}, [%rd78];
	// end inline asm
	mov.b64 	{%r298, %r299}, %rd77;
	mov.b64 	{%r300, %r301}, %rd76;
	mov.b32 	%f269, %r301;
	mov.b32 	%f270, %r300;
	mov.b32 	%f271, %r299;
	mov.b32 	%f272, %r298;
	add.s64 	%rd81, %rd75, 8192;
	// begin inline asm
	ld.global.nc.v2.u64 {%rd79, %rd80}, [%rd81];
	// end inline asm
	mov.b64 	{%r302, %r303}, %rd80;
	mov.b64 	{%r304, %r305}, %rd79;
	mov.b32 	%f273, %r305;
	mov.b32 	%f274, %r304;
	mov.b32 	%f275, %r303;
	mov.b32 	%f276, %r302;
	add.s64 	%rd84, %rd75, 12288;
	// begin inline asm
	ld.global.nc.v2.u64 {%rd82, %rd83}, [%rd84];
	// end inline asm
	mov.b64 	{%r306, %r307}, %rd83;
	mov.b64 	{%r308, %r309}, %rd82;
	mov.b32 	%f277, %r309;
	mov.b32 	%f278, %r308;
	mov.b32 	%f279, %r307;
	mov.b32 	%f280, %r306;
	setp.lt.f32 	%p143, %f425, %f266;
	selp.f32 	%f281, %f266, %f425, %p143;
	setp.lt.f32 	%p144, %f265, %f268;
	selp.f32 	%f282, %f268, %f265, %p144;
	setp.lt.f32 	%p145, %f267, %f270;
	selp.f32 	%f283, %f270, %f267, %p145;
	setp.lt.f32 	%p146, %f269, %f272;
	selp.f32 	%f284, %f272, %f269, %p146;
	setp.lt.f32 	%p147, %f271, %f274;
	selp.f32 	%f285, %f274, %f271, %p147;
	setp.lt.f32 	%p148, %f273, %f276;
	selp.f32 	%f286, %f276, %f273, %p148;
	setp.lt.f32 	%p149, %f275, %f278;
	selp.f32 	%f287, %f278, %f275, %p149;
	setp.lt.f32 	%p150, %f277, %f280;
	selp.f32 	%f288, %f280, %f277, %p150;
	setp.lt.f32 	%p151, %f281, %f282;
	selp.f32 	%f289, %f282, %f281, %p151;
	setp.lt.f32 	%p152, %f283, %f284;
	selp.f32 	%f290, %f284, %f283, %p152;
	setp.lt.f32 	%p153, %f285, %f286;
	selp.f32 	%f291, %f286, %f285, %p153;
	setp.lt.f32 	%p154, %f287, %f288;
	selp.f32 	%f292, %f288, %f287, %p154;
	setp.lt.f32 	%p155, %f289, %f290;
	selp.f32 	%f293, %f290, %f289, %p155;
	setp.lt.f32 	%p156, %f291, %f292;
	selp.f32 	%f294, %f292, %f291, %p156;
	setp.lt.f32 	%p157, %f293, %f294;
	selp.f32 	%f295, %f294, %f293, %p157;
	setp.lt.f32 	%p158, %f295, %f279;
	selp.f32 	%f425, %f279, %f295, %p158;
	sub.s32 	%r310, %r1, %r5;
	setp.lt.u32 	%p159, %r310, %r4;
	add.s32 	%r453, %r453, 1;
	add.s32 	%r452, %r452, %r4;
	add.s32 	%r451, %r451, %r4;
	@%p159 bra 	$L__BB4_32;
	bra.uni 	$L__BB4_22;
$L__BB4_24:
	setp.le.u32 	%p160, %r1, %r5;
	@%p160 bra 	$L__BB4_32;
	sub.s32 	%r39, %r1, %r5;
	setp.ge.s32 	%p161, %r26, %r39;
	@%p161 bra 	$L__BB4_32;
	not.b32 	%r311, %r26;
	add.s32 	%r312, %r1, %r311;
	sub.s32 	%r313, %r312, %r28;
	mul.lo.s32 	%r314, %r2, %r453;
	shl.b32 	%r315, %r314, 12;
	sub.s32 	%r40, %r313, %r315;
	shr.u32 	%r316, %r312, 8;
	add.s32 	%r41, %r316, 1;
	and.b32  	%r317, %r312, 768;
	setp.eq.s32 	%p162, %r317, 768;
	mov.u32 	%r458, %r26;
	@%p162 bra 	$L__BB4_29;
	and.b32  	%r318, %r41, 3;
	neg.s32 	%r455, %r318;
	mov.u32 	%r458, %r26;
$L__BB4_28:
	.pragma "nounroll";
	mul.wide.u32 	%rd87, %r451, 4;
	add.s64 	%rd86, %rd1, %rd87;
	// begin inline asm
	ld.global.nc.u32 %r319, [%rd86];
	// end inline asm
	mov.b32 	%f297, %r319;
	setp.lt.f32 	%p163, %f425, %f297;
	selp.f32 	%f425, %f297, %f425, %p163;
	add.s32 	%r458, %r458, 256;
	add.s32 	%r451, %r451, 256;
	add.s32 	%r455, %r455, 1;
	setp.ne.s32 	%p164, %r455, 0;
	@%p164 bra 	$L__BB4_28;
$L__BB4_29:
	setp.lt.u32 	%p165, %r40, 768;
	@%p165 bra 	$L__BB4_32;
	add.s32 	%r460, %r458, 512;
	add.s32 	%r459, %r458, %r452;
$L__BB4_31:
	add.s32 	%r324, %r459, -256;
	mul.wide.u32 	%rd92, %r324, 4;
	add.s64 	%rd88, %rd1, %rd92;
	// begin inline asm
	ld.global.nc.u32 %r320, [%rd88];
	// end inline asm
	mov.b32 	%f298, %r320;
	setp.lt.f32 	%p166, %f425, %f298;
	selp.f32 	%f299, %f298, %f425, %p166;
	mul.wide.u32 	%rd93, %r459, 4;
	add.s64 	%rd89, %rd1, %rd93;
	// begin inline asm
	ld.global.nc.u32 %r321, [%rd89];
	// end inline asm
	mov.b32 	%f300, %r321;
	setp.lt.f32 	%p167, %f299, %f300;
	selp.f32 	%f301, %f300, %f299, %p167;
	add.s32 	%r325, %r459, 256;
	mul.wide.u32 	%rd94, %r325, 4;
	add.s64 	%rd90, %rd1, %rd94;
	// begin inline asm
	ld.global.nc.u32 %r322, [%rd90];
	// end inline asm
	mov.b32 	%f302, %r322;
	setp.lt.f32 	%p168, %f301, %f302;
	selp.f32 	%f303, %f302, %f301, %p168;
	add.s32 	%r326, %r459, 512;
	mul.wide.u32 	%rd95, %r326, 4;
	add.s64 	%rd91, %rd1, %rd95;
	// begin inline asm
	ld.global.nc.u32 %r323, [%rd91];
	// end inline asm
	mov.b32 	%f304, %r323;
	setp.lt.f32 	%p169, %f303, %f304;
	selp.f32 	%f425, %f304, %f303, %p169;
	add.s32 	%r54, %r460, 1024;
	add.s32 	%r327, %r460, 512;
	add.s32 	%r459, %r459, 1024;
	setp.lt.s32 	%p170, %r327, %r39;
	mov.u32 	%r460, %r54;
	@%p170 bra 	$L__BB4_31;
$L__BB4_32:
	// begin inline asm
	mov.u32 %r328, %laneid;
	// end inline asm
	mov.b32 	%r330, %f425;
	mov.b32 	%r331, 1;
	mov.b32 	%r352, 31;
	mov.b32 	%r353, -1;
	// begin inline asm
	shfl.sync.down.b32 %r329, %r330, %r331, %r352, %r353;
	// end inline asm
	mov.b32 	%f305, %r329;
	setp.gt.s32 	%p171, %r328, 30;
	setp.lt.f32 	%p172, %f425, %f305;
	selp.f32 	%f306, %f305, %f425, %p172;
	selp.f32 	%f307, %f425, %f306, %p171;
	mov.b32 	%r335, %f307;
	mov.b32 	%r336, 2;
	// begin inline asm
	shfl.sync.down.b32 %r334, %r335, %r336, %r352, %r353;
	// end inline asm
	mov.b32 	%f308, %r334;
	setp.gt.s32 	%p173, %r328, 29;
	setp.lt.f32 	%p174, %f307, %f308;
	selp.f32 	%f309, %f308, %f307, %p174;
	selp.f32 	%f310, %f307, %f309, %p173;
	mov.b32 	%r340, %f310;
	mov.b32 	%r341, 4;
	// begin inline asm
	shfl.sync.down.b32 %r339, %r340, %r341, %r352, %r353;
	// end inline asm
	mov.b32 	%f311, %r339;
	setp.gt.s32 	%p175, %r328, 27;
	setp.lt.f32 	%p176, %f310, %f311;
	selp.f32 	%f312, %f311, %f310, %p176;
	selp.f32 	%f313, %f310, %f312, %p175;
	mov.b32 	%r345, %f313;
	mov.b32 	%r346, 8;
	// begin inline asm
	shfl.sync.down.b32 %r344, %r345, %r346, %r352, %r353;
	// end inline asm
	mov.b32 	%f314, %r344;
	setp.gt.s32 	%p177, %r328, 23;
	setp.lt.f32 	%p178, %f313, %f314;
	selp.f32 	%f315, %f314, %f313, %p178;
	selp.f32 	%f316, %f313, %f315, %p177;
	mov.b32 	%r350, %f316;
	mov.b32 	%r351, 16;
	// begin inline asm
	shfl.sync.down.b32 %r349, %r350, %r351, %r352, %r353;
	// end inline asm
	mov.b32 	%f317, %r349;
	setp.gt.s32 	%p179, %r328, 15;
	setp.lt.f32 	%p180, %f316, %f317;
	selp.f32 	%f25, %f317, %f316, %p180;
	selp.f32 	%f438, %f316, %f25, %p179;
	setp.ne.s32 	%p181, %r328, 0;
	@%p181 bra 	$L__BB4_34;
	shr.u32 	%r354, %r26, 3;
	and.b32  	%r355, %r354, 124;
	mov.u32 	%r356, _ZZN3cub18CUB_300001_SM_10006detail6reduce18DeviceReduceKernelINS2_10policy_hubIfjN4cuda3__47maximumIvEEE10Policy1000EPfjS8_fNS5_3std3__410__identityEEEvT0_PT3_T1_NS0_13GridEvenShareISI_EET2_T4_E12temp_storage;
	add.s32 	%r357, %r356, %r355;
	st.shared.f32 	[%r357+8], %f25;
$L__BB4_34:
	bar.sync 	0;
	setp.ne.s32 	%p182, %r26, 0;
	@%p182 bra 	$L__BB4_71;
	ld.shared.f32 	%f318, [_ZZN3cub18CUB_300001_SM_10006detail6reduce18DeviceReduceKernelINS2_10policy_hubIfjN4cuda3__47maximumIvEEE10Policy1000EPfjS8_fNS5_3std3__410__identityEEEvT0_PT3_T1_NS0_13GridEvenShareISI_EET2_T4_E12temp_storage+12];
	setp.lt.f32 	%p183, %f438, %f318;
	selp.f32 	%f319, %f318, %f438, %p183;
	ld.shared.f32 	%f320, [_ZZN3cub18CUB_300001_SM_10006detail6reduce18DeviceReduceKernelINS2_10policy_hubIfjN4cuda3__47maximumIvEEE10Policy1000EPfjS8_fNS5_3std3__410__identityEEEvT0_PT3_T1_NS0_13GridEvenShareISI_EET2_T4_E12temp_storage+16];
	setp.lt.f32 	%p184, %f319, %f320;
	selp.f32 	%f321, %f320, %f319, %p184;
	ld.shared.f32 	%f322, [_ZZN3cub18CUB_300001_SM_10006detail6reduce18DeviceReduceKernelINS2_10policy_hubIfjN4cuda3__47maximumIvEEE10Policy1000EPfjS8_fNS5_3std3__410__identityEEEvT0_PT3_T1_NS0_13GridEvenShareISI_EET2_T4_E12temp_storage+20];
	setp.lt.f32 	%p185, %f321, %f322;
	selp.f32 	%f323, %f322, %f321, %p185;
	ld.shared.f32 	%f324, [_ZZN3cub18CUB_300001_SM_10006detail6reduce18DeviceReduceKernelINS2_10policy_hubIfjN4cuda3__47maximumIvEEE10Policy1000EPfjS8_fNS5_3std3__410__identityEEEvT0_PT3_T1_NS0_13GridEvenShareISI_EET2_T4_E12temp_storage+24];
	setp.lt.f32 	%p186, %f323, %f324;
	selp.f32 	%f325, %f324, %f323, %p186;
	ld.shared.f32 	%f326, [_ZZN3cub18CUB_300001_SM_10006detail6reduce18DeviceReduceKernelINS2_10policy_hubIfjN4cuda3__47maximumIvEEE10Policy1000EPfjS8_fNS5_3std3__410__identityEEEvT0_PT3_T1_NS0_13GridEvenShareISI_EET2_T4_E12temp_storage+28];
	setp.lt.f32 	%p187, %f325, %f326;
	selp.f32 	%f327, %f326, %f325, %p187;
	ld.shared.f32 	%f328, [_ZZN3cub18CUB_300001_SM_10006detail6reduce18DeviceReduceKernelINS2_10policy_hubIfjN4cuda3__47maximumIvEEE10Policy1000EPfjS8_fNS5_3std3__410__identityEEEvT0_PT3_T1_NS0_13GridEvenShareISI_EET2_T4_E12temp_storage+32];
	setp.lt.f32 	%p188, %f327, %f328;
	selp.f32 	%f329, %f328, %f327, %p188;
	ld.shared.f32 	%f330, [_ZZN3cub18CUB_300001_SM_10006detail6reduce18DeviceReduceKernelINS2_10policy_hubIfjN4cuda3__47maximumIvEEE10Policy1000EPfjS8_fNS5_3std3__410__identityEEEvT0_PT3_T1_NS0_13GridEvenShareISI_EET2_T4_E12temp_storage+36];
	setp.lt.f32 	%p189, %f329, %f330;
	selp.f32 	%f438, %f330, %f329, %p189;
	bra.uni 	$L__BB4_71;
$L__BB4_36:
	sub.s32 	%r56, %r1, %r5;
	setp.gt.u32 	%p2, %r56, 4095;
	@%p2 bra 	$L__BB4_55;
	mov.u32 	%r57, %tid.x;
	setp.ge.u32 	%p67, %r57, %r56;
	mov.f32 	%f431, 0f00000000;
	mov.u32 	%r465, %r57;
	@%p67 bra 	$L__BB4_39;
	add.s32 	%r190, %r5, %r57;
	mul.wide.u32 	%rd49, %r190, 4;
	add.s64 	%rd48, %rd1, %rd49;
	// begin inline asm
	ld.global.nc.u32 %r189, [%rd48];
	// end inline asm
	mov.b32 	%f431, %r189;
	add.s32 	%r465, %r57, 256;
$L__BB4_39:
	setp.ge.u32 	%p68, %r465, %r56;
	@%p68 bra 	$L__BB4_46;
	not.b32 	%r191, %r465;
	add.s32 	%r60, %r1, %r191;
	and.b32  	%r192, %r60, 768;
	setp.eq.s32 	%p69, %r192, 768;
	@%p69 bra 	$L__BB4_43;
	add.s32 	%r463, %r465, %r5;
	shr.u32 	%r193, %r60, 8;
	add.s32 	%r194, %r193, 1;
	and.b32  	%r195, %r194, 3;
	neg.s32 	%r462, %r195;
$L__BB4_42:
	.pragma "nounroll";
	mul.wide.u32 	%rd51, %r463, 4;
	add.s64 	%rd50, %rd1, %rd51;
	// begin inline asm
	ld.global.nc.u32 %r196, [%rd50];
	// end inline asm
	mov.b32 	%f154, %r196;
	setp.lt.f32 	%p70, %f431, %f154;
	selp.f32 	%f431, %f154, %f431, %p70;
	add.s32 	%r465, %r465, 256;
	add.s32 	%r463, %r463, 256;
	add.s32 	%r462, %r462, 1;
	setp.ne.s32 	%p71, %r462, 0;
	@%p71 bra 	$L__BB4_42;
$L__BB4_43:
	sub.s32 	%r197, %r60, %r5;
	setp.lt.u32 	%p72, %r197, 768;
	@%p72 bra 	$L__BB4_46;
	add.s32 	%r467, %r465, 512;
	add.s32 	%r466, %r465, %r5;
$L__BB4_45:
	mul.wide.u32 	%rd56, %r466, 4;
	add.s64 	%rd52, %rd1, %rd56;
	// begin inline asm
	ld.global.nc.u32 %r198, [%rd52];
	// end inline asm
	mov.b32 	%f155, %r198;
	setp.lt.f32 	%p73, %f431, %f155;
	selp.f32 	%f156, %f155, %f431, %p73;
	add.s32 	%r202, %r466, 256;
	mul.wide.u32 	%rd57, %r202, 4;
	add.s64 	%rd53, %rd1, %rd57;
	// begin inline asm
	ld.global.nc.u32 %r199, [%rd53];
	// end inline asm
	mov.b32 	%f157, %r199;
	setp.lt.f32 	%p74, %f156, %f157;
	selp.f32 	%f158, %f157, %f156, %p74;
	add.s32 	%r203, %r466, 512;
	mul.wide.u32 	%rd58, %r203, 4;
	add.s64 	%rd54, %rd1, %rd58;
	// begin inline asm
	ld.global.nc.u32 %r200, [%rd54];
	// end inline asm
	mov.b32 	%f159, %r200;
	setp.lt.f32 	%p75, %f158, %f159;
	selp.f32 	%f160, %f159, %f158, %p75;
	add.s32 	%r204, %r466, 768;
	mul.wide.u32 	%rd59, %r204, 4;
	add.s64 	%rd55, %rd1, %rd59;
	// begin inline asm
	ld.global.nc.u32 %r201, [%rd55];
	// end inline asm
	mov.b32 	%f161, %r201;
	setp.lt.f32 	%p76, %f160, %f161;
	selp.f32 	%f431, %f161, %f160, %p76;
	add.s32 	%r74, %r467, 1024;
	add.s32 	%r205, %r467, 512;
	add.s32 	%r466, %r466, 1024;
	setp.lt.s32 	%p77, %r205, %r56;
	mov.u32 	%r467, %r74;
	@%p77 bra 	$L__BB4_45;
$L__BB4_46:
	setp.lt.u32 	%p78, %r56, 256;
	@%p78 bra 	$L__BB4_51;
	// begin inline asm
	mov.u32 %r244, %laneid;
	// end inline asm
	mov.b32 	%r246, %f431;
	mov.b32 	%r247, 1;
	mov.b32 	%r268, 31;
	mov.b32 	%r269, -1;
	// begin inline asm
	shfl.sync.down.b32 %r245, %r246, %r247, %r268, %r269;
	// end inline asm
	mov.b32 	%f209, %r245;
	setp.gt.s32 	%p106, %r244, 30;
	setp.lt.f32 	%p107, %f431, %f209;
	selp.f32 	%f210, %f209, %f431, %p107;
	selp.f32 	%f211, %f431, %f210, %p106;
	mov.b32 	%r251, %f211;
	mov.b32 	%r252, 2;
	// begin inline asm
	shfl.sync.down.b32 %r250, %r251, %r252, %r268, %r269;
	// end inline asm
	mov.b32 	%f212, %r250;
	setp.gt.s32 	%p108, %r244, 29;
	setp.lt.f32 	%p109, %f211, %f212;
	selp.f32 	%f213, %f212, %f211, %p109;
	selp.f32 	%f214, %f211, %f213, %p108;
	mov.b32 	%r256, %f214;
	mov.b32 	%r257, 4;
	// begin inline asm
	shfl.sync.down.b32 %r255, %r256, %r257, %r268, %r269;
	// end inline asm
	mov.b32 	%f215, %r255;
	setp.gt.s32 	%p110, %r244, 27;
	setp.lt.f32 	%p111, %f214, %f215;
	selp.f32 	%f216, %f215, %f214, %p111;
	selp.f32 	%f217, %f214, %f216, %p110;
	mov.b32 	%r261, %f217;
	mov.b32 	%r262, 8;
	// begin inline asm
	shfl.sync.down.b32 %r260, %r261, %r262, %r268, %r269;
	// end inline asm
	mov.b32 	%f218, %r260;
	setp.gt.s32 	%p112, %r244, 23;
	setp.lt.f32 	%p113, %f217, %f218;
	selp.f32 	%f219, %f218, %f217, %p113;
	selp.f32 	%f220, %f217, %f219, %p112;
	mov.b32 	%r266, %f220;
	mov.b32 	%r267, 16;
	// begin inline asm
	shfl.sync.down.b32 %r265, %r266, %r267, %r268, %r269;
	// end inline asm
	mov.b32 	%f221, %r265;
	setp.gt.s32 	%p114, %r244, 15;
	setp.lt.f32 	%p115, %f220, %f221;
	selp.f32 	%f37, %f221, %f220, %p115;
	selp.f32 	%f438, %f220, %f37, %p114;
	setp.ne.s32 	%p116, %r244, 0;
	@%p116 bra 	$L__BB4_49;
	shr.u32 	%r270, %r57, 3;
	and.b32  	%r271, %r270, 124;
	mov.u32 	%r272, _ZZN3cub18CUB_300001_SM_10006detail6reduce18DeviceReduceKernelINS2_10policy_hubIfjN4cuda3__47maximumIvEEE10Policy1000EPfjS8_fNS5_3std3__410__identityEEEvT0_PT3_T1_NS0_13GridEvenShareISI_EET2_T4_E12temp_storage;
	add.s32 	%r273, %r272, %r271;
	st.shared.f32 	[%r273+8], %f37;
$L__BB4_49:
	bar.sync 	0;
	setp.ne.s32 	%p117, %r57, 0;
	@%p117 bra 	$L__BB4_71;
	ld.shared.f32 	%f222, [_ZZN3cub18CUB_300001_SM_10006detail6reduce18DeviceReduceKernelINS2_10policy_hubIfjN4cuda3__47maximumIvEEE10Policy1000EPfjS8_fNS5_3std3__410__identityEEEvT0_PT3_T1_NS0_13GridEvenShareISI_EET2_T4_E12temp_storage+12];
	setp.lt.f32 	%p118, %f438, %f222;
	selp.f32 	%f223, %f222, %f438, %p118;
	ld.shared.f32 	%f224, [_ZZN3cub18CUB_300001_SM_10006detail6reduce18DeviceReduceKernelINS2_10policy_hubIfjN4cuda3__47maximumIvEEE10Policy1000EPfjS8_fNS5_3std3__410__identityEEEvT0_PT3_T1_NS0_13GridEvenShareISI_EET2_T4_E12temp_storage+16];
	setp.lt.f32 	%p119, %f223, %f224;
	selp.f32 	%f225, %f224, %f223, %p119;
	ld.shared.f32 	%f226, [_ZZN3cub18CUB_300001_SM_10006detail6reduce18DeviceReduceKernelINS2_10policy_hubIfjN4cuda3__47maximumIvEEE10Policy1000EPfjS8_fNS5_3std3__410__identityEEEvT0_PT3_T1_NS0_13GridEvenShareISI_EET2_T4_E12temp_storage+20];
	setp.lt.f32 	%p120, %f225, %f226;
	selp.f32 	%f227, %f226, %f225, %p120;
	ld.shared.f32 	%f228, [_ZZN3cub18CUB_300001_SM_10006detail6reduce18DeviceReduceKernelINS2_10policy_hubIfjN4cuda3__47maximumIvEEE10Policy1000EPfjS8_fNS5_3std3__410__identityEEEvT0_PT3_T1_NS0_13GridEvenShareISI_EET2_T4_E12temp_storage+24];
	setp.lt.f32 	%p121, %f227, %f228;
	selp.f32 	%f229, %f228, %f227, %p121;
	ld.shared.f32 	%f230, [_ZZN3cub18CUB_300001_SM_10006detail6reduce18DeviceReduceKernelINS2_10policy_hubIfjN4cuda3__47maximumIvEEE10Policy1000EPfjS8_fNS5_3std3__410__identityEEEvT0_PT3_T1_NS0_13GridEvenShareISI_EET2_T4_E12temp_storage+28];
	setp.lt.f32 	%p122, %f229, %f230;
	selp.f32 	%f231, %f230, %f229, %p122;
	ld.shared.f32 	%f232, [_ZZN3cub18CUB_300001_SM_10006detail6reduce18DeviceReduceKernelINS2_10policy_hubIfjN4cuda3__47maximumIvEEE10Policy1000EPfjS8_fNS5_3std3__410__identityEEEvT0_PT3_T1_NS0_13GridEvenShareISI_EET2_T4_E12temp_storage+32];
	setp.lt.f32 	%p123, %f231, %f232;
	selp.f32 	%f233, %f232, %f231, %p123;
	ld.shared.f32 	%f234, [_ZZN3cub18CUB_300001_SM_10006detail6reduce18DeviceReduceKernelINS2_10policy_hubIfjN4cuda3__47maximumIvEEE10Policy1000EPfjS8_fNS5_3std3__410__identityEEEvT0_PT3_T1_NS0_13GridEvenShareISI_EET2_T4_E12temp_storage+36];
	setp.lt.f32 	%p124, %f233, %f234;
	selp.f32 	%f438, %f234, %f233, %p124;
	bra.uni 	$L__BB4_71;
$L__BB4_51:
	// begin inline asm
	mov.u32 %r206, %laneid;
	// end inline asm
	and.b32  	%r232, %r57, 992;
	add.s32 	%r233, %r232, 32;
	setp.gt.u32 	%p79, %r233, %r56;
	not.b32 	%r234, %r232;
	add.s32 	%r235, %r56, %r234;
	selp.b32 	%r230, %r235, 31, %p79;
	mov.b32 	%r208, %f431;
	mov.b32 	%r209, 1;
	mov.b32 	%r231, -1;
	// begin inline asm
	shfl.sync.down.b32 %r207, %r208, %r209, %r230, %r231;
	// end inline asm
	mov.b32 	%f162, %r207;
	setp.lt.s32 	%p80, %r206, %r230;
	setp.lt.f32 	%p81, %f431, %f162;
	selp.f32 	%f163, %f162, %f431, %p81;
	selp.f32 	%f164, %f163, %f431, %p80;
	mov.b32 	%r213, %f164;
	mov.b32 	%r214, 2;
	// begin inline asm
	shfl.sync.down.b32 %r212, %r213, %r214, %r230, %r231;
	// end inline asm
	mov.b32 	%f165, %r212;
	add.s32 	%r236, %r206, 2;
	setp.gt.s32 	%p82, %r236, %r230;
	setp.lt.f32 	%p83, %f164, %f165;
	selp.f32 	%f166, %f165, %f164, %p83;
	selp.f32 	%f167, %f164, %f166, %p82;
	mov.b32 	%r218, %f167;
	mov.b32 	%r219, 4;
	// begin inline asm
	shfl.sync.down.b32 %r217, %r218, %r219, %r230, %r231;
	// end inline asm
	mov.b32 	%f168, %r217;
	add.s32 	%r237, %r206, 4;
	setp.gt.s32 	%p84, %r237, %r230;
	setp.lt.f32 	%p85, %f167, %f168;
	selp.f32 	%f169, %f168, %f167, %p85;
	selp.f32 	%f170, %f167, %f169, %p84;
	mov.b32 	%r223, %f170;
	mov.b32 	%r224, 8;
	// begin inline asm
	shfl.sync.down.b32 %r222, %r223, %r224, %r230, %r231;
	// end inline asm
	mov.b32 	%f171, %r222;
	add.s32 	%r238, %r206, 8;
	setp.gt.s32 	%p86, %r238, %r230;
	setp.lt.f32 	%p87, %f170, %f171;
	selp.f32 	%f172, %f171, %f170, %p87;
	selp.f32 	%f173, %f170, %f172, %p86;
	mov.b32 	%r228, %f173;
	mov.b32 	%r229, 16;
	// begin inline asm
	shfl.sync.down.b32 %r227, %r228, %r229, %r230, %r231;
	// end inline asm
	mov.b32 	%f174, %r227;
	add.s32 	%r239, %r206, 16;
	setp.gt.s32 	%p88, %r239, %r230;
	setp.lt.f32 	%p89, %f173, %f174;
	selp.f32 	%f175, %f174, %f173, %p89;
	selp.f32 	%f438, %f173, %f175, %p88;
	setp.ne.s32 	%p90, %r206, 0;
	@%p90 bra 	$L__BB4_53;
	shr.u32 	%r240, %r57, 3;
	and.b32  	%r241, %r240, 124;
	mov.u32 	%r242, _ZZN3cub18CUB_300001_SM_10006detail6reduce18DeviceReduceKernelINS2_10policy_hubIfjN4cuda3__47maximumIvEEE10Policy1000EPfjS8_fNS5_3std3__410__identityEEEvT0_PT3_T1_NS0_13GridEvenShareISI_EET2_T4_E12temp_storage;
	add.s32 	%r243, %r242, %r241;
	st.shared.f32 	[%r243+8], %f438;
$L__BB4_53:
	bar.sync 	0;
	setp.ne.s32 	%p91, %r57, 0;
	@%p91 bra 	$L__BB4_71;
	setp.gt.u32 	%p92, %r56, 32;
	ld.shared.f32 	%f176, [_ZZN3cub18CUB_300001_SM_10006detail6reduce18DeviceReduceKernelINS2_10policy_hubIfjN4cuda3__47maximumIvEEE10Policy1000EPfjS8_fNS5_3std3__410__identityEEEvT0_PT3_T1_NS0_13GridEvenShareISI_EET2_T4_E12temp_storage+12];
	setp.lt.f32 	%p93, %f438, %f176;
	selp.f32 	%f178, %f176, %f438, %p93;
	selp.f32 	%f179, %f178, %f438, %p92;
	setp.gt.u32 	%p94, %r56, 64;
	ld.shared.f32 	%f181, [_ZZN3cub18CUB_300001_SM_10006detail6reduce18DeviceReduceKernelINS2_10policy_hubIfjN4cuda3__47maximumIvEEE10Policy1000EPfjS8_fNS5_3std3__410__identityEEEvT0_PT3_T1_NS0_13GridEvenShareISI_EET2_T4_E12temp_storage+16];
	setp.lt.f32 	%p95, %f179, %f181;
	selp.f32 	%f183, %f181, %f179, %p95;
	selp.f32 	%f184, %f183, %f179, %p94;
	setp.gt.u32 	%p96, %r56, 96;
	ld.shared.f32 	%f186, [_ZZN3cub18CUB_300001_SM_10006detail6reduce18DeviceReduceKernelINS2_10policy_hubIfjN4cuda3__47maximumIvEEE10Policy1000EPfjS8_fNS5_3std3__410__identityEEEvT0_PT3_T1_NS0_13GridEvenShareISI_EET2_T4_E12temp_storage+20];
	setp.lt.f32 	%p97, %f184, %f186;
	selp.f32 	%f188, %f186, %f184, %p97;
	selp.f32 	%f189, %f188, %f184, %p96;
	setp.gt.u32 	%p98, %r56, 128;
	ld.shared.f32 	%f191, [_ZZN3cub18CUB_300001_SM_10006detail6reduce18DeviceReduceKernelINS2_10policy_hubIfjN4cuda3__47maximumIvEEE10Policy1000EPfjS8_fNS5_3std3__410__identityEEEvT0_PT3_T1_NS0_13GridEvenShareISI_EET2_T4_E12temp_storage+24];
	setp.lt.f32 	%p99, %f189, %f191;
	selp.f32 	%f193, %f191, %f189, %p99;
	selp.f32 	%f194, %f193, %f189, %p98;
	setp.gt.u32 	%p100, %r56, 160;
	ld.shared.f32 	%f196, [_ZZN3cub18CUB_300001_SM_10006detail6reduce18DeviceReduceKernelINS2_10policy_hubIfjN4cuda3__47maximumIvEEE10Policy1000EPfjS8_fNS5_3std3__410__identityEEEvT0_PT3_T1_NS0_13GridEvenShareISI_EET2_T4_E12temp_storage+28];
	setp.lt.f32 	%p101, %f194, %f196;
	selp.f32 	%f198, %f196, %f194, %p101;
	selp.f32 	%f199, %f198, %f194, %p100;
	setp.gt.u32 	%p102, %r56, 192;
	ld.shared.f32 	%f201, [_ZZN3cub18CUB_300001_SM_10006detail6reduce18DeviceReduceKernelINS2_10policy_hubIfjN4cuda3__47maximumIvEEE10Policy1000EPfjS8_fNS5_3std3__410__identityEEEvT0_PT3_T1_NS0_13GridEvenShareISI_EET2_T4_E12temp_storage+32];
	setp.lt.f32 	%p103, %f199, %f201;
	selp.f32 	%f203, %f201, %f199, %p103;
	selp.f32 	%f204, %f203, %f199, %p102;
	setp.gt.u32 	%p104, %r56, 224;
	ld.shared.f32 	%f206, [_ZZN3cub18CUB_300001_SM_10006detail6reduce18DeviceReduceKernelINS2_10policy_hubIfjN4cuda3__47maximumIvEEE10Policy1000EPfjS8_fNS5_3std3__410__identityEEEvT0_PT3_T1_NS0_13GridEvenShareISI_EET2_T4_E12temp_storage+36];
	setp.lt.f32 	%p105, %f204, %f206;
	selp.f32 	%f208, %f206, %f204, %p105;
	selp.f32 	%f438, %f208, %f204, %p104;
	bra.uni 	$L__BB4_71;
$L__BB4_55:
	mov.u32 	%r76, %tid.x;
	add.s32 	%r121, %r76, %r5;
	mul.wide.u32 	%rd20, %r121, 4;
	add.s64 	%rd4, %rd1, %rd20;
	// begin inline asm
	ld.global.nc.u32 %r105, [%rd4];
	// end inline asm
	mov.b32 	%f56, %r105;
	add.s64 	%rd5, %rd4, 1024;
	// begin inline asm
	ld.global.nc.u32 %r106, [%rd5];
	// end inline asm
	mov.b32 	%f57, %r106;
	add.s64 	%rd6, %rd4, 2048;
	// begin inline asm
	ld.global.nc.u32 %r107, [%rd6];
	// end inline asm
	mov.b32 	%f58, %r107;
	add.s64 	%rd7, %rd4, 3072;
	// begin inline asm
	ld.global.nc.u32 %r108, [%rd7];
	// end inline asm
	mov.b32 	%f59, %r108;
	add.s64 	%rd8, %rd4, 4096;
	// begin inline asm
	ld.global.nc.u32 %r109, [%rd8];
	// end inline asm
	mov.b32 	%f60, %r109;
	add.s64 	%rd9, %rd4, 5120;
	// begin inline asm
	ld.global.nc.u32 %r110, [%rd9];
	// end inline asm
	mov.b32 	%f61, %r110;
	add.s64 	%rd10, %rd4, 6144;
	// begin inline asm
	ld.global.nc.u32 %r111, [%rd10];
	// end inline asm
	mov.b32 	%f62, %r111;
	add.s64 	%rd11, %rd4, 7168;
	// begin inline asm
	ld.global.nc.u32 %r112, [%rd11];
	// end inline asm
	mov.b32 	%f63, %r112;
	add.s64 	%rd12, %rd4, 8192;
	// begin inline asm
	ld.global.nc.u32 %r113, [%rd12];
	// end inline asm
	mov.b32 	%f64, %r113;
	add.s64 	%rd13, %rd4, 9216;
	// begin inline asm
	ld.global.nc.u32 %r114, [%rd13];
	// end inline asm
	mov.b32 	%f65, %r114;
	add.s64 	%rd14, %rd4, 10240;
	// begin inline asm
	ld.global.nc.u32 %r115, [%rd14];
	// end inline asm
	mov.b32 	%f66, %r115;
	add.s64 	%rd15, %rd4, 11264;
	// begin inline asm
	ld.global.nc.u32 %r116, [%rd15];
	// end inline asm
	mov.b32 	%f67, %r116;
	add.s64 	%rd16, %rd4, 12288;
	// begin inline asm
	ld.global.nc.u32 %r117, [%rd16];
	// end inline asm
	mov.b32 	%f68, %r117;
	add.s64 	%rd17, %rd4, 13312;
	// begin inline asm
	ld.global.nc.u32 %r118, [%rd17];
	// end inline asm
	mov.b32 	%f69, %r118;
	add.s64 	%rd18, %rd4, 14336;
	// begin inline asm
	ld.global.nc.u32 %r119, [%rd18];
	// end inline asm
	mov.b32 	%f70, %r119;
	add.s64 	%rd19, %rd4, 15360;
	// begin inline asm
	ld.global.nc.u32 %r120, [%rd19];
	// end inline asm
	mov.b32 	%f71, %r120;
	setp.lt.f32 	%p3, %f56, %f57;
	selp.f32 	%f72, %f57, %f56, %p3;
	setp.lt.f32 	%p4, %f58, %f59;
	selp.f32 	%f73, %f59, %f58, %p4;
	setp.lt.f32 	%p5, %f60, %f61;
	selp.f32 	%f74, %f61, %f60, %p5;
	setp.lt.f32 	%p6, %f62, %f63;
	selp.f32 	%f75, %f63, %f62, %p6;
	setp.lt.f32 	%p7, %f64, %f65;
	selp.f32 	%f76, %f65, %f64, %p7;
	setp.lt.f32 	%p8, %f66, %f67;
	selp.f32 	%f77, %f67, %f66, %p8;
	setp.lt.f32 	%p9, %f68, %f69;
	selp.f32 	%f78, %f69, %f68, %p9;
	setp.lt.f32 	%p10, %f70, %f71;
	selp.f32 	%f79, %f71, %f70, %p10;
	setp.lt.f32 	%p11, %f72, %f73;
	selp.f32 	%f80, %f73, %f72, %p11;
	setp.lt.f32 	%p12, %f74, %f75;
	selp.f32 	%f81, %f75, %f74, %p12;
	setp.lt.f32 	%p13, %f76, %f77;
	selp.f32 	%f82, %f77, %f76, %p13;
	setp.lt.f32 	%p14, %f78, %f79;
	selp.f32 	%f83, %f79, %f78, %p14;
	setp.lt.f32 	%p15, %f80, %f81;
	selp.f32 	%f84, %f81, %f80, %p15;
	setp.lt.f32 	%p16, %f82, %f83;
	selp.f32 	%f85, %f83, %f82, %p16;
	setp.lt.f32 	%p17, %f84, %f85;
	selp.f32 	%f437, %f85, %f84, %p17;
	setp.lt.u32 	%p18, %r56, %r4;
	@%p18 bra 	$L__BB4_67;
	add.s32 	%r77, %r4, %r5;
	add.s32 	%r469, %r77, 256;
	add.s32 	%r468, %r77, %r76;
	mov.b32 	%r470, 0;
$L__BB4_57:
	add.s32 	%r5, %r5, %r4;
	add.s32 	%r123, %r1, -4096;
	setp.gt.u32 	%p19, %r5, %r123;
	@%p19 bra 	$L__BB4_59;
	add.s32 	%r140, %r76, %r5;
	mul.wide.u32 	%rd37, %r140, 4;
	add.s64 	%rd21, %rd1, %rd37;
	// begin inline asm
	ld.global.nc.u32 %r124, [%rd21];
	// end inline asm
	mov.b32 	%f86, %r124;
	add.s64 	%rd22, %rd21, 1024;
	// begin inline asm
	ld.global.nc.u32 %r125, [%rd22];
	// end inline asm
	mov.b32 	%f87, %r125;
	add.s64 	%rd23, %rd21, 2048;
	// begin inline asm
	ld.global.nc.u32 %r126, [%rd23];
	// end inline asm
	mov.b32 	%f88, %r126;
	add.s64 	%rd24, %rd21, 3072;
	// begin inline asm
	ld.global.nc.u32 %r127, [%rd24];
	// end inline asm
	mov.b32 	%f89, %r127;
	add.s64 	%rd25, %rd21, 4096;
	// begin inline asm
	ld.global.nc.u32 %r128, [%rd25];
	// end inline asm
	mov.b32 	%f90, %r128;
	add.s64 	%rd26, %rd21, 5120;
	// begin inline asm
	ld.global.nc.u32 %r129, [%rd26];
	// end inline asm
	mov.b32 	%f91, %r129;
	add.s64 	%rd27, %rd21, 6144;
	// begin inline asm
	ld.global.nc.u32 %r130, [%rd27];
	// end inline asm
	mov.b32 	%f92, %r130;
	add.s64 	%rd28, %rd21, 7168;
	// begin inline asm
	ld.global.nc.u32 %r131, [%rd28];
	// end inline asm
	mov.b32 	%f93, %r131;
	add.s64 	%rd29, %rd21, 8192;
	// begin inline asm
	ld.global.nc.u32 %r132, [%rd29];
	// end inline asm
	mov.b32 	%f94, %r132;
	add.s64 	%rd30, %rd21, 9216;
	// begin inline asm
	ld.global.nc.u32 %r133, [%rd30];
	// end inline asm
	mov.b32 	%f95, %r133;
	add.s64 	%rd31, %rd21, 10240;
	// begin inline asm
	ld.global.nc.u32 %r134, [%rd31];
	// end inline asm
	mov.b32 	%f96, %r134;
	add.s64 	%rd32, %rd21, 11264;
	// begin inline asm
	ld.global.nc.u32 %r135, [%rd32];
	// end inline asm
	mov.b32 	%f97, %r135;
	add.s64 	%rd33, %rd21, 12288;
	// begin inline asm
	ld.global.nc.u32 %r136, [%rd33];
	// end inline asm
	mov.b32 	%f98, %r136;
	add.s64 	%rd34, %rd21, 13312;
	// begin inline asm
	ld.global.nc.u32 %r137, [%rd34];
	// end inline asm
	mov.b32 	%f99, %r137;
	add.s64 	%rd35, %rd21, 14336;
	// begin inline asm
	ld.global.nc.u32 %r138, [%rd35];
	// end inline asm
	mov.b32 	%f100, %r138;
	add.s64 	%rd36, %rd21, 15360;
	// begin inline asm
	ld.global.nc.u32 %r139, [%rd36];
	// end inline asm
	mov.b32 	%f101, %r139;
	setp.lt.f32 	%p20, %f437, %f86;
	selp.f32 	%f102, %f86, %f437, %p20;
	setp.lt.f32 	%p21, %f87, %f88;
	selp.f32 	%f103, %f88, %f87, %p21;
	setp.lt.f32 	%p22, %f89, %f90;
	selp.f32 	%f104, %f90, %f89, %p22;
	setp.lt.f32 	%p23, %f91, %f92;
	selp.f32 	%f105, %f92, %f91, %p23;
	setp.lt.f32 	%p24, %f93, %f94;
	selp.f32 	%f106, %f94, %f93, %p24;
	setp.lt.f32 	%p25, %f95, %f96;
	selp.f32 	%f107, %f96, %f95, %p25;
	setp.lt.f32 	%p26, %f97, %f98;
	selp.f32 	%f108, %f98, %f97, %p26;
	setp.lt.f32 	%p27, %f99, %f100;
	selp.f32 	%f109, %f100, %f99, %p27;
	setp.lt.f32 	%p28, %f102, %f103;
	selp.f32 	%f110, %f103, %f102, %p28;
	setp.lt.f32 	%p29, %f104, %f105;
	selp.f32 	%f111, %f105, %f104, %p29;
	setp.lt.f32 	%p30, %f106, %f107;
	selp.f32 	%f112, %f107, %f106, %p30;
	setp.lt.f32 	%p31, %f108, %f109;
	selp.f32 	%f113, %f109, %f108, %p31;
	setp.lt.f32 	%p32, %f110, %f111;
	selp.f32 	%f114, %f111, %f110, %p32;
	setp.lt.f32 	%p33, %f112, %f113;
	selp.f32 	%f115, %f113, %f112, %p33;
	setp.lt.f32 	%p34, %f114, %f115;
	selp.f32 	%f116, %f115, %f114, %p34;
	setp.lt.f32 	%p35, %f116, %f101;
	selp.f32 	%f437, %f101, %f116, %p35;
	sub.s32 	%r141, %r1, %r5;
	setp.lt.u32 	%p36, %r141, %r4;
	add.s32 	%r470, %r470, 1;
	add.s32 	%r469, %r469, %r4;
	add.s32 	%r468, %r468, %r4;
	@%p36 bra 	$L__BB4_67;
	bra.uni 	$L__BB4_57;
$L__BB4_59:
	setp.le.u32 	%p37, %r1, %r5;
	@%p37 bra 	$L__BB4_67;
	sub.s32 	%r88, %r1, %r5;
	setp.ge.s32 	%p38, %r76, %r88;
	@%p38 bra 	$L__BB4_67;
	not.b32 	%r142, %r76;
	add.s32 	%r143, %r1, %r142;
	sub.s32 	%r144, %r143, %r77;
	mul.lo.s32 	%r145, %r2, %r470;
	shl.b32 	%r146, %r145, 12;
	sub.s32 	%r89, %r144, %r146;
	shr.u32 	%r147, %r143, 8;
	add.s32 	%r90, %r147, 1;
	and.b32  	%r148, %r143, 768;
	setp.eq.s32 	%p39, %r148, 768;
	mov.u32 	%r475, %r76;
	@%p39 bra 	$L__BB4_64;
	and.b32  	%r149, %r90, 3;
	neg.s32 	%r472, %r149;
	mov.u32 	%r475, %r76;
$L__BB4_63:
	.pragma "nounroll";
	mul.wide.u32 	%rd39, %r468, 4;
	add.s64 	%rd38, %rd1, %rd39;
	// begin inline asm
	ld.global.nc.u32 %r150, [%rd38];
	// end inline asm
	mov.b32 	%f118, %r150;
	setp.lt.f32 	%p40, %f437, %f118;
	selp.f32 	%f437, %f118, %f437, %p40;
	add.s32 	%r475, %r475, 256;
	add.s32 	%r468, %r468, 256;
	add.s32 	%r472, %r472, 1;
	setp.ne.s32 	%p41, %r472, 0;
	@%p41 bra 	$L__BB4_63;
$L__BB4_64:
	setp.lt.u32 	%p42, %r89, 768;
	@%p42 bra 	$L__BB4_67;
	add.s32 	%r477, %r475, 512;
	add.s32 	%r476, %r475, %r469;
$L__BB4_66:
	add.s32 	%r155, %r476, -256;
	mul.wide.u32 	%rd44, %r155, 4;
	add.s64 	%rd40, %rd1, %rd44;
	// begin inline asm
	ld.global.nc.u32 %r151, [%rd40];
	// end inline asm
	mov.b32 	%f119, %r151;
	setp.lt.f32 	%p43, %f437, %f119;
	selp.f32 	%f120, %f119, %f437, %p43;
	mul.wide.u32 	%rd45, %r476, 4;
	add.s64 	%rd41, %rd1, %rd45;
	// begin inline asm
	ld.global.nc.u32 %r152, [%rd41];
	// end inline asm
	mov.b32 	%f121, %r152;
	setp.lt.f32 	%p44, %f120, %f121;
	selp.f32 	%f122, %f121, %f120, %p44;
	add.s32 	%r156, %r476, 256;
	mul.wide.u32 	%rd46, %r156, 4;
	add.s64 	%rd42, %rd1, %rd46;
	// begin inline asm
	ld.global.nc.u32 %r153, [%rd42];
	// end inline asm
	mov.b32 	%f123, %r153;
	setp.lt.f32 	%p45, %f122, %f123;
	selp.f32 	%f124, %f123, %f122, %p45;
	add.s32 	%r157, %r476, 512;
	mul.wide.u32 	%rd47, %r157, 4;
	add.s64 	%rd43, %rd1, %rd47;
	// begin inline asm
	ld.global.nc.u32 %r154, [%rd43];
	// end inline asm
	mov.b32 	%f125, %r154;
	setp.lt.f32 	%p46, %f124, %f125;
	selp.f32 	%f437, %f125, %f124, %p46;
	add.s32 	%r103, %r477, 1024;
	add.s32 	%r158, %r477, 512;
	add.s32 	%r476, %r476, 1024;
	setp.lt.s32 	%p47, %r158, %r88;
	mov.u32 	%r477, %r103;
	@%p47 bra 	$L__BB4_66;
$L__BB4_67:
	// begin inline asm
	mov.u32 %r159, %laneid;
	// end inline asm
	mov.b32 	%r161, %f437;
	mov.b32 	%r162, 1;
	mov.b32 	%r183, 31;
	mov.b32 	%r184, -1;
	// begin inline asm
	shfl.sync.down.b32 %r160, %r161, %r162, %r183, %r184;
	// end inline asm
	mov.b32 	%f126, %r160;
	setp.gt.s32 	%p48, %r159, 30;
	setp.lt.f32 	%p49, %f437, %f126;
	selp.f32 	%f127, %f126, %f437, %p49;
	selp.f32 	%f128, %f437, %f127, %p48;
	mov.b32 	%r166, %f128;
	mov.b32 	%r167, 2;
	// begin inline asm
	shfl.sync.down.b32 %r165, %r166, %r167, %r183, %r184;
	// end inline asm
	mov.b32 	%f129, %r165;
	setp.gt.s32 	%p50, %r159, 29;
	setp.lt.f32 	%p51, %f128, %f129;
	selp.f32 	%f130, %f129, %f128, %p51;
	selp.f32 	%f131, %f128, %f130, %p50;
	mov.b32 	%r171, %f131;
	mov.b32 	%r172, 4;
	// begin inline asm
	shfl.sync.down.b32 %r170, %r171, %r172, %r183, %r184;
	// end inline asm
	mov.b32 	%f132, %r170;
	setp.gt.s32 	%p52, %r159, 27;
	setp.lt.f32 	%p53, %f131, %f132;
	selp.f32 	%f133, %f132, %f131, %p53;
	selp.f32 	%f134, %f131, %f133, %p52;
	mov.b32 	%r176, %f134;
	mov.b32 	%r177, 8;
	// begin inline asm
	shfl.sync.down.b32 %r175, %r176, %r177, %r183, %r184;
	// end inline asm
	mov.b32 	%f135, %r175;
	setp.gt.s32 	%p54, %r159, 23;
	setp.lt.f32 	%p55, %f134, %f135;
	selp.f32 	%f136, %f135, %f134, %p55;
	selp.f32 	%f137, %f134, %f136, %p54;
	mov.b32 	%r181, %f137;
	mov.b32 	%r182, 16;
	// begin inline asm
	shfl.sync.down.b32 %r180, %r181, %r182, %r183, %r184;
	// end inline asm
	mov.b32 	%f138, %r180;
	setp.gt.s32 	%p56, %r159, 15;
	setp.lt.f32 	%p57, %f137, %f138;
	selp.f32 	%f52, %f138, %f137, %p57;
	selp.f32 	%f438, %f137, %f52, %p56;
	setp.ne.s32 	%p58, %r159, 0;
	@%p58 bra 	$L__BB4_69;
	shr.u32 	%r185, %r76, 3;
	and.b32  	%r186, %r185, 124;
	mov.u32 	%r187, _ZZN3cub18CUB_300001_SM_10006detail6reduce18DeviceReduceKernelINS2_10policy_hubIfjN4cuda3__47maximumIvEEE10Policy1000EPfjS8_fNS5_3std3__410__identityEEEvT0_PT3_T1_NS0_13GridEvenShareISI_EET2_T4_E12temp_storage;
	add.s32 	%r188, %r187, %r186;
	st.shared.f32 	[%r188+8], %f52;
$L__BB4_69:
	bar.sync 	0;
	setp.ne.s32 	%p59, %r76, 0;
	@%p59 bra 	$L__BB4_71;
	ld.shared.f32 	%f139, [_ZZN3cub18CUB_300001_SM_10006detail6reduce18DeviceReduceKernelINS2_10policy_hubIfjN4cuda3__47maximumIvEEE10Policy1000EPfjS8_fNS5_3std3__410__identityEEEvT0_PT3_T1_NS0_13GridEvenShareISI_EET2_T4_E12temp_storage+12];
	setp.lt.f32 	%p60, %f438, %f139;
	selp.f32 	%f140, %f139, %f438, %p60;
	ld.shared.f32 	%f141, [_ZZN3cub18CUB_300001_SM_10006detail6reduce18DeviceReduceKernelINS2_10policy_hubIfjN4cuda3__47maximumIvEEE10Policy1000EPfjS8_fNS5_3std3__410__identityEEEvT0_PT3_T1_NS0_13GridEvenShareISI_EET2_T4_E12temp_storage+16];
	setp.lt.f32 	%p61, %f140, %f141;
	selp.f32 	%f142, %f141, %f140, %p61;
	ld.shared.f32 	%f143, [_ZZN3cub18CUB_300001_SM_10006detail6reduce18DeviceReduceKernelINS2_10policy_hubIfjN4cuda3__47maximumIvEEE10Policy1000EPfjS8_fNS5_3std3__410__identityEEEvT0_PT3_T1_NS0_13GridEvenShareISI_EET2_T4_E12temp_storage+20];
	setp.lt.f32 	%p62, %f142, %f143;
	selp.f32 	%f144, %f143, %f142, %p62;
	ld.shared.f32 	%f145, [_ZZN3cub18CUB_300001_SM_10006detail6reduce18DeviceReduceKernelINS2_10policy_hubIfjN4cuda3__47maximumIvEEE10Policy1000EPfjS8_fNS5_3std3__410__identityEEEvT0_PT3_T1_NS0_13GridEvenShareISI_EET2_T4_E12temp_storage+24];
	setp.lt.f32 	%p63, %f144, %f145;
	selp.f32 	%f146, %f145, %f144, %p63;
	ld.shared.f32 	%f147, [_ZZN3cub18CUB_300001_SM_10006detail6reduce18DeviceReduceKernelINS2_10policy_hubIfjN4cuda3__47maximumIvEEE10Policy1000EPfjS8_fNS5_3std3__410__identityEEEvT0_PT3_T1_NS0_13GridEvenShareISI_EET2_T4_E12temp_storage+28];
	setp.lt.f32 	%p64, %f146, %f147;
	selp.f32 	%f148, %f147, %f146, %p64;
	ld.shared.f32 	%f149, [_ZZN3cub18CUB_300001_SM_10006detail6reduce18DeviceReduceKernelINS2_10policy_hubIfjN4cuda3__47maximumIvEEE10Policy1000EPfjS8_fNS5_3std3__410__identityEEEvT0_PT3_T1_NS0_13GridEvenShareISI_EET2_T4_E12temp_storage+32];
	setp.lt.f32 	%p65, %f148, %f149;
	selp.f32 	%f150, %f149, %f148, %p65;
	ld.shared.f32 	%f151, [_ZZN3cub18CUB_300001_SM_10006detail6reduce18DeviceReduceKernelINS2_10policy_hubIfjN4cuda3__47maximumIvEEE10Policy1000EPfjS8_fNS5_3std3__410__identityEEEvT0_PT3_T1_NS0_13GridEvenShareISI_EET2_T4_E12temp_storage+36];
	setp.lt.f32 	%p66, %f150, %f151;
	selp.f32 	%f438, %f151, %f150, %p66;
$L__BB4_71:
	mov.u32 	%r443, %tid.x;
	setp.ne.s32 	%p248, %r443, 0;
	@%p248 bra 	$L__BB4_73;
	ld.param.u64 	%rd111, [_ZN3cub18CUB_300001_SM_10006detail6reduce18DeviceReduceKernelINS2_10policy_hubIfjN4cuda3__47maximumIvEEE10Policy1000EPfjS8_fNS5_3std3__410__identityEEEvT0_PT3_T1_NS0_13GridEvenShareISI_EET2_T4__param_1];
	cvta.to.global.u64 	%rd108, %rd111;
	mul.wide.u32 	%rd109, %r3, 4;
	add.s64 	%rd110, %rd108, %rd109;
	st.global.f32 	[%rd110], %f438;
$L__BB4_73:
	ret;

}
	// .globl	_ZN3cub18CUB_300001_SM_10006detail6reduce28DeviceReduceSingleTileKernelINS2_10policy_hubIfjN4cuda3__47maximumIvEEE10Policy1000EPfSB_iS8_ffNS5_3std3__410__identityEEEvT0_T1_T2_T3_T4_T6_
.visible .entry _ZN3cub18CUB_300001_SM_10006detail6reduce28DeviceReduceSingleTileKernelINS2_10policy_hubIfjN4cuda3__47maximumIvEEE10Policy1000EPfSB_iS8_ffNS5_3std3__410__identityEEEvT0_T1_T2_T3_T4_T6_(
	.param .u64 .ptr .align 1 _ZN3cub18CUB_300001_SM_10006detail6reduce28DeviceReduceSingleTileKernelINS2_10policy_hubIfjN4cuda3__47maximumIvEEE10Policy1000EPfSB_iS8_ffNS5_3std3__410__identityEEEvT0_T1_T2_T3_T4_T6__param_0,
	.param .u64 .ptr .align 1 _ZN3cub18CUB_300001_SM_10006detail6reduce28DeviceReduceSingleTileKernelINS2_10policy_hubIfjN4cuda3__47maximumIvEEE10Policy1000EPfSB_iS8_ffNS5_3std3__410__identityEEEvT0_T1_T2_T3_T4_T6__param_1,
	.param .u32 _ZN3cub18CUB_300001_SM_10006detail6reduce28DeviceReduceSingleTileKernelINS2_10policy_hubIfjN4cuda3__47maximumIvEEE10Policy1000EPfSB_iS8_ffNS5_3std3__410__identityEEEvT0_T1_T2_T3_T4_T6__param_2,
	.param .align 1 .b8 _ZN3cub18CUB_300001_SM_10006detail6reduce28DeviceReduceSingleTileKernelINS2_10policy_hubIfjN4cuda3__47maximumIvEEE10Policy1000EPfSB_iS8_ffNS5_3std3__410__identityEEEvT0_T1_T2_T3_T4_T6__param_3[1],
	.param .f32 _ZN3cub18CUB_300001_SM_10006detail6reduce28DeviceReduceSingleTileKernelINS2_10policy_hubIfjN4cuda3__47maximumIvEEE10Policy1000EPfSB_iS8_ffNS5_3std3__410__identityEEEvT0_T1_T2_T3_T4_T6__param_4,
	.param .align 1 .b8 _ZN3cub18CUB_300001_SM_10006detail6reduce28DeviceReduceSingleTileKernelINS2_10policy_hubIfjN4cuda3__47maximumIvEEE10Policy1000EPfSB_iS8_ffNS5_3std3__410__identityEEEvT0_T1_T2_T3_T4_T6__param_5[1]
)
.maxntid 256
.minnctapersm 1
{
	.reg .pred 	%p<252>;
	.reg .b32 	%r<407>;
	.reg .b32 	%f<445>;
	.reg .b64 	%rd<125>;
	// demoted variable
	.shared .align 4 .b8 _ZZN3cub18CUB_300001_SM_10006detail6reduce28DeviceReduceSingleTileKernelINS2_10policy_hubIfjN4cuda3__47maximumIvEEE10Policy1000EPfSB_iS8_ffNS5_3std3__410__identityEEEvT0_T1_T2_T3_T4_T6_E12temp_storage[44];
	ld.param.u64 	%rd16, [_ZN3cub18CUB_300001_SM_10006detail6reduce28DeviceReduceSingleTileKernelINS2_10policy_hubIfjN4cuda3__47maximumIvEEE10Policy1000EPfSB_iS8_ffNS5_3std3__410__identityEEEvT0_T1_T2_T3_T4_T6__param_0];
	ld.param.u64 	%rd17, [_ZN3cub18CUB_300001_SM_10006detail6reduce28DeviceReduceSingleTileKernelINS2_10policy_hubIfjN4cuda3__47maximumIvEEE10Policy1000EPfSB_iS8_ffNS5_3std3__410__identityEEEvT0_T1_T2_T3_T4_T6__param_1];
	ld.param.u32 	%r67, [_ZN3cub18CUB_300001_SM_10006detail6reduce28DeviceReduceSingleTileKernelINS2_10policy_hubIfjN4cuda3__47maximumIvEEE10Policy1000EPfSB_iS8_ffNS5_3std3__410__identityEEEvT0_T1_T2_T3_T4_T6__param_2];
	ld.param.f32 	%f58, [_ZN3cub18CUB_300001_SM_10006detail6reduce28DeviceReduceSingleTileKernelINS2_10policy_hubIfjN4cuda3__47maximumIvEEE10Policy1000EPfSB_iS8_ffNS5_3std3__410__identityEEEvT0_T1_T2_T3_T4_T6__param_4];
	cvta.to.global.u64 	%rd1, %rd17;
	setp.ne.s32 	%p1, %r67, 0;
	@%p1 bra 	$L__BB5_3;
	mov.u32 	%r380, %tid.x;
	setp.ne.s32 	%p251, %r380, 0;
	@%p251 bra 	$L__BB5_74;
	st.global.f32 	[%rd1], %f58;
	bra.uni 	$L__BB5_74;
$L__BB5_3:
	and.b64  	%rd18, %rd16, 15;
	setp.ne.s64 	%p2, %rd18, 0;
	@%p2 bra 	$L__BB5_38;
	setp.gt.s32 	%p126, %r67, 4095;
	@%p126 bra 	$L__BB5_22;
	mov.u32 	%r1, %tid.x;
	setp.ge.s32 	%p191, %r1, %r67;
	mov.f32 	%f423, 0f00000000;
	mov.u32 	%r384, %r1;
	@%p191 bra 	$L__BB5_7;
	mul.wide.u32 	%rd113, %r1, 4;
	add.s64 	%rd112, %rd16, %rd113;
	// begin inline asm
	ld.global.nc.u32 %r300, [%rd112];
	// end inline asm
	mov.b32 	%f423, %r300;
	add.s32 	%r384, %r1, 256;
$L__BB5_7:
	setp.ge.s32 	%p192, %r384, %r67;
	@%p192 bra 	$L__BB5_13;
	not.b32 	%r301, %r384;
	add.s32 	%r4, %r67, %r301;
	and.b32  	%r302, %r4, 768;
	setp.eq.s32 	%p193, %r302, 768;
	@%p193 bra 	$L__BB5_11;
	mul.wide.u32 	%rd114, %r384, 4;
	add.s64 	%rd121, %rd16, %rd114;
	shr.u32 	%r303, %r4, 8;
	add.s32 	%r304, %r303, 1;
	and.b32  	%r305, %r304, 3;
	neg.s32 	%r382, %r305;
$L__BB5_10:
	.pragma "nounroll";
	// begin inline asm
	ld.global.nc.u32 %r306, [%rd121];
	// end inline asm
	mov.b32 	%f336, %r306;
	setp.lt.f32 	%p194, %f423, %f336;
	selp.f32 	%f423, %f336, %f423, %p194;
	add.s32 	%r384, %r384, 256;
	add.s64 	%rd121, %rd121, 1024;
	add.s32 	%r382, %r382, 1;
	setp.ne.s32 	%p195, %r382, 0;
	@%p195 bra 	$L__BB5_10;
$L__BB5_11:
	setp.lt.u32 	%p196, %r4, 768;
	@%p196 bra 	$L__BB5_13;
$L__BB5_12:
	mul.wide.s32 	%rd120, %r384, 4;
	add.s64 	%rd116, %rd16, %rd120;
	// begin inline asm
	ld.global.nc.u32 %r307, [%rd116];
	// end inline asm
	mov.b32 	%f337, %r307;
	setp.lt.f32 	%p197, %f423, %f337;
	selp.f32 	%f338, %f337, %f423, %p197;
	add.s64 	%rd117, %rd116, 1024;
	// begin inline asm
	ld.global.nc.u32 %r308, [%rd117];
	// end inline asm
	mov.b32 	%f339, %r308;
	setp.lt.f32 	%p198, %f338, %f339;
	selp.f32 	%f340, %f339, %f338, %p198;
	add.s64 	%rd118, %rd116, 2048;
	// begin inline asm
	ld.global.nc.u32 %r309, [%rd118];
	// end inline asm
	mov.b32 	%f341, %r309;
	setp.lt.f32 	%p199, %f340, %f341;
	selp.f32 	%f342, %f341, %f340, %p199;
	add.s64 	%rd119, %rd116, 3072;
	// begin inline asm
	ld.global.nc.u32 %r310, [%rd119];
	// end inline asm
	mov.b32 	%f343, %r310;
	setp.lt.f32 	%p200, %f342, %f343;
	selp.f32 	%f423, %f343, %f342, %p200;
	add.s32 	%r384, %r384, 1024;
	setp.lt.s32 	%p201, %r384, %r67;
	@%p201 bra 	$L__BB5_12;
$L__BB5_13:
	setp.lt.s32 	%p202, %r67, 256;
	@%p202 bra 	$L__BB5_18;
	// begin inline asm
	mov.u32 %r349, %laneid;
	// end inline asm
	mov.b32 	%r351, %f423;
	mov.b32 	%r352, 1;
	mov.b32 	%r373, 31;
	mov.b32 	%r374, -1;
	// begin inline asm
	shfl.sync.down.b32 %r350, %r351, %r352, %r373, %r374;
	// end inline asm
	mov.b32 	%f391, %r350;
	setp.gt.s32 	%p230, %r349, 30;
	setp.lt.f32 	%p231, %f423, %f391;
	selp.f32 	%f392, %f391, %f423, %p231;
	selp.f32 	%f393, %f423, %f392, %p230;
	mov.b32 	%r356, %f393;
	mov.b32 	%r357, 2;
	// begin inline asm
	shfl.sync.down.b32 %r355, %r356, %r357, %r373, %r374;
	// end inline asm
	mov.b32 	%f394, %r355;
	setp.gt.s32 	%p232, %r349, 29;
	setp.lt.f32 	%p233, %f393, %f394;
	selp.f32 	%f395, %f394, %f393, %p233;
	selp.f32 	%f396, %f393, %f395, %p232;
	mov.b32 	%r361, %f396;
	mov.b32 	%r362, 4;
	// begin inline asm
	shfl.sync.down.b32 %r360, %r361, %r362, %r373, %r374;
	// end inline asm
	mov.b32 	%f397, %r360;
	setp.gt.s32 	%p234, %r349, 27;
	setp.lt.f32 	%p235, %f396, %f397;
	selp.f32 	%f398, %f397, %f396, %p235;
	selp.f32 	%f399, %f396, %f398, %p234;
	mov.b32 	%r366, %f399;
	mov.b32 	%r367, 8;
	// begin inline asm
	shfl.sync.down.b32 %r365, %r366, %r367, %r373, %r374;
	// end inline asm
	mov.b32 	%f400, %r365;
	setp.gt.s32 	%p236, %r349, 23;
	setp.lt.f32 	%p237, %f399, %f400;
	selp.f32 	%f401, %f400, %f399, %p237;
	selp.f32 	%f402, %f399, %f401, %p236;
	mov.b32 	%r371, %f402;
	mov.b32 	%r372, 16;
	// begin inline asm
	shfl.sync.down.b32 %r370, %r371, %r372, %r373, %r374;
	// end inline asm
	mov.b32 	%f403, %r370;
	setp.gt.s32 	%p238, %r349, 15;
	setp.lt.f32 	%p239, %f402, %f403;
	selp.f32 	%f10, %f403, %f402, %p239;
	selp.f32 	%f444, %f402, %f10, %p238;
	setp.ne.s32 	%p240, %r349, 0;
	@%p240 bra 	$L__BB5_16;
	shr.u32 	%r375, %r1, 3;
	and.b32  	%r376, %r375, 124;
	mov.u32 	%r377, _ZZN3cub18CUB_300001_SM_10006detail6reduce28DeviceReduceSingleTileKernelINS2_10policy_hubIfjN4cuda3__47maximumIvEEE10Policy1000EPfSB_iS8_ffNS5_3std3__410__identityEEEvT0_T1_T2_T3_T4_T6_E12temp_storage;
	add.s32 	%r378, %r377, %r376;
	st.shared.f32 	[%r378+8], %f10;
$L__BB5_16:
	bar.sync 	0;
	setp.ne.s32 	%p241, %r1, 0;
	@%p241 bra 	$L__BB5_72;
	ld.shared.f32 	%f404, [_ZZN3cub18CUB_300001_SM_10006detail6reduce28DeviceReduceSingleTileKernelINS2_10policy_hubIfjN4cuda3__47maximumIvEEE10Policy1000EPfSB_iS8_ffNS5_3std3__410__identityEEEvT0_T1_T2_T3_T4_T6_E12temp_storage+12];
	setp.lt.f32 	%p242, %f444, %f404;
	selp.f32 	%f405, %f404, %f444, %p242;
	ld.shared.f32 	%f406, [_ZZN3cub18CUB_300001_SM_10006detail6reduce28DeviceReduceSingleTileKernelINS2_10policy_hubIfjN4cuda3__47maximumIvEEE10Policy1000EPfSB_iS8_ffNS5_3std3__410__identityEEEvT0_T1_T2_T3_T4_T6_E12temp_storage+16];
	setp.lt.f32 	%p243, %f405, %f406;
	selp.f32 	%f407, %f406, %f405, %p243;
	ld.shared.f32 	%f408, [_ZZN3cub18CUB_300001_SM_10006detail6reduce28DeviceReduceSingleTileKernelINS2_10policy_hubIfjN4cuda3__47maximumIvEEE10Policy1000EPfSB_iS8_ffNS5_3std3__410__identityEEEvT0_T1_T2_T3_T4_T6_E12temp_storage+20];
	setp.lt.f32 	%p244, %f407, %f408;
	selp.f32 	%f409, %f408, %f407, %p244;
	ld.shared.f32 	%f410, [_ZZN3cub18CUB_300001_SM_10006detail6reduce28DeviceReduceSingleTileKernelINS2_10policy_hubIfjN4cuda3__47maximumIvEEE10Policy1000EPfSB_iS8_ffNS5_3std3__410__identityEEEvT0_T1_T2_T3_T4_T6_E12temp_storage+24];
	setp.lt.f32 	%p245, %f409, %f410;
	selp.f32 	%f411, %f410, %f409, %p245;
	ld.shared.f32 	%f412, [_ZZN3cub18CUB_300001_SM_10006detail6reduce28DeviceReduceSingleTileKernelINS2_10policy_hubIfjN4cuda3__47maximumIvEEE10Policy1000EPfSB_iS8_ffNS5_3std3__410__identityEEEvT0_T1_T2_T3_T4_T6_E12temp_storage+28];
	setp.lt.f32 	%p246, %f411, %f412;
	selp.f32 	%f413, %f412, %f411, %p246;
	ld.shared.f32 	%f414, [_ZZN3cub18CUB_300001_SM_10006detail6reduce28DeviceReduceSingleTileKernelINS2_10policy_hubIfjN4cuda3__47maximumIvEEE10Policy1000EPfSB_iS8_ffNS5_3std3__410__identityEEEvT0_T1_T2_T3_T4_T6_E12temp_storage+32];
	setp.lt.f32 	%p247, %f413, %f414;
	selp.f32 	%f415, %f414, %f413, %p247;
	ld.shared.f32 	%f416, [_ZZN3cub18CUB_300001_SM_10006detail6reduce28DeviceReduceSingleTileKernelINS2_10policy_hubIfjN4cuda3__47maximumIvEEE10Policy1000EPfSB_iS8_ffNS5_3std3__410__identityEEEvT0_T1_T2_T3_T4_T6_E12temp_storage+36];
	setp.lt.f32 	%p248, %f415, %f416;
	selp.f32 	%f444, %f416, %f415, %p248;
	bra.uni 	$L__BB5_72;
$L__BB5_18:
	// begin inline asm
	mov.u32 %r311, %laneid;
	// end inline asm
	and.b32  	%r337, %r1, 992;
	add.s32 	%r338, %r337, 32;
	setp.gt.s32 	%p203, %r338, %r67;
	not.b32 	%r339, %r337;
	add.s32 	%r340, %r67, %r339;
	selp.b32 	%r335, %r340, 31, %p203;
	mov.b32 	%r313, %f423;
	mov.b32 	%r314, 1;
	mov.b32 	%r336, -1;
	// begin inline asm
	shfl.sync.down.b32 %r312, %r313, %r314, %r335, %r336;
	// end inline asm
	mov.b32 	%f344, %r312;
	setp.lt.s32 	%p204, %r311, %r335;
	setp.lt.f32 	%p205, %f423, %f344;
	selp.f32 	%f345, %f344, %f423, %p205;
	selp.f32 	%f346, %f345, %f423, %p204;
	mov.b32 	%r318, %f346;
	mov.b32 	%r319, 2;
	// begin inline asm
	shfl.sync.down.b32 %r317, %r318, %r319, %r335, %r336;
	// end inline asm
	mov.b32 	%f347, %r317;
	add.s32 	%r341, %r311, 2;
	setp.gt.s32 	%p206, %r341, %r335;
	setp.lt.f32 	%p207, %f346, %f347;
	selp.f32 	%f348, %f347, %f346, %p207;
	selp.f32 	%f349, %f346, %f348, %p206;
	mov.b32 	%r323, %f349;
	mov.b32 	%r324, 4;
	// begin inline asm
	shfl.sync.down.b32 %r322, %r323, %r324, %r335, %r336;
	// end inline asm
	mov.b32 	%f350, %r322;
	add.s32 	%r342, %r311, 4;
	setp.gt.s32 	%p208, %r342, %r335;
	setp.lt.f32 	%p209, %f349, %f350;
	selp.f32 	%f351, %f350, %f349, %p209;
	selp.f32 	%f352, %f349, %f351, %p208;
	mov.b32 	%r328, %f352;
	mov.b32 	%r329, 8;
	// begin inline asm
	shfl.sync.down.b32 %r327, %r328, %r329, %r335, %r336;
	// end inline asm
	mov.b32 	%f353, %r327;
	add.s32 	%r343, %r311, 8;
	setp.gt.s32 	%p210, %r343, %r335;
	setp.lt.f32 	%p211, %f352, %f353;
	selp.f32 	%f354, %f353, %f352, %p211;
	selp.f32 	%f355, %f352, %f354, %p210;
	mov.b32 	%r333, %f355;
	mov.b32 	%r334, 16;
	// begin inline asm
	shfl.sync.down.b32 %r332, %r333, %r334, %r335, %r336;
	// end inline asm
	mov.b32 	%f356, %r332;
	add.s32 	%r344, %r311, 16;
	setp.gt.s32 	%p212, %r344, %r335;
	setp.lt.f32 	%p213, %f355, %f356;
	selp.f32 	%f357, %f356, %f355, %p213;
	selp.f32 	%f444, %f355, %f357, %p212;
	setp.ne.s32 	%p214, %r311, 0;
	@%p214 bra 	$L__BB5_20;
	shr.u32 	%r345, %r1, 3;
	and.b32  	%r346, %r345, 124;
	mov.u32 	%r347, _ZZN3cub18CUB_300001_SM_10006detail6reduce28DeviceReduceSingleTileKernelINS2_10policy_hubIfjN4cuda3__47maximumIvEEE10Policy1000EPfSB_iS8_ffNS5_3std3__410__identityEEEvT0_T1_T2_T3_T4_T6_E12temp_storage;
	add.s32 	%r348, %r347, %r346;
	st.shared.f32 	[%r348+8], %f444;
$L__BB5_20:
	bar.sync 	0;
	setp.ne.s32 	%p215, %r1, 0;
	@%p215 bra 	$L__BB5_72;
	setp.gt.s32 	%p216, %r67, 32;
	ld.shared.f32 	%f358, [_ZZN3cub18CUB_300001_SM_10006detail6reduce28DeviceReduceSingleTileKernelINS2_10policy_hubIfjN4cuda3__47maximumIvEEE10Policy1000EPfSB_iS8_ffNS5_3std3__410__identityEEEvT0_T1_T2_T3_T4_T6_E12temp_storage+12];
	setp.lt.f32 	%p217, %f444, %f358;
	selp.f32 	%f360, %f358, %f444, %p217;
	selp.f32 	%f361, %f360, %f444, %p216;
	setp.gt.s32 	%p218, %r67, 64;
	ld.shared.f32 	%f363, [_ZZN3cub18CUB_300001_SM_10006detail6reduce28DeviceReduceSingleTileKernelINS2_10policy_hubIfjN4cuda3__47maximumIvEEE10Policy1000EPfSB_iS8_ffNS5_3std3__410__identityEEEvT0_T1_T2_T3_T4_T6_E12temp_storage+16];
	setp.lt.f32 	%p219, %f361, %f363;
	selp.f32 	%f365, %f363, %f361, %p219;
	selp.f32 	%f366, %f365, %f361, %p218;
	setp.gt.s32 	%p220, %r67, 96;
	ld.shared.f32 	%f368, [_ZZN3cub18CUB_300001_SM_10006detail6reduce28DeviceReduceSingleTileKernelINS2_10policy_hubIfjN4cuda3__47maximumIvEEE10Policy1000EPfSB_iS8_ffNS5_3std3__410__identityEEEvT0_T1_T2_T3_T4_T6_E12temp_storage+20];
	setp.lt.f32 	%p221, %f366, %f368;
	selp.f32 	%f370, %f368, %f366, %p221;
	selp.f32 	%f371, %f370, %f366, %p220;
	setp.gt.s32 	%p222, %r67, 128;
	ld.shared.f32 	%f373, [_ZZN3cub18CUB_300001_SM_10006detail6reduce28DeviceReduceSingleTileKernelINS2_10policy_hubIfjN4cuda3__47maximumIvEEE10Policy1000EPfSB_iS8_ffNS5_3std3__410__identityEEEvT0_T1_T2_T3_T4_T6_E12temp_storage+24];
	setp.lt.f32 	%p223, %f371, %f373;
	selp.f32 	%f375, %f373, %f371, %p223;
	selp.f32 	%f376, %f375, %f371, %p222;
	setp.gt.s32 	%p224, %r67, 160;
	ld.shared.f32 	%f378, [_ZZN3cub18CUB_300001_SM_10006detail6reduce28DeviceReduceSingleTileKernelINS2_10policy_hubIfjN4cuda3__47maximumIvEEE10Policy1000EPfSB_iS8_ffNS5_3std3__410__identityEEEvT0_T1_T2_T3_T4_T6_E12temp_storage+28];
	setp.lt.f32 	%p225, %f376, %f378;
	selp.f32 	%f380, %f378, %f376, %p225;
	selp.f32 	%f381, %f380, %f376, %p224;
	setp.gt.s32 	%p226, %r67, 192;
	ld.shared.f32 	%f383, [_ZZN3cub18CUB_300001_SM_10006detail6reduce28DeviceReduceSingleTileKernelINS2_10policy_hubIfjN4cuda3__47maximumIvEEE10Policy1000EPfSB_iS8_ffNS5_3std3__410__identityEEEvT0_T1_T2_T3_T4_T6_E12temp_storage+32];
	setp.lt.f32 	%p227, %f381, %f383;
	selp.f32 	%f385, %f383, %f381, %p227;
	selp.f32 	%f386, %f385, %f381, %p226;
	setp.gt.s32 	%p228, %r67, 224;
	ld.shared.f32 	%f388, [_ZZN3cub18CUB_300001_SM_10006detail6reduce28DeviceReduceSingleTileKernelINS2_10policy_hubIfjN4cuda3__47maximumIvEEE10Policy1000EPfSB_iS8_ffNS5_3std3__410__identityEEEvT0_T1_T2_T3_T4_T6_E12temp_storage+36];
	setp.lt.f32 	%p229, %f386, %f388;
	selp.f32 	%f390, %f388, %f386, %p229;
	selp.f32 	%f444, %f390, %f386, %p228;
	bra.uni 	$L__BB5_72;
$L__BB5_22:
	mov.u32 	%r13, %tid.x;
	shl.b32 	%r224, %r13, 2;
	mul.wide.u32 	%rd86, %r224, 4;
	add.s64 	%rd76, %rd16, %rd86;
	// begin inline asm
	ld.global.nc.v2.u64 {%rd74, %rd75}, [%rd76];
	// end inline asm
	mov.b64 	{%r225, %r226}, %rd75;
	mov.b64 	{%r227, %r228}, %rd74;
	mov.b32 	%f238, %r228;
	mov.b32 	%f239, %r227;
	mov.b32 	%f240, %r226;
	mov.b32 	%f241, %r225;
	add.s64 	%rd79, %rd76, 4096;
	// begin inline asm
	ld.global.nc.v2.u64 {%rd77, %rd78}, [%rd79];
	// end inline asm
	mov.b64 	{%r229, %r230}, %rd78;
	mov.b64 	{%r231, %r232}, %rd77;
	mov.b32 	%f242, %r232;
	mov.b32 	%f243, %r231;
	mov.b32 	%f244, %r230;
	mov.b32 	%f245, %r229;
	add.s64 	%rd82, %rd76, 8192;
	// begin inline asm
	ld.global.nc.v2.u64 {%rd80, %rd81}, [%rd82];
	// end inline asm
	mov.b64 	{%r233, %r234}, %rd81;
	mov.b64 	{%r235, %r236}, %rd80;
	mov.b32 	%f246, %r236;
	mov.b32 	%f247, %r235;
	mov.b32 	%f248, %r234;
	mov.b32 	%f249, %r233;
	add.s64 	%rd85, %rd76, 12288;
	// begin inline asm
	ld.global.nc.v2.u64 {%rd83, %rd84}, [%rd85];
	// end inline asm
	mov.b64 	{%r237, %r238}, %rd84;
	mov.b64 	{%r239, %r240}, %rd83;
	mov.b32 	%f250, %r240;
	mov.b32 	%f251, %r239;
	mov.b32 	%f252, %r238;
	mov.b32 	%f253, %r237;
	setp.lt.f32 	%p127, %f239, %f238;
	selp.f32 	%f254, %f238, %f239, %p127;
	setp.lt.f32 	%p128, %f241, %f240;
	selp.f32 	%f255, %f240, %f241, %p128;
	setp.lt.f32 	%p129, %f243, %f242;
	selp.f32 	%f256, %f242, %f243, %p129;
	setp.lt.f32 	%p130, %f245, %f244;
	selp.f32 	%f257, %f244, %f245, %p130;
	setp.lt.f32 	%p131, %f247, %f246;
	selp.f32 	%f258, %f246, %f247, %p131;
	setp.lt.f32 	%p132, %f249, %f248;
	selp.f32 	%f259, %f248, %f249, %p132;
	setp.lt.f32 	%p133, %f251, %f250;
	selp.f32 	%f260, %f250, %f251, %p133;
	setp.lt.f32 	%p134, %f253, %f252;
	selp.f32 	%f261, %f252, %f253, %p134;
	setp.lt.f32 	%p135, %f254, %f255;
	selp.f32 	%f262, %f255, %f254, %p135;
	setp.lt.f32 	%p136, %f256, %f257;
	selp.f32 	%f263, %f257, %f256, %p136;
	setp.lt.f32 	%p137, %f258, %f259;
	selp.f32 	%f264, %f259, %f258, %p137;
	setp.lt.f32 	%p138, %f260, %f261;
	selp.f32 	%f265, %f261, %f260, %p138;
	setp.lt.f32 	%p139, %f262, %f263;
	selp.f32 	%f266, %f263, %f262, %p139;
	setp.lt.f32 	%p140, %f264, %f265;
	selp.f32 	%f267, %f265, %f264, %p140;
	setp.lt.f32 	%p141, %f266, %f267;
	selp.f32 	%f430, %f267, %f266, %p141;
	setp.lt.u32 	%p142, %r67, 8192;
	mov.b32 	%r387, 4096;
	@%p142 bra 	$L__BB5_26;
	add.s32 	%r14, %r67, -4096;
	mov.b32 	%r387, 4096;
$L__BB5_24:
	mul.wide.s32 	%rd99, %r387, 4;
	add.s64 	%rd89, %rd76, %rd99;
	// begin inline asm
	ld.global.nc.v2.u64 {%rd87, %rd88}, [%rd89];
	// end inline asm
	mov.b64 	{%r242, %r243}, %rd88;
	mov.b64 	{%r244, %r245}, %rd87;
	mov.b32 	%f268, %r245;
	mov.b32 	%f269, %r244;
	mov.b32 	%f270, %r243;
	mov.b32 	%f271, %r242;
	add.s64 	%rd92, %rd89, 4096;
	// begin inline asm
	ld.global.nc.v2.u64 {%rd90, %rd91}, [%rd92];
	// end inline asm
	mov.b64 	{%r246, %r247}, %rd91;
	mov.b64 	{%r248, %r249}, %rd90;
	mov.b32 	%f272, %r249;
	mov.b32 	%f273, %r248;
	mov.b32 	%f274, %r247;
	mov.b32 	%f275, %r246;
	add.s64 	%rd95, %rd89, 8192;
	// begin inline asm
	ld.global.nc.v2.u64 {%rd93, %rd94}, [%rd95];
	// end inline asm
	mov.b64 	{%r250, %r251}, %rd94;
	mov.b64 	{%r252, %r253}, %rd93;
	mov.b32 	%f276, %r253;
	mov.b32 	%f277, %r252;
	mov.b32 	%f278, %r251;
	mov.b32 	%f279, %r250;
	add.s64 	%rd98, %rd89, 12288;
	// begin inline asm
	ld.global.nc.v2.u64 {%rd96, %rd97}, [%rd98];
	// end inline asm
	mov.b64 	{%r254, %r255}, %rd97;
	mov.b64 	{%r256, %r257}, %rd96;
	mov.b32 	%f280, %r257;
	mov.b32 	%f281, %r256;
	mov.b32 	%f282, %r255;
	mov.b32 	%f283, %r254;
	setp.lt.f32 	%p143, %f430, %f269;
	selp.f32 	%f284, %f269, %f430, %p143;
	setp.lt.f32 	%p144, %f268, %f271;
	selp.f32 	%f285, %f271, %f268, %p144;
	setp.lt.f32 	%p145, %f270, %f273;
	selp.f32 	%f286, %f273, %f270, %p145;
	setp.lt.f32 	%p146, %f272, %f275;
	selp.f32 	%f287, %f275, %f272, %p146;
	setp.lt.f32 	%p147, %f274, %f277;
	selp.f32 	%f288, %f277, %f274, %p147;
	setp.lt.f32 	%p148, %f276, %f279;
	selp.f32 	%f289, %f279, %f276, %p148;
	setp.lt.f32 	%p149, %f278, %f281;
	selp.f32 	%f290, %f281, %f278, %p149;
	setp.lt.f32 	%p150, %f280, %f283;
	selp.f32 	%f291, %f283, %f280, %p150;
	setp.lt.f32 	%p151, %f284, %f285;
	selp.f32 	%f292, %f285, %f284, %p151;
	setp.lt.f32 	%p152, %f286, %f287;
	selp.f32 	%f293, %f287, %f286, %p152;
	setp.lt.f32 	%p153, %f288, %f289;
	selp.f32 	%f294, %f289, %f288, %p153;
	setp.lt.f32 	%p154, %f290, %f291;
	selp.f32 	%f295, %f291, %f290, %p154;
	setp.lt.f32 	%p155, %f292, %f293;
	selp.f32 	%f296, %f293, %f292, %p155;
	setp.lt.f32 	%p156, %f294, %f295;
	selp.f32 	%f297, %f295, %f294, %p156;
	setp.lt.f32 	%p157, %f296, %f297;
	selp.f32 	%f298, %f297, %f296, %p157;
	setp.lt.f32 	%p158, %f298, %f282;
	selp.f32 	%f430, %f282, %f298, %p158;
	sub.s32 	%r258, %r67, %r387;
	setp.lt.s32 	%p159, %r258, 4096;
	@%p159 bra 	$L__BB5_34;
	add.s32 	%r387, %r387, 4096;
	setp.le.s32 	%p160, %r387, %r14;
	@%p160 bra 	$L__BB5_24;
$L__BB5_26:
	setp.le.s32 	%p161, %r67, %r387;
	@%p161 bra 	$L__BB5_34;
	sub.s32 	%r18, %r67, %r387;
	setp.ge.s32 	%p162, %r13, %r18;
	@%p162 bra 	$L__BB5_34;
	not.b32 	%r259, %r13;
	add.s32 	%r260, %r67, %r259;
	sub.s32 	%r19, %r260, %r387;
	and.b32  	%r261, %r19, 768;
	setp.eq.s32 	%p163, %r261, 768;
	mov.u32 	%r391, %r13;
	@%p163 bra 	$L__BB5_31;
	add.s32 	%r389, %r13, %r387;
	shr.u32 	%r262, %r19, 8;
	add.s32 	%r263, %r262, 1;
	and.b32  	%r264, %r263, 3;
	neg.s32 	%r388, %r264;
	mov.u32 	%r391, %r13;
$L__BB5_30:
	.pragma "nounroll";
	mul.wide.u32 	%rd101, %r389, 4;
	add.s64 	%rd100, %rd16, %rd101;
	// begin inline asm
	ld.global.nc.u32 %r265, [%rd100];
	// end inline asm
	mov.b32 	%f300, %r265;
	setp.lt.f32 	%p164, %f430, %f300;
	selp.f32 	%f430, %f300, %f430, %p164;
	add.s32 	%r391, %r391, 256;
	add.s32 	%r389, %r389, 256;
	add.s32 	%r388, %r388, 1;
	setp.ne.s32 	%p165, %r388, 0;
	@%p165 bra 	$L__BB5_30;
$L__BB5_31:
	setp.lt.u32 	%p166, %r19, 768;
	@%p166 bra 	$L__BB5_34;
	cvt.u64.u32 	%rd102, %r391;
	cvt.u64.u32 	%rd103, %r387;
	add.s64 	%rd104, %rd102, %rd103;
	shl.b64 	%rd105, %rd104, 2;
	add.s64 	%rd106, %rd105, %rd16;
	add.s64 	%rd122, %rd106, 2048;
	add.s32 	%r392, %r391, %r387;
$L__BB5_33:
	mul.wide.u32 	%rd111, %r392, 4;
	add.s64 	%rd107, %rd16, %rd111;
	// begin inline asm
	ld.global.nc.u32 %r266, [%rd107];
	// end inline asm
	mov.b32 	%f301, %r266;
	setp.lt.f32 	%p167, %f430, %f301;
	selp.f32 	%f302, %f301, %f430, %p167;
	add.s64 	%rd108, %rd122, -1024;
	// begin inline asm
	ld.global.nc.u32 %r267, [%rd108];
	// end inline asm
	mov.b32 	%f303, %r267;
	setp.lt.f32 	%p168, %f302, %f303;
	selp.f32 	%f304, %f303, %f302, %p168;
	// begin inline asm
	ld.global.nc.u32 %r268, [%rd122];
	// end inline asm
	mov.b32 	%f305, %r268;
	setp.lt.f32 	%p169, %f304, %f305;
	selp.f32 	%f306, %f305, %f304, %p169;
	add.s64 	%rd110, %rd122, 1024;
	// begin inline asm
	ld.global.nc.u32 %r269, [%rd110];
	// end inline asm
	mov.b32 	%f307, %r269;
	setp.lt.f32 	%p170, %f306, %f307;
	selp.f32 	%f430, %f307, %f306, %p170;
	add.s32 	%r391, %r391, 1024;
	add.s64 	%rd122, %rd122, 4096;
	add.s32 	%r392, %r392, 1024;
	setp.lt.s32 	%p171, %r391, %r18;
	@%p171 bra 	$L__BB5_33;
$L__BB5_34:
	// begin inline asm
	mov.u32 %r270, %laneid;
	// end inline asm
	mov.b32 	%r272, %f430;
	mov.b32 	%r273, 1;
	mov.b32 	%r294, 31;
	mov.b32 	%r295, -1;
	// begin inline asm
	shfl.sync.down.b32 %r271, %r272, %r273, %r294, %r295;
	// end inline asm
	mov.b32 	%f308, %r271;
	setp.gt.s32 	%p172, %r270, 30;
	setp.lt.f32 	%p173, %f430, %f308;
	selp.f32 	%f309, %f308, %f430, %p173;
	selp.f32 	%f310, %f430, %f309, %p172;
	mov.b32 	%r277, %f310;
	mov.b32 	%r278, 2;
	// begin inline asm
	shfl.sync.down.b32 %r276, %r277, %r278, %r294, %r295;
	// end inline asm
	mov.b32 	%f311, %r276;
	setp.gt.s32 	%p174, %r270, 29;
	setp.lt.f32 	%p175, %f310, %f311;
	selp.f32 	%f312, %f311, %f310, %p175;
	selp.f32 	%f313, %f310, %f312, %p174;
	mov.b32 	%r282, %f313;
	mov.b32 	%r283, 4;
	// begin inline asm
	shfl.sync.down.b32 %r281, %r282, %r283, %r294, %r295;
	// end inline asm
	mov.b32 	%f314, %r281;
	setp.gt.s32 	%p176, %r270, 27;
	setp.lt.f32 	%p177, %f313, %f314;
	selp.f32 	%f315, %f314, %f313, %p177;
	selp.f32 	%f316, %f313, %f315, %p176;
	mov.b32 	%r287, %f316;
	mov.b32 	%r288, 8;
	// begin inline asm
	shfl.sync.down.b32 %r286, %r287, %r288, %r294, %r295;
	// end inline asm
	mov.b32 	%f317, %r286;
	setp.gt.s32 	%p178, %r270, 23;
	setp.lt.f32 	%p179, %f316, %f317;
	selp.f32 	%f318, %f317, %f316, %p179;
	selp.f32 	%f319, %f316, %f318, %p178;
	mov.b32 	%r292, %f319;
	mov.b32 	%r293, 16;
	// begin inline asm
	shfl.sync.down.b32 %r291, %r292, %r293, %r294, %r295;
	// end inline asm
	mov.b32 	%f320, %r291;
	setp.gt.s32 	%p180, %r270, 15;
	setp.lt.f32 	%p181, %f319, %f320;
	selp.f32 	%f26, %f320, %f319, %p181;
	selp.f32 	%f444, %f319, %f26, %p180;
	setp.ne.s32 	%p182, %r270, 0;
	@%p182 bra 	$L__BB5_36;
	shr.u32 	%r296, %r13, 3;
	and.b32  	%r297, %r296, 124;
	mov.u32 	%r298, _ZZN3cub18CUB_300001_SM_10006detail6reduce28DeviceReduceSingleTileKernelINS2_10policy_hubIfjN4cuda3__47maximumIvEEE10Policy1000EPfSB_iS8_ffNS5_3std3__410__identityEEEvT0_T1_T2_T3_T4_T6_E12temp_storage;
	add.s32 	%r299, %r298, %r297;
	st.shared.f32 	[%r299+8], %f26;
$L__BB5_36:
	bar.sync 	0;
	setp.ne.s32 	%p183, %r13, 0;
	@%p183 bra 	$L__BB5_72;
	ld.shared.f32 	%f321, [_ZZN3cub18CUB_300001_SM_10006detail6reduce28DeviceReduceSingleTileKernelINS2_10policy_hubIfjN4cuda3__47maximumIvEEE10Policy1000EPfSB_iS8_ffNS5_3std3__410__identityEEEvT0_T1_T2_T3_T4_T6_E12temp_storage+12];
	setp.lt.f32 	%p184, %f444, %f321;
	selp.f32 	%f322, %f321, %f444, %p184;
	ld.shared.f32 	%f323, [_ZZN3cub18CUB_300001_SM_10006detail6reduce28DeviceReduceSingleTileKernelINS2_10policy_hubIfjN4cuda3__47maximumIvEEE10Policy1000EPfSB_iS8_ffNS5_3std3__410__identityEEEvT0_T1_T2_T3_T4_T6_E12temp_storage+16];
	setp.lt.f32 	%p185, %f322, %f323;
	selp.f32 	%f324, %f323, %f322, %p185;
	ld.shared.f32 	%f325, [_ZZN3cub18CUB_300001_SM_10006detail6reduce28DeviceReduceSingleTileKernelINS2_10policy_hubIfjN4cuda3__47maximumIvEEE10Policy1000EPfSB_iS8_ffNS5_3std3__410__identityEEEvT0_T1_T2_T3_T4_T6_E12temp_storage+20];
	setp.lt.f32 	%p186, %f324, %f325;
	selp.f32 	%f326, %f325, %f324, %p186;
	ld.shared.f32 	%f327, [_ZZN3cub18CUB_300001_SM_10006detail6reduce28DeviceReduceSingleTileKernelINS2_10policy_hubIfjN4cuda3__47maximumIvEEE10Policy1000EPfSB_iS8_ffNS5_3std3__410__identityEEEvT0_T1_T2_T3_T4_T6_E12temp_storage+24];
	setp.lt.f32 	%p187, %f326, %f327;
	selp.f32 	%f328, %f327, %f326, %p187;
	ld.shared.f32 	%f329, [_ZZN3cub18CUB_300001_SM_10006detail6reduce28DeviceReduceSingleTileKernelINS2_10policy_hubIfjN4cuda3__47maximumIvEEE10Policy1000EPfSB_iS8_ffNS5_3std3__410__identityEEEvT0_T1_T2_T3_T4_T6_E12temp_storage+28];
	setp.lt.f32 	%p188, %f328, %f329;
	selp.f32 	%f330, %f329, %f328, %p188;
	ld.shared.f32 	%f331, [_ZZN3cub18CUB_300001_SM_10006detail6reduce28DeviceReduceSingleTileKernelINS2_10policy_hubIfjN4cuda3__47maximumIvEEE10Policy1000EPfSB_iS8_ffNS5_3std3__410__identityEEEvT0_T1_T2_T3_T4_T6_E12temp_storage+32];
	setp.lt.f32 	%p189, %f330, %f331;
	selp.f32 	%f332, %f331, %f330, %p189;
	ld.shared.f32 	%f333, [_ZZN3cub18CUB_300001_SM_10006detail6reduce28DeviceReduceSingleTileKernelINS2_10policy_hubIfjN4cuda3__47maximumIvEEE10Policy1000EPfSB_iS8_ffNS5_3std3__410__identityEEEvT0_T1_T2_T3_T4_T6_E12temp_storage+36];
	setp.lt.f32 	%p190, %f332, %f333;
	selp.f32 	%f444, %f333, %f332, %p190;
	bra.uni 	$L__BB5_72;
$L__BB5_38:
	setp.gt.s32 	%p3, %r67, 4095;
	@%p3 bra 	$L__BB5_56;
	mov.u32 	%r34, %tid.x;
	setp.ge.s32 	%p68, %r34, %r67;
	mov.f32 	%f436, 0f00000000;
	mov.u32 	%r397, %r34;
	@%p68 bra 	$L__BB5_41;
	mul.wide.u32 	%rd66, %r34, 4;
	add.s64 	%rd65, %rd16, %rd66;
	// begin inline asm
	ld.global.nc.u32 %r144, [%rd65];
	// end inline asm
	mov.b32 	%f436, %r144;
	add.s32 	%r397, %r34, 256;
$L__BB5_41:
	setp.ge.s32 	%p69, %r397, %r67;
	@%p69 bra 	$L__BB5_47;
	not.b32 	%r145, %r397;
	add.s32 	%r37, %r67, %r145;
	and.b32  	%r146, %r37, 768;
	setp.eq.s32 	%p70, %r146, 768;
	@%p70 bra 	$L__BB5_45;
	mul.wide.u32 	%rd67, %r397, 4;
	add.s64 	%rd123, %rd16, %rd67;
	shr.u32 	%r147, %r37, 8;
	add.s32 	%r148, %r147, 1;
	and.b32  	%r149, %r148, 3;
	neg.s32 	%r395, %r149;
$L__BB5_44:
	.pragma "nounroll";
	// begin inline asm
	ld.global.nc.u32 %r150, [%rd123];
	// end inline asm
	mov.b32 	%f157, %r150;
	setp.lt.f32 	%p71, %f436, %f157;
	selp.f32 	%f436, %f157, %f436, %p71;
	add.s32 	%r397, %r397, 256;
	add.s64 	%rd123, %rd123, 1024;
	add.s32 	%r395, %r395, 1;
	setp.ne.s32 	%p72, %r395, 0;
	@%p72 bra 	$L__BB5_44;
$L__BB5_45:
	setp.lt.u32 	%p73, %r37, 768;
	@%p73 bra 	$L__BB5_47;
$L__BB5_46:
	mul.wide.s32 	%rd73, %r397, 4;
	add.s64 	%rd69, %rd16, %rd73;
	// begin inline asm
	ld.global.nc.u32 %r151, [%rd69];
	// end inline asm
	mov.b32 	%f158, %r151;
	setp.lt.f32 	%p74, %f436, %f158;
	selp.f32 	%f159, %f158, %f436, %p74;
	add.s64 	%rd70, %rd69, 1024;
	// begin inline asm
	ld.global.nc.u32 %r152, [%rd70];
	// end inline asm
	mov.b32 	%f160, %r152;
	setp.lt.f32 	%p75, %f159, %f160;
	selp.f32 	%f161, %f160, %f159, %p75;
	add.s64 	%rd71, %rd69, 2048;
	// begin inline asm
	ld.global.nc.u32 %r153, [%rd71];
	// end inline asm
	mov.b32 	%f162, %r153;
	setp.lt.f32 	%p76, %f161, %f162;
	selp.f32 	%f163, %f162, %f161, %p76;
	add.s64 	%rd72, %rd69, 3072;
	// begin inline asm
	ld.global.nc.u32 %r154, [%rd72];
	// end inline asm
	mov.b32 	%f164, %r154;
	setp.lt.f32 	%p77, %f163, %f164;
	selp.f32 	%f436, %f164, %f163, %p77;
	add.s32 	%r397, %r397, 1024;
	setp.lt.s32 	%p78, %r397, %r67;
	@%p78 bra 	$L__BB5_46;
$L__BB5_47:
	setp.lt.s32 	%p79, %r67, 256;
	@%p79 bra 	$L__BB5_52;
	// begin inline asm
	mov.u32 %r193, %laneid;
	// end inline asm
	mov.b32 	%r195, %f436;
	mov.b32 	%r196, 1;
	mov.b32 	%r217, 31;
	mov.b32 	%r218, -1;
	// begin inline asm
	shfl.sync.down.b32 %r194, %r195, %r196, %r217, %r218;
	// end inline asm
	mov.b32 	%f212, %r194;
	setp.gt.s32 	%p107, %r193, 30;
	setp.lt.f32 	%p108, %f436, %f212;
	selp.f32 	%f213, %f212, %f436, %p108;
	selp.f32 	%f214, %f436, %f213, %p107;
	mov.b32 	%r200, %f214;
	mov.b32 	%r201, 2;
	// begin inline asm
	shfl.sync.down.b32 %r199, %r200, %r201, %r217, %r218;
	// end inline asm
	mov.b32 	%f215, %r199;
	setp.gt.s32 	%p109, %r193, 29;
	setp.lt.f32 	%p110, %f214, %f215;
	selp.f32 	%f216, %f215, %f214, %p110;
	selp.f32 	%f217, %f214, %f216, %p109;
	mov.b32 	%r205, %f217;
	mov.b32 	%r206, 4;
	// begin inline asm
	shfl.sync.down.b32 %r204, %r205, %r206, %r217, %r218;
	// end inline asm
	mov.b32 	%f218, %r204;
	setp.gt.s32 	%p111, %r193, 27;
	setp.lt.f32 	%p112, %f217, %f218;
	selp.f32 	%f219, %f218, %f217, %p112;
	selp.f32 	%f220, %f217, %f219, %p111;
	mov.b32 	%r210, %f220;
	mov.b32 	%r211, 8;
	// begin inline asm
	shfl.sync.down.b32 %r209, %r210, %r211, %r217, %r218;
	// end inline asm
	mov.b32 	%f221, %r209;
	setp.gt.s32 	%p113, %r193, 23;
	setp.lt.f32 	%p114, %f220, %f221;
	selp.f32 	%f222, %f221, %f220, %p114;
	selp.f32 	%f223, %f220, %f222, %p113;
	mov.b32 	%r215, %f223;
	mov.b32 	%r216, 16;
	// begin inline asm
	shfl.sync.down.b32 %r214, %r215, %r216, %r217, %r218;
	// end inline asm
	mov.b32 	%f224, %r214;
	setp.gt.s32 	%p115, %r193, 15;
	setp.lt.f32 	%p116, %f223, %f224;
	selp.f32 	%f38, %f224, %f223, %p116;
	selp.f32 	%f444, %f223, %f38, %p115;
	setp.ne.s32 	%p117, %r193, 0;
	@%p117 bra 	$L__BB5_50;
	shr.u32 	%r219, %r34, 3;
	and.b32  	%r220, %r219, 124;
	mov.u32 	%r221, _ZZN3cub18CUB_300001_SM_10006detail6reduce28DeviceReduceSingleTileKernelINS2_10policy_hubIfjN4cuda3__47maximumIvEEE10Policy1000EPfSB_iS8_ffNS5_3std3__410__identityEEEvT0_T1_T2_T3_T4_T6_E12temp_storage;
	add.s32 	%r222, %r221, %r220;
	st.shared.f32 	[%r222+8], %f38;
$L__BB5_50:
	bar.sync 	0;
	setp.ne.s32 	%p118, %r34, 0;
	@%p118 bra 	$L__BB5_72;
	ld.shared.f32 	%f225, [_ZZN3cub18CUB_300001_SM_10006detail6reduce28DeviceReduceSingleTileKernelINS2_10policy_hubIfjN4cuda3__47maximumIvEEE10Policy1000EPfSB_iS8_ffNS5_3std3__410__identityEEEvT0_T1_T2_T3_T4_T6_E12temp_storage+12];
	setp.lt.f32 	%p119, %f444, %f225;
	selp.f32 	%f226, %f225, %f444, %p119;
	ld.shared.f32 	%f227, [_ZZN3cub18CUB_300001_SM_10006detail6reduce28DeviceReduceSingleTileKernelINS2_10policy_hubIfjN4cuda3__47maximumIvEEE10Policy1000EPfSB_iS8_ffNS5_3std3__410__identityEEEvT0_T1_T2_T3_T4_T6_E12temp_storage+16];
	setp.lt.f32 	%p120, %f226, %f227;
	selp.f32 	%f228, %f227, %f226, %p120;
	ld.shared.f32 	%f229, [_ZZN3cub18CUB_300001_SM_10006detail6reduce28DeviceReduceSingleTileKernelINS2_10policy_hubIfjN4cuda3__47maximumIvEEE10Policy1000EPfSB_iS8_ffNS5_3std3__410__identityEEEvT0_T1_T2_T3_T4_T6_E12temp_storage+20];
	setp.lt.f32 	%p121, %f228, %f229;
	selp.f32 	%f230, %f229, %f228, %p121;
	ld.shared.f32 	%f231, [_ZZN3cub18CUB_300001_SM_10006detail6reduce28DeviceReduceSingleTileKernelINS2_10policy_hubIfjN4cuda3__47maximumIvEEE10Policy1000EPfSB_iS8_ffNS5_3std3__410__identityEEEvT0_T1_T2_T3_T4_T6_E12temp_storage+24];
	setp.lt.f32 	%p122, %f230, %f231;
	selp.f32 	%f232, %f231, %f230, %p122;
	ld.shared.f32 	%f233, [_ZZN3cub18CUB_300001_SM_10006detail6reduce28DeviceReduceSingleTileKernelINS2_10policy_hubIfjN4cuda3__47maximumIvEEE10Policy1000EPfSB_iS8_ffNS5_3std3__410__identityEEEvT0_T1_T2_T3_T4_T6_E12temp_storage+28];
	setp.lt.f32 	%p123, %f232, %f233;
	selp.f32 	%f234, %f233, %f232, %p123;
	ld.shared.f32 	%f235, [_ZZN3cub18CUB_300001_SM_10006detail6reduce28DeviceReduceSingleTileKernelINS2_10policy_hubIfjN4cuda3__47maximumIvEEE10Policy1000EPfSB_iS8_ffNS5_3std3__410__identityEEEvT0_T1_T2_T3_T4_T6_E12temp_storage+32];
	setp.lt.f32 	%p124, %f234, %f235;
	selp.f32 	%f236, %f235, %f234, %p124;
	ld.shared.f32 	%f237, [_ZZN3cub18CUB_300001_SM_10006detail6reduce28DeviceReduceSingleTileKernelINS2_10policy_hubIfjN4cuda3__47maximumIvEEE10Policy1000EPfSB_iS8_ffNS5_3std3__410__identityEEEvT0_T1_T2_T3_T4_T6_E12temp_storage+36];
	setp.lt.f32 	%p125, %f236, %f237;
	selp.f32 	%f444, %f237, %f236, %p125;
	bra.uni 	$L__BB5_72;
$L__BB5_52:
	// begin inline asm
	mov.u32 %r155, %laneid;
	// end inline asm
	and.b32  	%r181, %r34, 992;
	add.s32 	%r182, %r181, 32;
	setp.gt.s32 	%p80, %r182, %r67;
	not.b32 	%r183, %r181;
	add.s32 	%r184, %r67, %r183;
	selp.b32 	%r179, %r184, 31, %p80;
	mov.b32 	%r157, %f436;
	mov.b32 	%r158, 1;
	mov.b32 	%r180, -1;
	// begin inline asm
	shfl.sync.down.b32 %r156, %r157, %r158, %r179, %r180;
	// end inline asm
	mov.b32 	%f165, %r156;
	setp.lt.s32 	%p81, %r155, %r179;
	setp.lt.f32 	%p82, %f436, %f165;
	selp.f32 	%f166, %f165, %f436, %p82;
	selp.f32 	%f167, %f166, %f436, %p81;
	mov.b32 	%r162, %f167;
	mov.b32 	%r163, 2;
	// begin inline asm
	shfl.sync.down.b32 %r161, %r162, %r163, %r179, %r180;
	// end inline asm
	mov.b32 	%f168, %r161;
	add.s32 	%r185, %r155, 2;
	setp.gt.s32 	%p83, %r185, %r179;
	setp.lt.f32 	%p84, %f167, %f168;
	selp.f32 	%f169, %f168, %f167, %p84;
	selp.f32 	%f170, %f167, %f169, %p83;
	mov.b32 	%r167, %f170;
	mov.b32 	%r168, 4;
	// begin inline asm
	shfl.sync.down.b32 %r166, %r167, %r168, %r179, %r180;
	// end inline asm
	mov.b32 	%f171, %r166;
	add.s32 	%r186, %r155, 4;
	setp.gt.s32 	%p85, %r186, %r179;
	setp.lt.f32 	%p86, %f170, %f171;
	selp.f32 	%f172, %f171, %f170, %p86;
	selp.f32 	%f173, %f170, %f172, %p85;
	mov.b32 	%r172, %f173;
	mov.b32 	%r173, 8;
	// begin inline asm
	shfl.sync.down.b32 %r171, %r172, %r173, %r179, %r180;
	// end inline asm
	mov.b32 	%f174, %r171;
	add.s32 	%r187, %r155, 8;
	setp.gt.s32 	%p87, %r187, %r179;
	setp.lt.f32 	%p88, %f173, %f174;
	selp.f32 	%f175, %f174, %f173, %p88;
	selp.f32 	%f176, %f173, %f175, %p87;
	mov.b32 	%r177, %f176;
	mov.b32 	%r178, 16;
	// begin inline asm
	shfl.sync.down.b32 %r176, %r177, %r178, %r179, %r180;
	// end inline asm
	mov.b32 	%f177, %r176;
	add.s32 	%r188, %r155, 16;
	setp.gt.s32 	%p89, %r188, %r179;
	setp.lt.f32 	%p90, %f176, %f177;
	selp.f32 	%f178, %f177, %f176, %p90;
	selp.f32 	%f444, %f176, %f178, %p89;
	setp.ne.s32 	%p91, %r155, 0;
	@%p91 bra 	$L__BB5_54;
	shr.u32 	%r189, %r34, 3;
	and.b32  	%r190, %r189, 124;
	mov.u32 	%r191, _ZZN3cub18CUB_300001_SM_10006detail6reduce28DeviceReduceSingleTileKernelINS2_10policy_hubIfjN4cuda3__47maximumIvEEE10Policy1000EPfSB_iS8_ffNS5_3std3__410__identityEEEvT0_T1_T2_T3_T4_T6_E12temp_storage;
	add.s32 	%r192, %r191, %r190;
	st.shared.f32 	[%r192+8], %f444;
$L__BB5_54:
	bar.sync 	0;
	setp.ne.s32 	%p92, %r34, 0;
	@%p92 bra 	$L__BB5_72;
	setp.gt.s32 	%p93, %r67, 32;
	ld.shared.f32 	%f179, [_ZZN3cub18CUB_300001_SM_10006detail6reduce28DeviceReduceSingleTileKernelINS2_10policy_hubIfjN4cuda3__47maximumIvEEE10Policy1000EPfSB_iS8_ffNS5_3std3__410__identityEEEvT0_T1_T2_T3_T4_T6_E12temp_storage+12];
	setp.lt.f32 	%p94, %f444, %f179;
	selp.f32 	%f181, %f179, %f444, %p94;
	selp.f32 	%f182, %f181, %f444, %p93;
	setp.gt.s32 	%p95, %r67, 64;
	ld.shared.f32 	%f184, [_ZZN3cub18CUB_300001_SM_10006detail6reduce28DeviceReduceSingleTileKernelINS2_10policy_hubIfjN4cuda3__47maximumIvEEE10Policy1000EPfSB_iS8_ffNS5_3std3__410__identityEEEvT0_T1_T2_T3_T4_T6_E12temp_storage+16];
	setp.lt.f32 	%p96, %f182, %f184;
	selp.f32 	%f186, %f184, %f182, %p96;
	selp.f32 	%f187, %f186, %f182, %p95;
	setp.gt.s32 	%p97, %r67, 96;
	ld.shared.f32 	%f189, [_ZZN3cub18CUB_300001_SM_10006detail6reduce28DeviceReduceSingleTileKernelINS2_10policy_hubIfjN4cuda3__47maximumIvEEE10Policy1000EPfSB_iS8_ffNS5_3std3__410__identityEEEvT0_T1_T2_T3_T4_T6_E12temp_storage+20];
	setp.lt.f32 	%p98, %f187, %f189;
	selp.f32 	%f191, %f189, %f187, %p98;
	selp.f32 	%f192, %f191, %f187, %p97;
	setp.gt.s32 	%p99, %r67, 128;
	ld.shared.f32 	%f194, [_ZZN3cub18CUB_300001_SM_10006detail6reduce28DeviceReduceSingleTileKernelINS2_10policy_hubIfjN4cuda3__47maximumIvEEE10Policy1000EPfSB_iS8_ffNS5_3std3__410__identityEEEvT0_T1_T2_T3_T4_T6_E12temp_storage+24];
	setp.lt.f32 	%p100, %f192, %f194;
	selp.f32 	%f196, %f194, %f192, %p100;
	selp.f32 	%f197, %f196, %f192, %p99;
	setp.gt.s32 	%p101, %r67, 160;
	ld.shared.f32 	%f199, [_ZZN3cub18CUB_300001_SM_10006detail6reduce28DeviceReduceSingleTileKernelINS2_10policy_hubIfjN4cuda3__47maximumIvEEE10Policy1000EPfSB_iS8_ffNS5_3std3__410__identityEEEvT0_T1_T2_T3_T4_T6_E12temp_storage+28];
	setp.lt.f32 	%p102, %f197, %f199;
	selp.f32 	%f201, %f199, %f197, %p102;
	selp.f32 	%f202, %f201, %f197, %p101;
	setp.gt.s32 	%p103, %r67, 192;
	ld.shared.f32 	%f204, [_ZZN3cub18CUB_300001_SM_10006detail6reduce28DeviceReduceSingleTileKernelINS2_10policy_hubIfjN4cuda3__47maximumIvEEE10Policy1000EPfSB_iS8_ffNS5_3std3__410__identityEEEvT0_T1_T2_T3_T4_T6_E12temp_storage+32];
	setp.lt.f32 	%p104, %f202, %f204;
	selp.f32 	%f206, %f204, %f202, %p104;
	selp.f32 	%f207, %f206, %f202, %p103;
	setp.gt.s32 	%p105, %r67, 224;
	ld.shared.f32 	%f209, [_ZZN3cub18CUB_300001_SM_10006detail6reduce28DeviceReduceSingleTileKernelINS2_10policy_hubIfjN4cuda3__47maximumIvEEE10Policy1000EPfSB_iS8_ffNS5_3std3__410__identityEEEvT0_T1_T2_T3_T4_T6_E12temp_storage+36];
	setp.lt.f32 	%p106, %f207, %f209;
	selp.f32 	%f211, %f209, %f207, %p106;
	selp.f32 	%f444, %f211, %f207, %p105;
	bra.uni 	$L__BB5_72;
$L__BB5_56:
	mov.u32 	%r46, %tid.x;
	mul.wide.u32 	%rd35, %r46, 4;
	add.s64 	%rd19, %rd16, %rd35;
	// begin inline asm
	ld.global.nc.u32 %r68, [%rd19];
	// end inline asm
	mov.b32 	%f59, %r68;
	add.s64 	%rd20, %rd19, 1024;
	// begin inline asm
	ld.global.nc.u32 %r69, [%rd20];
	// end inline asm
	mov.b32 	%f60, %r69;
	add.s64 	%rd21, %rd19, 2048;
	// begin inline asm
	ld.global.nc.u32 %r70, [%rd21];
	// end inline asm
	mov.b32 	%f61, %r70;
	add.s64 	%rd22, %rd19, 3072;
	// begin inline asm
	ld.global.nc.u32 %r71, [%rd22];
	// end inline asm
	mov.b32 	%f62, %r71;
	add.s64 	%rd23, %rd19, 4096;
	// begin inline asm
	ld.global.nc.u32 %r72, [%rd23];
	// end inline asm
	mov.b32 	%f63, %r72;
	add.s64 	%rd24, %rd19, 5120;
	// begin inline asm
	ld.global.nc.u32 %r73, [%rd24];
	// end inline asm
	mov.b32 	%f64, %r73;
	add.s64 	%rd25, %rd19, 6144;
	// begin inline asm
	ld.global.nc.u32 %r74, [%rd25];
	// end inline asm
	mov.b32 	%f65, %r74;
	add.s64 	%rd26, %rd19, 7168;
	// begin inline asm
	ld.global.nc.u32 %r75, [%rd26];
	// end inline asm
	mov.b32 	%f66, %r75;
	add.s64 	%rd27, %rd19, 8192;
	// begin inline asm
	ld.global.nc.u32 %r76, [%rd27];
	// end inline asm
	mov.b32 	%f67, %r76;
	add.s64 	%rd28, %rd19, 9216;
	// begin inline asm
	ld.global.nc.u32 %r77, [%rd28];
	// end inline asm
	mov.b32 	%f68, %r77;
	add.s64 	%rd29, %rd19, 10240;
	// begin inline asm
	ld.global.nc.u32 %r78, [%rd29];
	// end inline asm
	mov.b32 	%f69, %r78;
	add.s64 	%rd30, %rd19, 11264;
	// begin inline asm
	ld.global.nc.u32 %r79, [%rd30];
	// end inline asm
	mov.b32 	%f70, %r79;
	add.s64 	%rd31, %rd19, 12288;
	// begin inline asm
	ld.global.nc.u32 %r80, [%rd31];
	// end inline asm
	mov.b32 	%f71, %r80;
	add.s64 	%rd32, %rd19, 13312;
	// begin inline asm
	ld.global.nc.u32 %r81, [%rd32];
	// end inline asm
	mov.b32 	%f72, %r81;
	add.s64 	%rd33, %rd19, 14336;
	// begin inline asm
	ld.global.nc.u32 %r82, [%rd33];
	// end inline asm
	mov.b32 	%f73, %r82;
	add.s64 	%rd34, %rd19, 15360;
	// begin inline asm
	ld.global.nc.u32 %r83, [%rd34];
	// end inline asm
	mov.b32 	%f74, %r83;
	setp.lt.f32 	%p4, %f59, %f60;
	selp.f32 	%f75, %f60, %f59, %p4;
	setp.lt.f32 	%p5, %f61, %f62;
	selp.f32 	%f76, %f62, %f61, %p5;
	setp.lt.f32 	%p6, %f63, %f64;
	selp.f32 	%f77, %f64, %f63, %p6;
	setp.lt.f32 	%p7, %f65, %f66;
	selp.f32 	%f78, %f66, %f65, %p7;
	setp.lt.f32 	%p8, %f67, %f68;
	selp.f32 	%f79, %f68, %f67, %p8;
	setp.lt.f32 	%p9, %f69, %f70;
	selp.f32 	%f80, %f70, %f69, %p9;
	setp.lt.f32 	%p10, %f71, %f72;
	selp.f32 	%f81, %f72, %f71, %p10;
	setp.lt.f32 	%p11, %f73, %f74;
	selp.f32 	%f82, %f74, %f73, %p11;
	setp.lt.f32 	%p12, %f75, %f76;
	selp.f32 	%f83, %f76, %f75, %p12;
	setp.lt.f32 	%p13, %f77, %f78;
	selp.f32 	%f84, %f78, %f77, %p13;
	setp.lt.f32 	%p14, %f79, %f80;
	selp.f32 	%f85, %f80, %f79, %p14;
	setp.lt.f32 	%p15, %f81, %f82;
	selp.f32 	%f86, %f82, %f81, %p15;
	setp.lt.f32 	%p16, %f83, %f84;
	selp.f32 	%f87, %f84, %f83, %p16;
	setp.lt.f32 	%p17, %f85, %f86;
	selp.f32 	%f88, %f86, %f85, %p17;
	setp.lt.f32 	%p18, %f87, %f88;
	selp.f32 	%f443, %f88, %f87, %p18;
	setp.lt.u32 	%p19, %r67, 8192;
	mov.b32 	%r400, 4096;
	@%p19 bra 	$L__BB5_60;
	add.s32 	%r47, %r67, -4096;
	mov.b32 	%r400, 4096;
$L__BB5_58:
	mul.wide.s32 	%rd52, %r400, 4;
	add.s64 	%rd36, %rd19, %rd52;
	// begin inline asm
	ld.global.nc.u32 %r86, [%rd36];
	// end inline asm
	mov.b32 	%f89, %r86;
	add.s64 	%rd37, %rd36, 1024;
	// begin inline asm
	ld.global.nc.u32 %r87, [%rd37];
	// end inline asm
	mov.b32 	%f90, %r87;
	add.s64 	%rd38, %rd36, 2048;
	// begin inline asm
	ld.global.nc.u32 %r88, [%rd38];
	// end inline asm
	mov.b32 	%f91, %r88;
	add.s64 	%rd39, %rd36, 3072;
	// begin inline asm
	ld.global.nc.u32 %r89, [%rd39];
	// end inline asm
	mov.b32 	%f92, %r89;
	add.s64 	%rd40, %rd36, 4096;
	// begin inline asm
	ld.global.nc.u32 %r90, [%rd40];
	// end inline asm
	mov.b32 	%f93, %r90;
	add.s64 	%rd41, %rd36, 5120;
	// begin inline asm
	ld.global.nc.u32 %r91, [%rd41];
	// end inline asm
	mov.b32 	%f94, %r91;
	add.s64 	%rd42, %rd36, 6144;
	// begin inline asm
	ld.global.nc.u32 %r92, [%rd42];
	// end inline asm
	mov.b32 	%f95, %r92;
	add.s64 	%rd43, %rd36, 7168;
	// begin inline asm
	ld.global.nc.u32 %r93, [%rd43];
	// end inline asm
	mov.b32 	%f96, %r93;
	add.s64 	%rd44, %rd36, 8192;
	// begin inline asm
	ld.global.nc.u32 %r94, [%rd44];
	// end inline asm
	mov.b32 	%f97, %r94;
	add.s64 	%rd45, %rd36, 9216;
	// begin inline asm
	ld.global.nc.u32 %r95, [%rd45];
	// end inline asm
	mov.b32 	%f98, %r95;
	add.s64 	%rd46, %rd36, 10240;
	// begin inline asm
	ld.global.nc.u32 %r96, [%rd46];
	// end inline asm
	mov.b32 	%f99, %r96;
	add.s64 	%rd47, %rd36, 11264;
	// begin inline asm
	ld.global.nc.u32 %r97, [%rd47];
	// end inline asm
	mov.b32 	%f100, %r97;
	add.s64 	%rd48, %rd36, 12288;
	// begin inline asm
	ld.global.nc.u32 %r98, [%rd48];
	// end inline asm
	mov.b32 	%f101, %r98;
	add.s64 	%rd49, %rd36, 13312;
	// begin inline asm
	ld.global.nc.u32 %r99, [%rd49];
	// end inline asm
	mov.b32 	%f102, %r99;
	add.s64 	%rd50, %rd36, 14336;
	// begin inline asm
	ld.global.nc.u32 %r100, [%rd50];
	// end inline asm
	mov.b32 	%f103, %r100;
	add.s64 	%rd51, %rd36, 15360;
	// begin inline asm
	ld.global.nc.u32 %r101, [%rd51];
	// end inline asm
	mov.b32 	%f104, %r101;
	setp.lt.f32 	%p20, %f443, %f89;
	selp.f32 	%f105, %f89, %f443, %p20;
	setp.lt.f32 	%p21, %f90, %f91;
	selp.f32 	%f106, %f91, %f90, %p21;
	setp.lt.f32 	%p22, %f92, %f93;
	selp.f32 	%f107, %f93, %f92, %p22;
	setp.lt.f32 	%p23, %f94, %f95;
	selp.f32 	%f108, %f95, %f94, %p23;
	setp.lt.f32 	%p24, %f96, %f97;
	selp.f32 	%f109, %f97, %f96, %p24;
	setp.lt.f32 	%p25, %f98, %f99;
	selp.f32 	%f110, %f99, %f98, %p25;
	setp.lt.f32 	%p26, %f100, %f101;
	selp.f32 	%f111, %f101, %f100, %p26;
	setp.lt.f32 	%p27, %f102, %f103;
	selp.f32 	%f112, %f103, %f102, %p27;
	setp.lt.f32 	%p28, %f105, %f106;
	selp.f32 	%f113, %f106, %f105, %p28;
	setp.lt.f32 	%p29, %f107, %f108;
	selp.f32 	%f114, %f108, %f107, %p29;
	setp.lt.f32 	%p30, %f109, %f110;
	selp.f32 	%f115, %f110, %f109, %p30;
	setp.lt.f32 	%p31, %f111, %f112;
	selp.f32 	%f116, %f112, %f111, %p31;
	setp.lt.f32 	%p32, %f113, %f114;
	selp.f32 	%f117, %f114, %f113, %p32;
	setp.lt.f32 	%p33, %f115, %f116;
	selp.f32 	%f118, %f116, %f115, %p33;
	setp.lt.f32 	%p34, %f117, %f118;
	selp.f32 	%f119, %f118, %f117, %p34;
	setp.lt.f32 	%p35, %f119, %f104;
	selp.f32 	%f443, %f104, %f119, %p35;
	sub.s32 	%r102, %r67, %r400;
	setp.lt.s32 	%p36, %r102, 4096;
	@%p36 bra 	$L__BB5_68;
	add.s32 	%r400, %r400, 4096;
	setp.le.s32 	%p37, %r400, %r47;
	@%p37 bra 	$L__BB5_58;
$L__BB5_60:
	setp.le.s32 	%p38, %r67, %r400;
	@%p38 bra 	$L__BB5_68;
	sub.s32 	%r51, %r67, %r400;
	setp.ge.s32 	%p39, %r46, %r51;
	@%p39 bra 	$L__BB5_68;
	not.b32 	%r103, %r46;
	add.s32 	%r104, %r67, %r103;
	sub.s32 	%r52, %r104, %r400;
	and.b32  	%r105, %r52, 768;
	setp.eq.s32 	%p40, %r105, 768;
	mov.u32 	%r404, %r46;
	@%p40 bra 	$L__BB5_65;
	add.s32 	%r402, %r46, %r400;
	shr.u32 	%r106, %r52, 8;
	add.s32 	%r107, %r106, 1;
	and.b32  	%r108, %r107, 3;
	neg.s32 	%r401, %r108;
	mov.u32 	%r404, %r46;
$L__BB5_64:
	.pragma "nounroll";
	mul.wide.u32 	%rd54, %r402, 4;
	add.s64 	%rd53, %rd16, %rd54;
	// begin inline asm
	ld.global.nc.u32 %r109, [%rd53];
	// end inline asm
	mov.b32 	%f121, %r109;
	setp.lt.f32 	%p41, %f443, %f121;
	selp.f32 	%f443, %f121, %f443, %p41;
	add.s32 	%r404, %r404, 256;
	add.s32 	%r402, %r402, 256;
	add.s32 	%r401, %r401, 1;
	setp.ne.s32 	%p42, %r401, 0;
	@%p42 bra 	$L__BB5_64;
$L__BB5_65:
	setp.lt.u32 	%p43, %r52, 768;
	@%p43 bra 	$L__BB5_68;
	cvt.u64.u32 	%rd55, %r404;
	cvt.u64.u32 	%rd56, %r400;
	add.s64 	%rd57, %rd55, %rd56;
	shl.b64 	%rd58, %rd57, 2;
	add.s64 	%rd59, %rd58, %rd16;
	add.s64 	%rd124, %rd59, 2048;
	add.s32 	%r405, %r404, %r400;
$L__BB5_67:
	mul.wide.u32 	%rd64, %r405, 4;
	add.s64 	%rd60, %rd16, %rd64;
	// begin inline asm
	ld.global.nc.u32 %r110, [%rd60];
	// end inline asm
	mov.b32 	%f122, %r110;
	setp.lt.f32 	%p44, %f443, %f122;
	selp.f32 	%f123, %f122, %f443, %p44;
	add.s64 	%rd61, %rd124, -1024;
	// begin inline asm
	ld.global.nc.u32 %r111, [%rd61];
	// end inline asm
	mov.b32 	%f124, %r111;
	setp.lt.f32 	%p45, %f123, %f124;
	selp.f32 	%f125, %f124, %f123, %p45;
	// begin inline asm
	ld.global.nc.u32 %r112, [%rd124];
	// end inline asm
	mov.b32 	%f126, %r112;
	setp.lt.f32 	%p46, %f125, %f126;
	selp.f32 	%f127, %f126, %f125, %p46;
	add.s64 	%rd63, %rd124, 1024;
	// begin inline asm
	ld.global.nc.u32 %r113, [%rd63];
	// end inline asm
	mov.b32 	%f128, %r113;
	setp.lt.f32 	%p47, %f127, %f128;
	selp.f32 	%f443, %f128, %f127, %p47;
	add.s32 	%r404, %r404, 1024;
	add.s64 	%rd124, %rd124, 4096;
	add.s32 	%r405, %r405, 1024;
	setp.lt.s32 	%p48, %r404, %r51;
	@%p48 bra 	$L__BB5_67;
$L__BB5_68:
	// begin inline asm
	mov.u32 %r114, %laneid;
	// end inline asm
	mov.b32 	%r116, %f443;
	mov.b32 	%r117, 1;
	mov.b32 	%r138, 31;
	mov.b32 	%r139, -1;
	// begin inline asm
	shfl.sync.down.b32 %r115, %r116, %r117, %r138, %r139;
	// end inline asm
	mov.b32 	%f129, %r115;
	setp.gt.s32 	%p49, %r114, 30;
	setp.lt.f32 	%p50, %f443, %f129;
	selp.f32 	%f130, %f129, %f443, %p50;
	selp.f32 	%f131, %f443, %f130, %p49;
	mov.b32 	%r121, %f131;
	mov.b32 	%r122, 2;
	// begin inline asm
	shfl.sync.down.b32 %r120, %r121, %r122, %r138, %r139;
	// end inline asm
	mov.b32 	%f132, %r120;
	setp.gt.s32 	%p51, %r114, 29;
	setp.lt.f32 	%p52, %f131, %f132;
	selp.f32 	%f133, %f132, %f131, %p52;
	selp.f32 	%f134, %f131, %f133, %p51;
	mov.b32 	%r126, %f134;
	mov.b32 	%r127, 4;
	// begin inline asm
	shfl.sync.down.b32 %r125, %r126, %r127, %r138, %r139;
	// end inline asm
	mov.b32 	%f135, %r125;
	setp.gt.s32 	%p53, %r114, 27;
	setp.lt.f32 	%p54, %f134, %f135;
	selp.f32 	%f136, %f135, %f134, %p54;
	selp.f32 	%f137, %f134, %f136, %p53;
	mov.b32 	%r131, %f137;
	mov.b32 	%r132, 8;
	// begin inline asm
	shfl.sync.down.b32 %r130, %r131, %r132, %r138, %r139;
	// end inline asm
	mov.b32 	%f138, %r130;
	setp.gt.s32 	%p55, %r114, 23;
	setp.lt.f32 	%p56, %f137, %f138;
	selp.f32 	%f139, %f138, %f137, %p56;
	selp.f32 	%f140, %f137, %f139, %p55;
	mov.b32 	%r136, %f140;
	mov.b32 	%r137, 16;
	// begin inline asm
	shfl.sync.down.b32 %r135, %r136, %r137, %r138, %r139;
	// end inline asm
	mov.b32 	%f141, %r135;
	setp.gt.s32 	%p57, %r114, 15;
	setp.lt.f32 	%p58, %f140, %f141;
	selp.f32 	%f54, %f141, %f140, %p58;
	selp.f32 	%f444, %f140, %f54, %p57;
	setp.ne.s32 	%p59, %r114, 0;
	@%p59 bra 	$L__BB5_70;
	shr.u32 	%r140, %r46, 3;
	and.b32  	%r141, %r140, 124;
	mov.u32 	%r142, _ZZN3cub18CUB_300001_SM_10006detail6reduce28DeviceReduceSingleTileKernelINS2_10policy_hubIfjN4cuda3__47maximumIvEEE10Policy1000EPfSB_iS8_ffNS5_3std3__410__identityEEEvT0_T1_T2_T3_T4_T6_E12temp_storage;
	add.s32 	%r143, %r142, %r141;
	st.shared.f32 	[%r143+8], %f54;
$L__BB5_70:
	bar.sync 	0;
	setp.ne.s32 	%p60, %r46, 0;
	@%p60 bra 	$L__BB5_72;
	ld.shared.f32 	%f142, [_ZZN3cub18CUB_300001_SM_10006detail6reduce28DeviceReduceSingleTileKernelINS2_10policy_hubIfjN4cuda3__47maximumIvEEE10Policy1000EPfSB_iS8_ffNS5_3std3__410__identityEEEvT0_T1_T2_T3_T4_T6_E12temp_storage+12];
	setp.lt.f32 	%p61, %f444, %f142;
	selp.f32 	%f143, %f142, %f444, %p61;
	ld.shared.f32 	%f144, [_ZZN3cub18CUB_300001_SM_10006detail6reduce28DeviceReduceSingleTileKernelINS2_10policy_hubIfjN4cuda3__47maximumIvEEE10Policy1000EPfSB_iS8_ffNS5_3std3__410__identityEEEvT0_T1_T2_T3_T4_T6_E12temp_storage+16];
	setp.lt.f32 	%p62, %f143, %f144;
	selp.f32 	%f145, %f144, %f143, %p62;
	ld.shared.f32 	%f146, [_ZZN3cub18CUB_300001_SM_10006detail6reduce28DeviceReduceSingleTileKernelINS2_10policy_hubIfjN4cuda3__47maximumIvEEE10Policy1000EPfSB_iS8_ffNS5_3std3__410__identityEEEvT0_T1_T2_T3_T4_T6_E12temp_storage+20];
	setp.lt.f32 	%p63, %f145, %f146;
	selp.f32 	%f147, %f146, %f145, %p63;
	ld.shared.f32 	%f148, [_ZZN3cub18CUB_300001_SM_10006detail6reduce28DeviceReduceSingleTileKernelINS2_10policy_hubIfjN4cuda3__47maximumIvEEE10Policy1000EPfSB_iS8_ffNS5_3std3__410__identityEEEvT0_T1_T2_T3_T4_T6_E12temp_storage+24];
	setp.lt.f32 	%p64, %f147, %f148;
	selp.f32 	%f149, %f148, %f147, %p64;
	ld.shared.f32 	%f150, [_ZZN3cub18CUB_300001_SM_10006detail6reduce28DeviceReduceSingleTileKernelINS2_10policy_hubIfjN4cuda3__47maximumIvEEE10Policy1000EPfSB_iS8_ffNS5_3std3__410__identityEEEvT0_T1_T2_T3_T4_T6_E12temp_storage+28];
	setp.lt.f32 	%p65, %f149, %f150;
	selp.f32 	%f151, %f150, %f149, %p65;
	ld.shared.f32 	%f152, [_ZZN3cub18CUB_300001_SM_10006detail6reduce28DeviceReduceSingleTileKernelINS2_10policy_hubIfjN4cuda3__47maximumIvEEE10Policy1000EPfSB_iS8_ffNS5_3std3__410__identityEEEvT0_T1_T2_T3_T4_T6_E12temp_storage+32];
	setp.lt.f32 	%p66, %f151, %f152;
	selp.f32 	%f153, %f152, %f151, %p66;
	ld.shared.f32 	%f154, [_ZZN3cub18CUB_300001_SM_10006detail6reduce28DeviceReduceSingleTileKernelINS2_10policy_hubIfjN4cuda3__47maximumIvEEE10Policy1000EPfSB_iS8_ffNS5_3std3__410__identityEEEvT0_T1_T2_T3_T4_T6_E12temp_storage+36];
	setp.lt.f32 	%p67, %f153, %f154;
	selp.f32 	%f444, %f154, %f153, %p67;
$L__BB5_72:
	mov.u32 	%r379, %tid.x;
	setp.ne.s32 	%p249, %r379, 0;
	@%p249 bra 	$L__BB5_74;
	setp.lt.f32 	%p250, %f58, %f444;
	selp.f32 	%f417, %f444, %f58, %p250;
	st.global.f32 	[%rd1], %f417;
$L__BB5_74:
	ret;

}


// ===== COMPILED SASS (sm_100) =====

	.target	sm_100

	.elftype	@"ET_EXEC"


//--------------------- .note.nv.tkinfo           --------------------------
	.section	.note.nv.tkinfo,"",@"SHT_NOTE"
	.sectionflags	@"SHF_NOTE_NV_TKINFO"
	.tkinfo
        /*0018*/ 	.word	0x00000002
        /*0030*/ 	.string	""
        /*0030*/ 	.string	"ptxas"
        /*0030*/ 	.string	"Cuda compilation tools, release 13.0, V13.0.88"
        /*0030*/ 	.string	"Build cuda_13.0.r13.0/compiler.36424714_0"
        /*0030*/ 	.string	"-arch sm_100 -m 64 "



//--------------------- .note.nv.cuinfo           --------------------------
	.section	.note.nv.cuinfo,"",@"SHT_NOTE"
	.sectionflags	@"SHF_NOTE_NV_CUINFO"
        /*0018*/ 	.short	0x0002
        /*001a*/ 	.short	0x0064
        /*001c*/ 	.short	0x0082
	.zero		2


//--------------------- .nv.info                  --------------------------
	.section	.nv.info,"",@"SHT_CUDA_INFO"
	.align	4


	//----- nvinfo : EIATTR_REGCOUNT
	.align		4
        /*0000*/ 	.byte	0x04, 0x2f
        /*0002*/ 	.short	(.L_41 - .L_40)
	.align		4
.L_40:
        /*0004*/ 	.word	index@(_Z16compute_abs_diffPKfS0_Pfi)
        /*0008*/ 	.word	0x0000000c


	//----- nvinfo : EIATTR_FRAME_SIZE
	.align		4
.L_41:
        /*000c*/ 	.byte	0x04, 0x11
        /*000e*/ 	.short	(.L_43 - .L_42)
	.align		4
.L_42:
        /*0010*/ 	.word	index@(_Z16compute_abs_diffPKfS0_Pfi)
        /*0014*/ 	.word	0x00000000


	//----- nvinfo : EIATTR_REGCOUNT
	.align		4
.L_43:
        /*0018*/ 	.byte	0x04, 0x2f
        /*001a*/ 	.short	(.L_45 - .L_44)
	.align		4
.L_44:
        /*001c*/ 	.word	index@(_Z15matrix_multiplyILi64ELi64ELi8ELi4ELi4EEvPKfS1_Pfiii)
        /*0020*/ 	.word	0x00000042


	//----- nvinfo : EIATTR_FRAME_SIZE
	.align		4
.L_45:
        /*0024*/ 	.byte	0x04, 0x11
        /*0026*/ 	.short	(.L_47 - .L_46)
	.align		4
.L_46:
        /*0028*/ 	.word	index@(_Z15matrix_multiplyILi64ELi64ELi8ELi4ELi4EEvPKfS1_Pfiii)
        /*002c*/ 	.word	0x00000000


	//----- nvinfo : EIATTR_REGCOUNT
	.align		4
.L_47:
        /*0030*/ 	.byte	0x04, 0x2f
        /*0032*/ 	.short	(.L_49 - .L_48)
	.align		4
.L_48:
        /*0034*/ 	.word	index@(_ZN3cub18CUB_300001_SM_10006detail11EmptyKernelIvEEvv)
        /*0038*/ 	.word	0x00000004


	//----- nvinfo : EIATTR_FRAME_SIZE
	.align		4
.L_49:
        /*003c*/ 	.byte	0x04, 0x11
        /*003e*/ 	.short	(.L_51 - .L_50)
	.align		4
.L_50:
        /*0040*/ 	.word	index@(_ZN3cub18CUB_300001_SM_10006detail11EmptyKernelIvEEvv)
        /*0044*/ 	.word	0x00000000


	//----- nvinfo : EIATTR_REGCOUNT
	.align		4
.L_51:
        /*0048*/ 	.byte	0x04, 0x2f
        /*004a*/ 	.short	(.L_53 - .L_52)
	.align		4
.L_52:
        /*004c*/ 	.word	index@(_ZN3cub18CUB_300001_SM_10006detail6reduce28DeviceReduceSingleTileKernelINS2_10policy_hubIfjN4cuda3__47maximumIvEEE10Policy1000EPfSB_jS8_ffNS5_3std3__410__identityEEEvT0_T1_T2_T3_T4_T6_)
        /*0050*/ 	.word	0x00000020


	//----- nvinfo : EIATTR_FRAME_SIZE
	.align		4
.L_53:
        /*0054*/ 	.byte	0x04, 0x11
        /*0056*/ 	.short	(.L_55 - .L_54)
	.align		4
.L_54:
        /*0058*/ 	.word	index@(_ZN3cub18CUB_300001_SM_10006detail6reduce28DeviceReduceSingleTileKernelINS2_10policy_hubIfjN4cuda3__47maximumIvEEE10Policy1000EPfSB_jS8_ffNS5_3std3__410__identityEEEvT0_T1_T2_T3_T4_T6_)
        /*005c*/ 	.word	0x00000000


	//----- nvinfo : EIATTR_REGCOUNT
	.align		4
.L_55:
        /*0060*/ 	.byte	0x04, 0x2f
        /*0062*/ 	.short	(.L_57 - .L_56)
	.align		4
.L_56:
        /*0064*/ 	.word	index@(_ZN3cub18CUB_300001_SM_10006detail6reduce18DeviceReduceKernelINS2_10policy_hubIfjN4cuda3__47maximumIvEEE10Policy1000EPfjS8_fNS5_3std3__410__identityEEEvT0_PT3_T1_NS0_13GridEvenShareISI_EET2_T4_)
        /*0068*/ 	.word	0x00000020


	//----- nvinfo : EIATTR_FRAME_SIZE
	.align		4
.L_57:
        /*006c*/ 	.byte	0x04, 0x11
        /*006e*/ 	.short	(.L_59 - .L_58)
	.align		4
.L_58:
        /*0070*/ 	.word	index@(_ZN3cub18CUB_300001_SM_10006detail6reduce18DeviceReduceKernelINS2_10policy_hubIfjN4cuda3__47maximumIvEEE10Policy1000EPfjS8_fNS5_3std3__410__identityEEEvT0_PT3_T1_NS0_13GridEvenShareISI_EET2_T4_)
        /*0074*/ 	.word	0x00000000


	//----- nvinfo : EIATTR_REGCOUNT
	.align		4
.L_59:
        /*0078*/ 	.byte	0x04, 0x2f
        /*007a*/ 	.short	(.L_61 - .L_60)
	.align		4
.L_60:
        /*007c*/ 	.word	index@(_ZN3cub18CUB_300001_SM_10006detail6reduce28DeviceReduceSingleTileKernelINS2_10policy_hubIfjN4cuda3__47maximumIvEEE10Policy1000EPfSB_iS8_ffNS5_3std3__410__identityEEEvT0_T1_T2_T3_T4_T6_)
        /*0080*/ 	.word	0x0000001e


	//----- nvinfo : EIATTR_FRAME_SIZE
	.align		4
.L_61:
        /*0084*/ 	.byte	0x04, 0x11
        /*0086*/ 	.short	(.L_63 - .L_62)
	.align		4
.L_62:
        /*0088*/ 	.word	index@(_ZN3cub18CUB_300001_SM_10006detail6reduce28DeviceReduceSingleTileKernelINS2_10policy_hubIfjN4cuda3__47maximumIvEEE10Policy1000EPfSB_iS8_ffNS5_3std3__410__identityEEEvT0_T1_T2_T3_T4_T6_)
        /*008c*/ 	.word	0x00000000


	//----- nvinfo : EIATTR_MIN_STACK_SIZE
	.align		4
.L_63:
        /*0090*/ 	.byte	0x04, 0x12
        /*0092*/ 	.short	(.L_65 - .L_64)
	.align		4
.L_64:
        /*0094*/ 	.word	index@(_ZN3cub18CUB_300001_SM_10006detail6reduce28DeviceReduceSingleTileKernelINS2_10policy_hubIfjN4cuda3__47maximumIvEEE10Policy1000EPfSB_iS8_ffNS5_3std3__410__identityEEEvT0_T1_T2_T3_T4_T6_)
        /*0098*/ 	.word	0x00000000


	//----- nvinfo : EIATTR_MIN_STACK_SIZE
	.align		4
.L_65:
        /*009c*/ 	.byte	0x04, 0x12
        /*009e*/ 	.short	(.L_67 - .L_66)
	.align		4
.L_66:
        /*00a0*/ 	.word	index@(_ZN3cub18CUB_300001_SM_10006detail6reduce18DeviceReduceKernelINS2_10policy_hubIfjN4cuda3__47maximumIvEEE10Policy1000EPfjS8_fNS5_3std3__410__identityEEEvT0_PT3_T1_NS0_13GridEvenShareISI_EET2_T4_)
        /*00a4*/ 	.word	0x00000000


	//----- nvinfo : EIATTR_MIN_STACK_SIZE
	.align		4
.L_67:
        /*00a8*/ 	.byte	0x04, 0x12
        /*00aa*/ 	.short	(.L_69 - .L_68)
	.align		4
.L_68:
        /*00ac*/ 	.word	index@(_ZN3cub18CUB_300001_SM_10006detail6reduce28DeviceReduceSingleTileKernelINS2_10policy_hubIfjN4cuda3__47maximumIvEEE10Policy1000EPfSB_jS8_ffNS5_3std3__410__identityEEEvT0_T1_T2_T3_T4_T6_)
        /*00b0*/ 	.word	0x00000000


	//----- nvinfo : EIATTR_MIN_STACK_SIZE
	.align		4
.L_69:
        /*00b4*/ 	.byte	0x04, 0x12
        /*00b6*/ 	.short	(.L_71 - .L_70)
	.align		4
.L_70:
        /*00b8*/ 	.word	index@(_ZN3cub18CUB_300001_SM_10006detail11EmptyKernelIvEEvv)
        /*00bc*/ 	.word	0x00000000


	//----- nvinfo : EIATTR_MIN_STACK_SIZE
	.align		4
.L_71:
        /*00c0*/ 	.byte	0x04, 0x12
        /*00c2*/ 	.short	(.L_73 - .L_72)
	.align		4
.L_72:
        /*00c4*/ 	.word	index@(_Z15matrix_multiplyILi64ELi64ELi8ELi4ELi4EEvPKfS1_Pfiii)
        /*00c8*/ 	.word	0x00000000


	//----- nvinfo : EIATTR_MIN_STACK_SIZE
	.align		4
.L_73:
        /*00cc*/ 	.byte	0x04, 0x12
        /*00ce*/ 	.short	(.L_75 - .L_74)
	.align		4
.L_74:
        /*00d0*/ 	.word	index@(_Z16compute_abs_diffPKfS0_Pfi)
        /*00d4*/ 	.word	0x00000000
.L_75:


//--------------------- .nv.compat                --------------------------
	.section	.nv.compat,"",@"SHT_CUDA_COMPAT_INFO"
	.align	4
        /*0000*/ 	.byte	0x02, 0x09, 0x00, 0x00, 0x02, 0x02, 0x01, 0x00, 0x02, 0x05, 0x05, 0x00, 0x03, 0x07, 0x01, 0x01
        /*0010*/ 	.byte	0x02, 0x03, 0x00, 0x00, 0x02, 0x06, 0x01, 0x00, 0x04, 0x0b, 0x08, 0x00, 0x09, 0x00, 0x00, 0x00
        /*0020*/ 	.byte	0x00, 0x00, 0x00, 0x00


//--------------------- .nv.info._ZN3cub18CUB_300001_SM_10006detail6reduce28DeviceReduceSingleTileKernelINS2_10policy_hubIfjN4cuda3__47maximumIvEEE10Policy1000EPfSB_iS8_ffNS5_3std3__410__identityEEEvT0_T1_T2_T3_T4_T6_ --------------------------
	.section	.nv.info._ZN3cub18CUB_300001_SM_10006detail6reduce28DeviceReduceSingleTileKernelINS2_10policy_hubIfjN4cuda3__47maximumIvEEE10Policy1000EPfSB_iS8_ffNS5_3std3__410__identityEEEvT0_T1_T2_T3_T4_T6_,"",@"SHT_CUDA_INFO"
	.sectionflags	@""
	.align	4


	//----- nvinfo : EIATTR_CUDA_API_VERSION
	.align		4
        /*0000*/ 	.byte	0x04, 0x37
        /*0002*/ 	.short	(.L_77 - .L_76)
.L_76:
        /*0004*/ 	.word	0x00000082


	//----- nvinfo : EIATTR_KPARAM_INFO
	.align		4
.L_77:
        /*0008*/ 	.byte	0x04, 0x17
        /*000a*/ 	.short	(.L_79 - .L_78)
.L_78:
        /*000c*/ 	.word	0x00000000
        /*0010*/ 	.short	0x0005
        /*0012*/ 	.short	0x001c
        /*0014*/ 	.byte	0x00, 0xf0, 0x05, 0x00


	//----- nvinfo : EIATTR_KPARAM_INFO
	.align		4
.L_79:
        /*0018*/ 	.byte	0x04, 0x17
        /*001a*/ 	.short	(.L_81 - .L_80)
.L_80:
        /*001c*/ 	.word	0x00000000
        /*0020*/ 	.short	0x0004
        /*0022*/ 	.short	0x0018
        /*0024*/ 	.byte	0x00, 0xf0, 0x11, 0x00


	//----- nvinfo : EIATTR_KPARAM_INFO
	.align		4
.L_81:
        /*0028*/ 	.byte	0x04, 0x17
        /*002a*/ 	.short	(.L_83 - .L_82)
.L_82:
        /*002c*/ 	.word	0x00000000
        /*0030*/ 	.short	0x0003
        /*0032*/ 	.short	0x0014
        /*0034*/ 	.byte	0x00, 0xf0, 0x05, 0x00


	//----- nvinfo : EIATTR_KPARAM_INFO
	.align		4
.L_83:
        /*0038*/ 	.byte	0x04, 0x17
        /*003a*/ 	.short	(.L_85 - .L_84)
.L_84:
        /*003c*/ 	.word	0x00000000
        /*0040*/ 	.short	0x0002
        /*0042*/ 	.short	0x0010
        /*0044*/ 	.byte	0x00, 0xf0, 0x11, 0x00


	//----- nvinfo : EIATTR_KPARAM_INFO
	.align		4
.L_85:
        /*0048*/ 	.byte	0x04, 0x17
        /*004a*/ 	.short	(.L_87 - .L_86)
.L_86:
        /*004c*/ 	.word	0x00000000
        /*0050*/ 	.short	0x0001
        /*0052*/ 	.short	0x0008
        /*0054*/ 	.byte	0x00, 0xf5, 0x21, 0x00


	//----- nvinfo : EIATTR_KPARAM_INFO
	.align		4
.L_87:
        /*0058*/ 	.byte	0x04, 0x17
        /*005a*/ 	.short	(.L_89 - .L_88)
.L_88:
        /*005c*/ 	.word	0x00000000
        /*0060*/ 	.short	0x0000
        /*0062*/ 	.short	0x0000
        /*0064*/ 	.byte	0x00, 0xf5, 0x21, 0x00


	//----- nvinfo : EIATTR_SPARSE_MMA_MASK
	.align		4
.L_89:
        /*0068*/ 	.byte	0x03, 0x50
        /*006a*/ 	.short	0x0000


	//----- nvinfo : EIATTR_MAXREG_COUNT
	.align		4
        /*006c*/ 	.byte	0x03, 0x1b
        /*006e*/ 	.short	0x00ff


	//----- nvinfo : EIATTR_NUM_BARRIERS
	.align		4
        /*0070*/ 	.byte	0x02, 0x4c
        /*0072*/ 	.byte	0x01
	.zero		1


	//----- nvinfo : EIATTR_MERCURY_ISA_VERSION
	.align		4
        /*0074*/ 	.byte	0x03, 0x5f
        /*0076*/ 	.short	0x0101


	//----- nvinfo : EIATTR_COOP_GROUP_MASK_REGIDS
	.align		4
        /*0078*/ 	.byte	0x04, 0x29
        /*007a*/ 	.short	(.L_91 - .L_90)


	//   ....[0]....
.L_90:
        /*007c*/ 	.word	0xffffffff


	//   ....[1]....
        /*0080*/ 	.word	0xffffffff


	//   ....[2]....
        /*0084*/ 	.word	0xffffffff


	//   ....[3]....
        /*0088*/ 	.word	0xffffffff


	//   ....[4]....
        /*008c*/ 	.word	0xffffffff


	//   ....[5]....
        /*0090*/ 	.word	0xffffffff


	//   ....[6]....
        /*0094*/ 	.word	0xffffffff


	//   ....[7]....
        /*0098*/ 	.word	0xffffffff


	//   ....[8]....
        /*009c*/ 	.word	0xffffffff


	//   ....[9]....
        /*00a0*/ 	.word	0xffffffff


	//   ....[10]....
        /*00a4*/ 	.word	0xffffffff


	//   ....[11]....
        /*00a8*/ 	.word	0xffffffff


	//   ....[12]....
        /*00ac*/ 	.word	0xffffffff


	//   ....[13]....
        /*00b0*/ 	.word	0xffffffff


	//   ....[14]....
        /*00b4*/ 	.word	0xffffffff


	//   ....[15]....
        /*00b8*/ 	.word	0xffffffff


	//   ....[16]....
        /*00bc*/ 	.word	0xffffffff


	//   ....[17]....
        /*00c0*/ 	.word	0xffffffff


	//   ....[18]....
        /*00c4*/ 	.word	0xffffffff


	//   ....[19]....
        /*00c8*/ 	.word	0xffffffff


	//   ....[20]....
        /*00cc*/ 	.word	0xffffffff


	//   ....[21]....
        /*00d0*/ 	.word	0xffffffff


	//   ....[22]....
        /*00d4*/ 	.word	0xffffffff


	//   ....[23]....
        /*00d8*/ 	.word	0xffffffff


	//   ....[24]....
        /*00dc*/ 	.word	0xffffffff


	//   ....[25]....
        /*00e0*/ 	.word	0xffffffff


	//   ....[26]....
        /*00e4*/ 	.word	0xffffffff


	//   ....[27]....
        /*00e8*/ 	.word	0xffffffff


	//   ....[28]....
        /*00ec*/ 	.word	0xffffffff


	//   ....[29]....
        /*00f0*/ 	.word	0xffffffff


	//----- nvinfo : EIATTR_COOP_GROUP_INSTR_OFFSETS
	.align		4
.L_91:
        /*00f4*/ 	.byte	0x04, 0x28
        /*00f6*/ 	.short	(.L_93 - .L_92)


	//   ....[0]....
.L_92:
        /*00f8*/ 	.word	0x00000b50


	//   ....[1]....
        /*00fc*/ 	.word	0x00000bc0


	//   ....[2]....
        /*0100*/ 	.word	0x00000c40


	//   ....[3]....
        /*0104*/ 	.word	0x00000ca0


	//   ....[4]....
        /*0108*/ 	.word	0x00000ce0


	//   ....[5]....
        /*010c*/ 	.word	0x00000f20


	//   ....[6]....
        /*0110*/ 	.word	0x00000f90


	//   ....[7]....
        /*0114*/ 	.word	0x00000fe0


	//   ....[8]....
        /*0118*/ 	.word	0x00001040


	//   ....[9]....
        /*011c*/ 	.word	0x000010b0


	//   ....[10]....
        /*0120*/ 	.word	0x000022f0


	//   ....[11]....
        /*0124*/ 	.word	0x00002380


	//   ....[12]....
        /*0128*/ 	.word	0x000023e0


	//   ....[13]....
        /*012c*/ 	.word	0x00002430


	//   ....[14]....
        /*0130*/ 	.word	0x00002470


	//   ....[15]....
        /*0134*/ 	.word	0x00003080


	//   ....[16]....
        /*0138*/ 	.word	0x000030f0


	//   ....[17]....
        /*013c*/ 	.word	0x00003170


	//   ....[18]....
        /*0140*/ 	.word	0x000031d0


	//   ....[19]....
        /*0144*/ 	.word	0x00003210


	//   ....[20]....
        /*0148*/ 	.word	0x00003450


	//   ....[21]....
        /*014c*/ 	.word	0x000034c0


	//   ....[22]....
        /*0150*/ 	.word	0x00003510


	//   ....[23]....
        /*0154*/ 	.word	0x00003570


	//   ....[24]....
        /*0158*/ 	.word	0x000035f0


	//   ....[25]....
        /*015c*/ 	.word	0x000049a0


	//   ....[26]....
        /*0160*/ 	.word	0x00004a30


	//   ....[27]....
        /*0164*/ 	.word	0x00004a90


	//   ....[28]....
        /*0168*/ 	.word	0x00004ae0


	//   ....[29]....
        /*016c*/ 	.word	0x00004b20


	//----- nvinfo : EIATTR_VRC_CTA_INIT_COUNT
	.align		4
.L_93:
        /*0170*/ 	.byte	0x02, 0x4a
	.zero		1
	.zero		1


	//----- nvinfo : EIATTR_EXIT_INSTR_OFFSETS
	.align		4
        /*0174*/ 	.byte	0x04, 0x1c
        /*0176*/ 	.short	(.L_95 - .L_94)


	//   ....[0]....
.L_94:
        /*0178*/ 	.word	0x00000080


	//   ....[1]....
        /*017c*/ 	.word	0x000000c0


	//   ....[2]....
        /*0180*/ 	.word	0x00004cf0


	//   ....[3]....
        /*0184*/ 	.word	0x00004d50


	//----- nvinfo : EIATTR_MAX_THREADS
	.align		4
.L_95:
        /*0188*/ 	.byte	0x04, 0x05
        /*018a*/ 	.short	(.L_97 - .L_96)
.L_96:
        /*018c*/ 	.word	0x00000100
        /*0190*/ 	.word	0x00000001
        /*0194*/ 	.word	0x00000001


	//----- nvinfo : EIATTR_CRS_STACK_SIZE
	.align		4
.L_97:
        /*0198*/ 	.byte	0x04, 0x1e
        /*019a*/ 	.short	(.L_99 - .L_98)
.L_98:
        /*019c*/ 	.word	0x00000000


	//----- nvinfo : EIATTR_CBANK_PARAM_SIZE
	.align		4
.L_99:
        /*01a0*/ 	.byte	0x03, 0x19
        /*01a2*/ 	.short	0x001d


	//----- nvinfo : EIATTR_PARAM_CBANK
	.align		4
        /*01a4*/ 	.byte	0x04, 0x0a
        /*01a6*/ 	.short	(.L_101 - .L_100)
	.align		4
.L_100:
        /*01a8*/ 	.word	index@(.nv.constant0._ZN3cub18CUB_300001_SM_10006detail6reduce28DeviceReduceSingleTileKernelINS2_10policy_hubIfjN4cuda3__47maximumIvEEE10Policy1000EPfSB_iS8_ffNS5_3std3__410__identityEEEvT0_T1_T2_T3_T4_T6_)
        /*01ac*/ 	.short	0x0380
        /*01ae*/ 	.short	0x001d


	//----- nvinfo : EIATTR_SW_WAR
	.align		4
.L_101:
        /*01b0*/ 	.byte	0x04, 0x36
        /*01b2*/ 	.short	(.L_103 - .L_102)
.L_102:
        /*01b4*/ 	.word	0x00000008
.L_103:


//--------------------- .nv.info._ZN3cub18CUB_300001_SM_10006detail6reduce18DeviceReduceKernelINS2_10policy_hubIfjN4cuda3__47maximumIvEEE10Policy1000EPfjS8_fNS5_3std3__410__identityEEEvT0_PT3_T1_NS0_13GridEvenShareISI_EET2_T4_ --------------------------
	.section	.nv.info._ZN3cub18CUB_300001_SM_10006detail6reduce18DeviceReduceKernelINS2_10policy_hubIfjN4cuda3__47maximumIvEEE10Policy1000EPfjS8_fNS5_3std3__410__identityEEEvT0_PT3_T1_NS0_13GridEvenShareISI_EET2_T4_,"",@"SHT_CUDA_INFO"
	.sectionflags	@""
	.align	4


	//----- nvinfo : EIATTR_CUDA_API_VERSION
	.align		4
        /*0000*/ 	.byte	0x04, 0x37
        /*0002*/ 	.short	(.L_105 - .L_104)
.L_104:
        /*0004*/ 	.word	0x00000082


	//----- nvinfo : EIATTR_KPARAM_INFO
	.align		4
.L_105:
        /*0008*/ 	.byte	0x04, 0x17
        /*000a*/ 	.short	(.L_107 - .L_106)
.L_106:
        /*000c*/ 	.word	0x00000000
        /*0010*/ 	.short	0x0005
        /*0012*/ 	.short	0x003d
        /*0014*/ 	.byte	0x00, 0xf0, 0x05, 0x00


	//----- nvinfo : EIATTR_KPARAM_INFO
	.align		4
.L_107:
        /*0018*/ 	.byte	0x04, 0x17
        /*001a*/ 	.short	(.L_109 - .L_108)
.L_108:
        /*001c*/ 	.word	0x00000000
        /*0020*/ 	.short	0x0004
        /*0022*/ 	.short	0x003c
        /*0024*/ 	.byte	0x00, 0xf0, 0x05, 0x00


	//----- nvinfo : EIATTR_KPARAM_INFO
	.align		4
.L_109:
        /*0028*/ 	.byte	0x04, 0x17
        /*002a*/ 	.short	(.L_111 - .L_110)
.L_110:
        /*002c*/ 	.word	0x00000000
        /*0030*/ 	.short	0x0003
        /*0032*/ 	.short	0x0014
        /*0034*/ 	.byte	0x00, 0xf0, 0xa1, 0x00


	//----- nvinfo : EIATTR_KPARAM_INFO
	.align		4
.L_111:
        /*0038*/ 	.byte	0x04, 0x17
        /*003a*/ 	.short	(.L_113 - .L_112)
.L_112:
        /*003c*/ 	.word	0x00000000
        /*0040*/ 	.short	0x0002
        /*0042*/ 	.short	0x0010
        /*0044*/ 	.byte	0x00, 0xf0, 0x11, 0x00


	//----- nvinfo : EIATTR_KPARAM_INFO
	.align		4
.L_113:
        /*0048*/ 	.byte	0x04, 0x17
        /*004a*/ 	.short	(.L_115 - .L_114)
.L_114:
        /*004c*/ 	.word	0x00000000
        /*0050*/ 	.short	0x0001
        /*0052*/ 	.short	0x0008
        /*0054*/ 	.byte	0x00, 0xf5, 0x21, 0x00


	//----- nvinfo : EIATTR_KPARAM_INFO
	.align		4
.L_115:
        /*0058*/ 	.byte	0x04, 0x17
        /*005a*/ 	.short	(.L_117 - .L_116)
.L_116:
        /*005c*/ 	.word	0x00000000
        /*0060*/ 	.short	0x0000
        /*0062*/ 	.short	0x0000
        /*0064*/ 	.byte	0x00, 0xf5, 0x21, 0x00


	//----- nvinfo : EIATTR_SPARSE_MMA_MASK
	.align		4
.L_117:
        /*0068*/ 	.byte	0x03, 0x50
        /*006a*/ 	.short	0x0000


	//----- nvinfo : EIATTR_MAXREG_COUNT
	.align		4
        /*006c*/ 	.byte	0x03, 0x1b
        /*006e*/ 	.short	0x00ff


	//----- nvinfo : EIATTR_NUM_BARRIERS
	.align		4
        /*0070*/ 	.byte	0x02, 0x4c
        /*0072*/ 	.byte	0x01
	.zero		1


	//----- nvinfo : EIATTR_MERCURY_ISA_VERSION
	.align		4
        /*0074*/ 	.byte	0x03, 0x5f
        /*0076*/ 	.short	0x0101


	//----- nvinfo : EIATTR_COOP_GROUP_MASK_REGIDS
	.align		4
        /*0078*/ 	.byte	0x04, 0x29
        /*007a*/ 	.short	(.L_119 - .L_118)


	//   ....[0]....
.L_118:
        /*007c*/ 	.word	0xffffffff


	//   ....[1]....
        /*0080*/ 	.word	0xffffffff


	//   ....[2]....
        /*0084*/ 	.word	0xffffffff


	//   ....[3]....
        /*0088*/ 	.word	0xffffffff


	//   ....[4]....
        /*008c*/ 	.word	0xffffffff


	//   ....[5]....
        /*0090*/ 	.word	0xffffffff


	//   ....[6]....
        /*0094*/ 	.word	0xffffffff


	//   ....[7]....
        /*0098*/ 	.word	0xffffffff


	//   ....[8]....
        /*009c*/ 	.word	0xffffffff


	//   ....[9]....
        /*00a0*/ 	.word	0xffffffff


	//   ....[10]....
        /*00a4*/ 	.word	0xffffffff


	//   ....[11]....
        /*00a8*/ 	.word	0xffffffff


	//   ....[12]....
        /*00ac*/ 	.word	0xffffffff


	//   ....[13]....
        /*00b0*/ 	.word	0xffffffff


	//   ....[14]....
        /*00b4*/ 	.word	0xffffffff


	//   ....[15]....
        /*00b8*/ 	.word	0xffffffff


	//   ....[16]....
        /*00bc*/ 	.word	0xffffffff


	//   ....[17]....
        /*00c0*/ 	.word	0xffffffff


	//   ....[18]....
        /*00c4*/ 	.word	0xffffffff


	//   ....[19]....
        /*00c8*/ 	.word	0xffffffff


	//   ....[20]....
        /*00cc*/ 	.word	0xffffffff


	//   ....[21]....
        /*00d0*/ 	.word	0xffffffff


	//   ....[22]....
        /*00d4*/ 	.word	0xffffffff


	//   ....[23]....
        /*00d8*/ 	.word	0xffffffff


	//   ....[24]....
        /*00dc*/ 	.word	0xffffffff


	//   ....[25]....
        /*00e0*/ 	.word	0xffffffff


	//   ....[26]....
        /*00e4*/ 	.word	0xffffffff


	//   ....[27]....
        /*00e8*/ 	.word	0xffffffff


	//   ....[28]....
        /*00ec*/ 	.word	0xffffffff


	//   ....[29]....
        /*00f0*/ 	.word	0xffffffff


	//----- nvinfo : EIATTR_COOP_GROUP_INSTR_OFFSETS
	.align		4
.L_119:
        /*00f4*/ 	.byte	0x04, 0x28
        /*00f6*/ 	.short	(.L_121 - .L_120)


	//   ....[0]....
.L_120:
        /*00f8*/ 	.word	0x00000550


	//   ....[1]....
        /*00fc*/ 	.word	0x000005c0


	//   ....[2]....
        /*0100*/ 	.word	0x00000640


	//   ....[3]....
        /*0104*/ 	.word	0x000006a0


	//   ....[4]....
        /*0108*/ 	.word	0x000006e0


	//   ....[5]....
        /*010c*/ 	.word	0x00000920


	//   ....[6]....
        /*0110*/ 	.word	0x00000990


	//   ....[7]....
        /*0114*/ 	.word	0x000009e0


	//   ....[8]....
        /*0118*/ 	.word	0x00000a40


	//   ....[9]....
        /*011c*/ 	.word	0x00000ac0


	//   ....[10]....
        /*0120*/ 	.word	0x00001760


	//   ....[11]....
        /*0124*/ 	.word	0x000017f0


	//   ....[12]....
        /*0128*/ 	.word	0x00001850


	//   ....[13]....
        /*012c*/ 	.word	0x000018a0


	//   ....[14]....
        /*0130*/ 	.word	0x000018e0


	//   ....[15]....
        /*0134*/ 	.word	0x00001f60


	//   ....[16]....
        /*0138*/ 	.word	0x00001fd0


	//   ....[17]....
        /*013c*/ 	.word	0x00002050


	//   ....[18]....
        /*0140*/ 	.word	0x000020b0


	//   ....[19]....
        /*0144*/ 	.word	0x000020f0


	//   ....[20]....
        /*0148*/ 	.word	0x00002330


	//   ....[21]....
        /*014c*/ 	.word	0x000023a0


	//   ....[22]....
        /*0150*/ 	.word	0x000023f0


	//   ....[23]....
        /*0154*/ 	.word	0x00002450


	//   ....[24]....
        /*0158*/ 	.word	0x000024d0


	//   ....[25]....
        /*015c*/ 	.word	0x000032f0


	//   ....[26]....
        /*0160*/ 	.word	0x00003380


	//   ....[27]....
        /*0164*/ 	.word	0x000033e0


	//   ....[28]....
        /*0168*/ 	.word	0x00003430


	//   ....[29]....
        /*016c*/ 	.word	0x00003470


	//----- nvinfo : EIATTR_VRC_CTA_INIT_COUNT
	.align		4
.L_121:
        /*0170*/ 	.byte	0x02, 0x4a
	.zero		1
	.zero		1


	//----- nvinfo : EIATTR_EXIT_INSTR_OFFSETS
	.align		4
        /*0174*/ 	.byte	0x04, 0x1c
        /*0176*/ 	.short	(.L_123 - .L_122)


	//   ....[0]....
.L_122:
        /*0178*/ 	.word	0x00003640


	//   ....[1]....
        /*017c*/ 	.word	0x00003680


	//----- nvinfo : EIATTR_MAX_THREADS
	.align		4
.L_123:
        /*0180*/ 	.byte	0x04, 0x05
        /*0182*/ 	.short	(.L_125 - .L_124)
.L_124:
        /*0184*/ 	.word	0x00000100
        /*0188*/ 	.word	0x00000001
        /*018c*/ 	.word	0x00000001


	//----- nvinfo : EIATTR_CRS_STACK_SIZE
	.align		4
.L_125:
        /*0190*/ 	.byte	0x04, 0x1e
        /*0192*/ 	.short	(.L_127 - .L_126)
.L_126:
        /*0194*/ 	.word	0x00000000


	//----- nvinfo : EIATTR_CBANK_PARAM_SIZE
	.align		4
.L_127:
        /*0198*/ 	.byte	0x03, 0x19
        /*019a*/ 	.short	0x003e


	//----- nvinfo : EIATTR_PARAM_CBANK
	.align		4
        /*019c*/ 	.byte	0x04, 0x0a
        /*019e*/ 	.short	(.L_129 - .L_128)
	.align		4
.L_128:
        /*01a0*/ 	.word	index@(.nv.constant0._ZN3cub18CUB_300001_SM_10006detail6reduce18DeviceReduceKernelINS2_10policy_hubIfjN4cuda3__47maximumIvEEE10Policy1000EPfjS8_fNS5_3std3__410__identityEEEvT0_PT3_T1_NS0_13GridEvenShareISI_EET2_T4_)
        /*01a4*/ 	.short	0x0380
        /*01a6*/ 	.short	0x003e


	//----- nvinfo : EIATTR_SW_WAR
	.align		4
.L_129:
        /*01a8*/ 	.byte	0x04, 0x36
        /*01aa*/ 	.short	(.L_131 - .L_130)
.L_130:
        /*01ac*/ 	.word	0x00000008
.L_131:


//--------------------- .nv.info._ZN3cub18CUB_300001_SM_10006detail6reduce28DeviceReduceSingleTileKernelINS2_10policy_hubIfjN4cuda3__47maximumIvEEE10Policy1000EPfSB_jS8_ffNS5_3std3__410__identityEEEvT0_T1_T2_T3_T4_T6_ --------------------------
	.section	.nv.info._ZN3cub18CUB_300001_SM_10006detail6reduce28DeviceReduceSingleTileKernelINS2_10policy_hubIfjN4cuda3__47maximumIvEEE10Policy1000EPfSB_jS8_ffNS5_3std3__410__identityEEEvT0_T1_T2_T3_T4_T6_,"",@"SHT_CUDA_INFO"
	.sectionflags	@""
	.align	4


	//----- nvinfo : EIATTR_CUDA_API_VERSION
	.align		4
        /*0000*/ 	.byte	0x04, 0x37
        /*0002*/ 	.short	(.L_133 - .L_132)
.L_132:
        /*0004*/ 	.word	0x00000082


	//----- nvinfo : EIATTR_KPARAM_INFO
	.align		4
.L_133:
        /*0008*/ 	.byte	0x04, 0x17
        /*000a*/ 	.short	(.L_135 - .L_134)
.L_134:
        /*000c*/ 	.word	0x00000000
        /*0010*/ 	.short	0x0005
        /*0012*/ 	.short	0x001c
        /*0014*/ 	.byte	0x00, 0xf0, 0x05, 0x00


	//----- nvinfo : EIATTR_KPARAM_INFO
	.align		4
.L_135:
        /*0018*/ 	.byte	0x04, 0x17
        /*001a*/ 	.short	(.L_137 - .L_136)
.L_136:
        /*001c*/ 	.word	0x00000000
        /*0020*/ 	.short	0x0004
        /*0022*/ 	.short	0x0018
        /*0024*/ 	.byte	0x00, 0xf0, 0x11, 0x00


	//----- nvinfo : EIATTR_KPARAM_INFO
	.align		4
.L_137:
        /*0028*/ 	.byte	0x04, 0x17
        /*002a*/ 	.short	(.L_139 - .L_138)
.L_138:
        /*002c*/ 	.word	0x00000000
        /*0030*/ 	.short	0x0003
        /*0032*/ 	.short	0x0014
        /*0034*/ 	.byte	0x00, 0xf0, 0x05, 0x00


	//----- nvinfo : EIATTR_KPARAM_INFO
	.align		4
.L_139:
        /*0038*/ 	.byte	0x04, 0x17
        /*003a*/ 	.short	(.L_141 - .L_140)
.L_140:
        /*003c*/ 	.word	0x00000000
        /*0040*/ 	.short	0x0002
        /*0042*/ 	.short	0x0010
        /*0044*/ 	.byte	0x00, 0xf0, 0x11, 0x00


	//----- nvinfo : EIATTR_KPARAM_INFO
	.align		4
.L_141:
        /*0048*/ 	.byte	0x04, 0x17
        /*004a*/ 	.short	(.L_143 - .L_142)
.L_142:
        /*004c*/ 	.word	0x00000000
        /*0050*/ 	.short	0x0001
        /*0052*/ 	.short	0x0008
        /*0054*/ 	.byte	0x00, 0xf5, 0x21, 0x00


	//----- nvinfo : EIATTR_KPARAM_INFO
	.align		4
.L_143:
        /*0058*/ 	.byte	0x04, 0x17
        /*005a*/ 	.short	(.L_145 - .L_144)
.L_144:
        /*005c*/ 	.word	0x00000000
        /*0060*/ 	.short	0x0000
        /*0062*/ 	.short	0x0000
        /*0064*/ 	.byte	0x00, 0xf5, 0x21, 0x00


	//----- nvinfo : EIATTR_SPARSE_MMA_MASK
	.align		4
.L_145:
        /*0068*/ 	.byte	0x03, 0x50
        /*006a*/ 	.short	0x0000


	//----- nvinfo : EIATTR_MAXREG_COUNT
	.align		4
        /*006c*/ 	.byte	0x03, 0x1b
        /*006e*/ 	.short	0x00ff


	//----- nvinfo : EIATTR_NUM_BARRIERS
	.align		4
        /*0070*/ 	.byte	0x02, 0x4c
        /*0072*/ 	.byte	0x01
	.zero		1


	//----- nvinfo : EIATTR_MERCURY_ISA_VERSION
	.align		4
        /*0074*/ 	.byte	0x03, 0x5f
        /*0076*/ 	.short	0x0101


	//----- nvinfo : EIATTR_COOP_GROUP_MASK_REGIDS
	.align		4
        /*0078*/ 	.byte	0x04, 0x29
        /*007a*/ 	.short	(.L_147 - .L_146)


	//   ....[0]....
.L_146:
        /*007c*/ 	.word	0xffffffff


	//   ....[1]....
        /*0080*/ 	.word	0xffffffff


	//   ....[2]....
        /*0084*/ 	.word	0xffffffff


	//   ....[3]....
        /*0088*/ 	.word	0xffffffff


	//   ....[4]....
        /*008c*/ 	.word	0xffffffff


	//   ....[5]....
        /*0090*/ 	.word	0xffffffff


	//   ....[6]....
        /*0094*/ 	.word	0xffffffff


	//   ....[7]....
        /*0098*/ 	.word	0xffffffff


	//   ....[8]....
        /*009c*/ 	.word	0xffffffff


	//   ....[9]....
        /*00a0*/ 	.word	0xffffffff


	//   ....[10]....
        /*00a4*/ 	.word	0xffffffff


	//   ....[11]....
        /*00a8*/ 	.word	0xffffffff


	//   ....[12]....
        /*00ac*/ 	.word	0xffffffff


	//   ....[13]....
        /*00b0*/ 	.word	0xffffffff


	//   ....[14]....
        /*00b4*/ 	.word	0xffffffff


	//   ....[15]....
        /*00b8*/ 	.word	0xffffffff


	//   ....[16]....
        /*00bc*/ 	.word	0xffffffff


	//   ....[17]....
        /*00c0*/ 	.word	0xffffffff


	//   ....[18]....
        /*00c4*/ 	.word	0xffffffff


	//   ....[19]....
        /*00c8*/ 	.word	0xffffffff


	//   ....[20]....
        /*00cc*/ 	.word	0xffffffff


	//   ....[21]....
        /*00d0*/ 	.word	0xffffffff


	//   ....[22]....
        /*00d4*/ 	.word	0xffffffff


	//   ....[23]....
        /*00d8*/ 	.word	0xffffffff


	//   ....[24]....
        /*00dc*/ 	.word	0xffffffff


	//   ....[25]....
        /*00e0*/ 	.word	0xffffffff


	//   ....[26]....
        /*00e4*/ 	.word	0xffffffff


	//   ....[27]....
        /*00e8*/ 	.word	0xffffffff


	//   ....[28]....
        /*00ec*/ 	.word	0xffffffff


	//   ....[29]....
        /*00f0*/ 	.word	0xffffffff


	//----- nvinfo : EIATTR_COOP_GROUP_INSTR_OFFSETS
	.align		4
.L_147:
        /*00f4*/ 	.byte	0x04, 0x28
        /*00f6*/ 	.short	(.L_149 - .L_148)


	//   ....[0]....
.L_148:
        /*00f8*/ 	.word	0x00000ad0


	//   ....[1]....
        /*00fc*/ 	.word	0x00000b40


	//   ....[2]....
        /*0100*/ 	.word	0x00000bc0


	//   ....[3]....
        /*0104*/ 	.word	0x00000c20


	//   ....[4]....
        /*0108*/ 	.word	0x00000c60


	//   ....[5]....
        /*010c*/ 	.word	0x00000ea0


	//   ....[6]....
        /*0110*/ 	.word	0x00000f10


	//   ....[7]....
        /*0114*/ 	.word	0x00000f60


	//   ....[8]....
        /*0118*/ 	.word	0x00000fc0


	//   ....[9]....
        /*011c*/ 	.word	0x00001030


	//   ....[10]....
        /*0120*/ 	.word	0x00001bf0


	//   ....[11]....
        /*0124*/ 	.word	0x00001c80


	//   ....[12]....
        /*0128*/ 	.word	0x00001ce0


	//   ....[13]....
        /*012c*/ 	.word	0x00001d30


	//   ....[14]....
        /*0130*/ 	.word	0x00001d70


	//   ....[15]....
        /*0134*/ 	.word	0x00002900


	//   ....[16]....
        /*0138*/ 	.word	0x00002970


	//   ....[17]....
        /*013c*/ 	.word	0x000029f0


	//   ....[18]....
        /*0140*/ 	.word	0x00002a50


	//   ....[19]....
        /*0144*/ 	.word	0x00002a90


	//   ....[20]....
        /*0148*/ 	.word	0x00002cd0


	//   ....[21]....
        /*014c*/ 	.word	0x00002d40


	//   ....[22]....
        /*0150*/ 	.word	0x00002d90


	//   ....[23]....
        /*0154*/ 	.word	0x00002df0


	//   ....[24]....
        /*0158*/ 	.word	0x00002e70


	//   ....[25]....
        /*015c*/ 	.word	0x00003bc0


	//   ....[26]....
        /*0160*/ 	.word	0x00003c50


	//   ....[27]....
        /*0164*/ 	.word	0x00003cb0


	//   ....[28]....
        /*0168*/ 	.word	0x00003d00


	//   ....[29]....
        /*016c*/ 	.word	0x00003d40


	//----- nvinfo : EIATTR_VRC_CTA_INIT_COUNT
	.align		4
.L_149:
        /*0170*/ 	.byte	0x02, 0x4a
	.zero		1
	.zero		1


	//----- nvinfo : EIATTR_EXIT_INSTR_OFFSETS
	.align		4
        /*0174*/ 	.byte	0x04, 0x1c
        /*0176*/ 	.short	(.L_151 - .L_150)


	//   ....[0]....
.L_150:
        /*0178*/ 	.word	0x00000080


	//   ....[1]....
        /*017c*/ 	.word	0x000000c0


	//   ....[2]....
        /*0180*/ 	.word	0x00003f10


	//   ....[3]....
        /*0184*/ 	.word	0x00003f70


	//----- nvinfo : EIATTR_MAX_THREADS
	.align		4
.L_151:
        /*0188*/ 	.byte	0x04, 0x05
        /*018a*/ 	.short	(.L_153 - .L_152)
.L_152:
        /*018c*/ 	.word	0x00000100
        /*0190*/ 	.word	0x00000001
        /*0194*/ 	.word	0x00000001


	//----- nvinfo : EIATTR_CRS_STACK_SIZE
	.align		4
.L_153:
        /*0198*/ 	.byte	0x04, 0x1e
        /*019a*/ 	.short	(.L_155 - .L_154)
.L_154:
        /*019c*/ 	.word	0x00000000


	//----- nvinfo : EIATTR_CBANK_PARAM_SIZE
	.align		4
.L_155:
        /*01a0*/ 	.byte	0x03, 0x19
        /*01a2*/ 	.short	0x001d


	//----- nvinfo : EIATTR_PARAM_CBANK
	.align		4
        /*01a4*/ 	.byte	0x04, 0x0a
        /*01a6*/ 	.short	(.L_157 - .L_156)
	.align		4
.L_156:
        /*01a8*/ 	.word	index@(.nv.constant0._ZN3cub18CUB_300001_SM_10006detail6reduce28DeviceReduceSingleTileKernelINS2_10policy_hubIfjN4cuda3__47maximumIvEEE10Policy1000EPfSB_jS8_ffNS5_3std3__410__identityEEEvT0_T1_T2_T3_T4_T6_)
        /*01ac*/ 	.short	0x0380
        /*01ae*/ 	.short	0x001d


	//----- nvinfo : EIATTR_SW_WAR
	.align		4
.L_157:
        /*01b0*/ 	.byte	0x04, 0x36
        /*01b2*/ 	.short	(.L_159 - .L_158)
.L_158:
        /*01b4*/ 	.word	0x00000008
.L_159:


//--------------------- .nv.info._ZN3cub18CUB_300001_SM_10006detail11EmptyKernelIvEEvv --------------------------
	.section	.nv.info._ZN3cub18CUB_300001_SM_10006detail11EmptyKernelIvEEvv,"",@"SHT_CUDA_INFO"
	.sectionflags	@""
	.align	4


	//----- nvinfo : EIATTR_CUDA_API_VERSION
	.align		4
        /*0000*/ 	.byte	0x04, 0x37
        /*0002*/ 	.short	(.L_161 - .L_160)
.L_160:
        /*0004*/ 	.word	0x00000082


	//----- nvinfo : EIATTR_SPARSE_MMA_MASK
	.align		4
.L_161:
        /*0008*/ 	.byte	0x03, 0x50
        /*000a*/ 	.short	0x0000


	//----- nvinfo : EIATTR_MAXREG_COUNT
	.align		4
        /*000c*/ 	.byte	0x03, 0x1b
        /*000e*/ 	.short	0x00ff


	//----- nvinfo : EIATTR_MERCURY_ISA_VERSION
	.align		4
        /*0010*/ 	.byte	0x03, 0x5f
        /*0012*/ 	.short	0x0101


	//----- nvinfo : EIATTR_VRC_CTA_INIT_COUNT
	.align		4
        /*0014*/ 	.byte	0x02, 0x4a
	.zero		1
	.zero		1


	//----- nvinfo : EIATTR_EXIT_INSTR_OFFSETS
	.align		4
        /*0018*/ 	.byte	0x04, 0x1c
        /*001a*/ 	.short	(.L_163 - .L_162)


	//   ....[0]....
.L_162:
        /*001c*/ 	.word	0x00000010


	//----- nvinfo : EIATTR_SW_WAR
	.align		4
.L_163:
        /*0020*/ 	.byte	0x04, 0x36
        /*0022*/ 	.short	(.L_165 - .L_164)
.L_164:
        /*0024*/ 	.word	0x00000008
.L_165:


//--------------------- .nv.info._Z15matrix_multiplyILi64ELi64ELi8ELi4ELi4EEvPKfS1_Pfiii --------------------------
	.section	.nv.info._Z15matrix_multiplyILi64ELi64ELi8ELi4ELi4EEvPKfS1_Pfiii,"",@"SHT_CUDA_INFO"
	.sectionflags	@""
	.align	4


	//----- nvinfo : EIATTR_CUDA_API_VERSION
	.align		4
        /*0000*/ 	.byte	0x04, 0x37
        /*0002*/ 	.short	(.L_167 - .L_166)
.L_166:
        /*0004*/ 	.word	0x00000082


	//----- nvinfo : EIATTR_KPARAM_INFO
	.align		4
.L_167:
        /*0008*/ 	.byte	0x04, 0x17
        /*000a*/ 	.short	(.L_169 - .L_168)
.L_168:
        /*000c*/ 	.word	0x00000000
        /*0010*/ 	.short	0x0005
        /*0012*/ 	.short	0x0020
        /*0014*/ 	.byte	0x00, 0xf0, 0x11, 0x00


	//----- nvinfo : EIATTR_KPARAM_INFO
	.align		4
.L_169:
        /*0018*/ 	.byte	0x04, 0x17
        /*001a*/ 	.short	(.L_171 - .L_170)
.L_170:
        /*001c*/ 	.word	0x00000000
        /*0020*/ 	.short	0x0004
        /*0022*/ 	.short	0x001c
        /*0024*/ 	.byte	0x00, 0xf0, 0x11, 0x00


	//----- nvinfo : EIATTR_KPARAM_INFO
	.align		4
.L_171:
        /*0028*/ 	.byte	0x04, 0x17
        /*002a*/ 	.short	(.L_173 - .L_172)
.L_172:
        /*002c*/ 	.word	0x00000000
        /*0030*/ 	.short	0x0003
        /*0032*/ 	.short	0x0018
        /*0034*/ 	.byte	0x00, 0xf0, 0x11, 0x00


	//----- nvinfo : EIATTR_KPARAM_INFO
	.align		4
.L_173:
        /*0038*/ 	.byte	0x04, 0x17
        /*003a*/ 	.short	(.L_175 - .L_174)
.L_174:
        /*003c*/ 	.word	0x00000000
        /*0040*/ 	.short	0x0002
        /*0042*/ 	.short	0x0010
        /*0044*/ 	.byte	0x00, 0xf5, 0x21, 0x00


	//----- nvinfo : EIATTR_KPARAM_INFO
	.align		4
.L_175:
        /*0048*/ 	.byte	0x04, 0x17
        /*004a*/ 	.short	(.L_177 - .L_176)
.L_176:
        /*004c*/ 	.word	0x00000000
        /*0050*/ 	.short	0x0001
        /*0052*/ 	.short	0x0008
        /*0054*/ 	.byte	0x00, 0xf5, 0x21, 0x00


	//----- nvinfo : EIATTR_KPARAM_INFO
	.align		4
.L_177:
        /*0058*/ 	.byte	0x04, 0x17
        /*005a*/ 	.short	(.L_179 - .L_178)
.L_178:
        /*005c*/ 	.word	0x00000000
        /*0060*/ 	.short	0x0000
        /*0062*/ 	.short	0x0000
        /*0064*/ 	.byte	0x00, 0xf5, 0x21, 0x00


	//----- nvinfo : EIATTR_SPARSE_MMA_MASK
	.align		4
.L_179:
        /*0068*/ 	.byte	0x03, 0x50
        /*006a*/ 	.short	0x0000


	//----- nvinfo : EIATTR_MAXREG_COUNT
	.align		4
        /*006c*/ 	.byte	0x03, 0x1b
        /*006e*/ 	.short	0x00ff


	//----- nvinfo : EIATTR_NUM_BARRIERS
	.align		4
        /*0070*/ 	.byte	0x02, 0x4c
        /*0072*/ 	.byte	0x01
	.zero		1


	//----- nvinfo : EIATTR_MERCURY_ISA_VERSION
	.align		4
        /*0074*/ 	.byte	0x03, 0x5f
        /*0076*/ 	.short	0x0101


	//----- nvinfo : EIATTR_VRC_CTA_INIT_COUNT
	.align		4
        /*0078*/ 	.byte	0x02, 0x4a
	.zero		1
	.zero		1


	//----- nvinfo : EIATTR_EXIT_INSTR_OFFSETS
	.align		4
        /*007c*/ 	.byte	0x04, 0x1c
        /*007e*/ 	.short	(.L_181 - .L_180)


	//   ....[0]....
.L_180:
        /*0080*/ 	.word	0x00001a00


	//   ....[1]....
        /*0084*/ 	.word	0x00001a20


	//----- nvinfo : EIATTR_CRS_STACK_SIZE
	.align		4
.L_181:
        /*0088*/ 	.byte	0x04, 0x1e
        /*008a*/ 	.short	(.L_183 - .L_182)
.L_182:
        /*008c*/ 	.word	0x00000000


	//----- nvinfo : EIATTR_CBANK_PARAM_SIZE
	.align		4
.L_183:
        /*0090*/ 	.byte	0x03, 0x19
        /*0092*/ 	.short	0x0024


	//----- nvinfo : EIATTR_PARAM_CBANK
	.align		4
        /*0094*/ 	.byte	0x04, 0x0a
        /*0096*/ 	.short	(.L_185 - .L_184)
	.align		4
.L_184:
        /*0098*/ 	.word	index@(.nv.constant0._Z15matrix_multiplyILi64ELi64ELi8ELi4ELi4EEvPKfS1_Pfiii)
        /*009c*/ 	.short	0x0380
        /*009e*/ 	.short	0x0024


	//----- nvinfo : EIATTR_SW_WAR
	.align		4
.L_185:
        /*00a0*/ 	.byte	0x04, 0x36
        /*00a2*/ 	.short	(.L_187 - .L_186)
.L_186:
        /*00a4*/ 	.word	0x00000008
.L_187:


//--------------------- .nv.info._Z16compute_abs_diffPKfS0_Pfi --------------------------
	.section	.nv.info._Z16compute_abs_diffPKfS0_Pfi,"",@"SHT_CUDA_INFO"
	.sectionflags	@""
	.align	4


	//----- nvinfo : EIATTR_CUDA_API_VERSION
	.align		4
        /*0000*/ 	.byte	0x04, 0x37
        /*0002*/ 	.short	(.L_189 - .L_188)
.L_188:
        /*0004*/ 	.word	0x00000082


	//----- nvinfo : EIATTR_KPARAM_INFO
	.align		4
.L_189:
        /*0008*/ 	.byte	0x04, 0x17
        /*000a*/ 	.short	(.L_191 - .L_190)
.L_190:
        /*000c*/ 	.word	0x00000000
        /*0010*/ 	.short	0x0003
        /*0012*/ 	.short	0x0018
        /*0014*/ 	.byte	0x00, 0xf0, 0x11, 0x00


	//----- nvinfo : EIATTR_KPARAM_INFO
	.align		4
.L_191:
        /*0018*/ 	.byte	0x04, 0x17
        /*001a*/ 	.short	(.L_193 - .L_192)
.L_192:
        /*001c*/ 	.word	0x00000000
        /*0020*/ 	.short	0x0002
        /*0022*/ 	.short	0x0010
        /*0024*/ 	.byte	0x00, 0xf5, 0x21, 0x00


	//----- nvinfo : EIATTR_KPARAM_INFO
	.align		4
.L_193:
        /*0028*/ 	.byte	0x04, 0x17
        /*002a*/ 	.short	(.L_195 - .L_194)
.L_194:
        /*002c*/ 	.word	0x00000000
        /*0030*/ 	.short	0x0001
        /*0032*/ 	.short	0x0008
        /*0034*/ 	.byte	0x00, 0xf5, 0x21, 0x00


	//----- nvinfo : EIATTR_KPARAM_INFO
	.align		4
.L_195:
        /*0038*/ 	.byte	0x04, 0x17
        /*003a*/ 	.short	(.L_197 - .L_196)
.L_196:
        /*003c*/ 	.word	0x00000000
        /*0040*/ 	.short	0x0000
        /*0042*/ 	.short	0x0000
        /*0044*/ 	.byte	0x00, 0xf5, 0x21, 0x00


	//----- nvinfo : EIATTR_SPARSE_MMA_MASK
	.align		4
.L_197:
        /*0048*/ 	.byte	0x03, 0x50
        /*004a*/ 	.short	0x0000


	//----- nvinfo : EIATTR_MAXREG_COUNT
	.align		4
        /*004c*/ 	.byte	0x03, 0x1b
        /*004e*/ 	.short	0x00ff


	//----- nvinfo : EIATTR_MERCURY_ISA_VERSION
	.align		4
        /*0050*/ 	.byte	0x03, 0x5f
        /*0052*/ 	.short	0x0101


	//----- nvinfo : EIATTR_VRC_CTA_INIT_COUNT
	.align		4
        /*0054*/ 	.byte	0x02, 0x4a
	.zero		1
	.zero		1


	//----- nvinfo : EIATTR_EXIT_INSTR_OFFSETS
	.align		4
        /*0058*/ 	.byte	0x04, 0x1c
        /*005a*/ 	.short	(.L_199 - .L_198)


	//   ....[0]....
.L_198:
        /*005c*/ 	.word	0x00000070


	//   ....[1]....
        /*0060*/ 	.word	0x00000140


	//----- nvinfo : EIATTR_CBANK_PARAM_SIZE
	.align		4
.L_199:
        /*0064*/ 	.byte	0x03, 0x19
        /*0066*/ 	.short	0x001c


	//----- nvinfo : EIATTR_PARAM_CBANK
	.align		4
        /*0068*/ 	.byte	0x04, 0x0a
        /*006a*/ 	.short	(.L_201 - .L_200)
	.align		4
.L_200:
        /*006c*/ 	.word	index@(.nv.constant0._Z16compute_abs_diffPKfS0_Pfi)
        /*0070*/ 	.short	0x0380
        /*0072*/ 	.short	0x001c


	//----- nvinfo : EIATTR_SW_WAR
	.align		4
.L_201:
        /*0074*/ 	.byte	0x04, 0x36
        /*0076*/ 	.short	(.L_203 - .L_202)
.L_202:
        /*0078*/ 	.word	0x00000008
.L_203:


//--------------------- .nv.callgraph             --------------------------
	.section	.nv.callgraph,"",@"SHT_CUDA_CALLGRAPH"
	.align	4
	.sectionentsize	8
	.align		4
        /*0000*/ 	.word	0x00000000
	.align		4
        /*0004*/ 	.word	0xffffffff
	.align		4
        /*0008*/ 	.word	0x00000000
	.align		4
        /*000c*/ 	.word	0xfffffffe
	.align		4
        /*0010*/ 	.word	0x00000000
	.align		4
        /*0014*/ 	.word	0xfffffffd
	.align		4
        /*0018*/ 	.word	0x00000000
	.align		4
        /*001c*/ 	.word	0xfffffffc


//--------------------- .nv.constant4             --------------------------
	.section	.nv.constant4,"a",@progbits
	.align	8
	.align		8
.nv.constant4:
        /*0000*/ 	.dword	_ZN34_INTERNAL_f1430b2a_4_k_cu_1517d0634cuda3std3__45__cpo5beginE
	.align		8
        /*0008*/ 	.dword	_ZN34_INTERNAL_f1430b2a_4_k_cu_1517d0634cuda3std3__45__cpo3endE
	.align		8
        /*0010*/ 	.dword	_ZN34_INTERNAL_f1430b2a_4_k_cu_1517d0634cuda3std3__45__cpo6cbeginE
	.align		8
        /*0018*/ 	.dword	_ZN34_INTERNAL_f1430b2a_4_k_cu_1517d0634cuda3std3__45__cpo4cendE
	.align		8
        /*0020*/ 	.dword	_ZN34_INTERNAL_f1430b2a_4_k_cu_1517d0634cuda3std3__45__cpo6rbeginE
	.align		8
        /*0028*/ 	.dword	_ZN34_INTERNAL_f1430b2a_4_k_cu_1517d0634cuda3std3__45__cpo4rendE
	.align		8
        /*0030*/ 	.dword	_ZN34_INTERNAL_f1430b2a_4_k_cu_1517d0634cuda3std3__45__cpo7crbeginE
	.align		8
        /*0038*/ 	.dword	_ZN34_INTERNAL_f1430b2a_4_k_cu_1517d0634cuda3std3__45__cpo5crendE
	.align		8
        /*0040*/ 	.dword	_ZN34_INTERNAL_f1430b2a_4_k_cu_1517d0634cuda3std3__436_GLOBAL__N__f1430b2a_4_k_cu_1517d0636ignoreE
	.align		8
        /*0048*/ 	.dword	_ZN34_INTERNAL_f1430b2a_4_k_cu_1517d0634cuda3std3__419piecewise_constructE
	.align		8
        /*0050*/ 	.dword	_ZN34_INTERNAL_f1430b2a_4_k_cu_1517d0634cuda3std3__48in_placeE
	.align		8
        /*0058*/ 	.dword	_ZN34_INTERNAL_f1430b2a_4_k_cu_1517d0634cuda3std3__420unreachable_sentinelE
	.align		8
        /*0060*/ 	.dword	_ZN34_INTERNAL_f1430b2a_4_k_cu_1517d0634cuda3std3__47nulloptE
	.align		8
        /*0068*/ 	.dword	_ZN34_INTERNAL_f1430b2a_4_k_cu_1517d0634cuda3std3__48unexpectE
	.align		8
        /*0070*/ 	.dword	_ZN34_INTERNAL_f1430b2a_4_k_cu_1517d0634cuda3std6ranges3__45__cpo4swapE
	.align		8
        /*0078*/ 	.dword	_ZN34_INTERNAL_f1430b2a_4_k_cu_1517d0634cuda3std6ranges3__45__cpo9iter_moveE
	.align		8
        /*0080*/ 	.dword	_ZN34_INTERNAL_f1430b2a_4_k_cu_1517d0634cuda3std6ranges3__45__cpo5beginE
	.align		8
        /*0088*/ 	.dword	_ZN34_INTERNAL_f1430b2a_4_k_cu_1517d0634cuda3std6ranges3__45__cpo3endE
	.align		8
        /*0090*/ 	.dword	_ZN34_INTERNAL_f1430b2a_4_k_cu_1517d0634cuda3std6ranges3__45__cpo6cbeginE
	.align		8
        /*0098*/ 	.dword	_ZN34_INTERNAL_f1430b2a_4_k_cu_1517d0634cuda3std6ranges3__45__cpo4cendE
	.align		8
        /*00a0*/ 	.dword	_ZN34_INTERNAL_f1430b2a_4_k_cu_1517d0634cuda3std6ranges3__45__cpo7advanceE
	.align		8
        /*00a8*/ 	.dword	_ZN34_INTERNAL_f1430b2a_4_k_cu_1517d0634cuda3std6ranges3__45__cpo9iter_swapE
	.align		8
        /*00b0*/ 	.dword	_ZN34_INTERNAL_f1430b2a_4_k_cu_1517d0634cuda3std6ranges3__45__cpo4nextE
	.align		8
        /*00b8*/ 	.dword	_ZN34_INTERNAL_f1430b2a_4_k_cu_1517d0634cuda3std6ranges3__45__cpo4prevE
	.align		8
        /*00c0*/ 	.dword	_ZN34_INTERNAL_f1430b2a_4_k_cu_1517d0634cuda3std6ranges3__45__cpo4dataE
	.align		8
        /*00c8*/ 	.dword	_ZN34_INTERNAL_f1430b2a_4_k_cu_1517d0634cuda3std6ranges3__45__cpo5cdataE
	.align		8
        /*00d0*/ 	.dword	_ZN34_INTERNAL_f1430b2a_4_k_cu_1517d0634cuda3std6ranges3__45__cpo4sizeE
	.align		8
        /*00d8*/ 	.dword	_ZN34_INTERNAL_f1430b2a_4_k_cu_1517d0634cuda3std6ranges3__45__cpo5ssizeE
	.align		8
        /*00e0*/ 	.dword	_ZN34_INTERNAL_f1430b2a_4_k_cu_1517d0634cuda3std6ranges3__45__cpo8distanceE
	.align		8
        /*00e8*/ 	.dword	_ZN34_INTERNAL_f1430b2a_4_k_cu_1517d0636thrust24THRUST_300001_SM_1000_NS6system6detail10sequential3seqE
	.align		8
        /*00f0*/ 	.dword	_ZN34_INTERNAL_f1430b2a_4_k_cu_1517d0636thrust24THRUST_300001_SM_1000_NS12placeholders2_1E
	.align		8
        /*00f8*/ 	.dword	_ZN34_INTERNAL_f1430b2a_4_k_cu_1517d0636thrust24THRUST_300001_SM_1000_NS12placeholders2_2E
	.align		8
        /*0100*/ 	.dword	_ZN34_INTERNAL_f1430b2a_4_k_cu_1517d0636thrust24THRUST_300001_SM_1000_NS12placeholders2_3E
	.align		8
        /*0108*/ 	.dword	_ZN34_INTERNAL_f1430b2a_4_k_cu_1517d0636thrust24THRUST_300001_SM_1000_NS12placeholders2_4E
	.align		8
        /*0110*/ 	.dword	_ZN34_INTERNAL_f1430b2a_4_k_cu_1517d0636thrust24THRUST_300001_SM_1000_NS12placeholders2_5E
	.align		8
        /*0118*/ 	.dword	_ZN34_INTERNAL_f1430b2a_4_k_cu_1517d0636thrust24THRUST_300001_SM_1000_NS12placeholders2_6E
	.align		8
        /*0120*/ 	.dword	_ZN34_INTERNAL_f1430b2a_4_k_cu_1517d0636thrust24THRUST_300001_SM_1000_NS12placeholders2_7E
	.align		8
        /*0128*/ 	.dword	_ZN34_INTERNAL_f1430b2a_4_k_cu_1517d0636thrust24THRUST_300001_SM_1000_NS12placeholders2_8E
	.align		8
        /*0130*/ 	.dword	_ZN34_INTERNAL_f1430b2a_4_k_cu_1517d0636thrust24THRUST_300001_SM_1000_NS12placeholders2_9E
	.align		8
        /*0138*/ 	.dword	_ZN34_INTERNAL_f1430b2a_4_k_cu_1517d0636thrust24THRUST_300001_SM_1000_NS12placeholders3_10E


//--------------------- .text._ZN3cub18CUB_300001_SM_10006detail6reduce28DeviceReduceSingleTileKernelINS2_10policy_hubIfjN4cuda3__47maximumIvEEE10Policy1000EPfSB_iS8_ffNS5_3std3__410__identityEEEvT0_T1_T2_T3_T4_T6_ --------------------------
	.section	.text._ZN3cub18CUB_300001_SM_10006detail6reduce28DeviceReduceSingleTileKernelINS2_10policy_hubIfjN4cuda3__47maximumIvEEE10Policy1000EPfSB_iS8_ffNS5_3std3__410__identityEEEvT0_T1_T2_T3_T4_T6_,"ax",@progbits
	.align	128
        .global         _ZN3cub18CUB_300001_SM_10006detail6reduce28DeviceReduceSingleTileKernelINS2_10policy_hubIfjN4cuda3__47maximumIvEEE10Policy1000EPfSB_iS8_ffNS5_3std3__410__identityEEEvT0_T1_T2_T3_T4_T6_
        .type           _ZN3cub18CUB_300001_SM_10006detail6reduce28DeviceReduceSingleTileKernelINS2_10policy_hubIfjN4cuda3__47maximumIvEEE10Policy1000EPfSB_iS8_ffNS5_3std3__410__identityEEEvT0_T1_T2_T3_T4_T6_,@function
        .size           _ZN3cub18CUB_300001_SM_10006detail6reduce28DeviceReduceSingleTileKernelINS2_10policy_hubIfjN4cuda3__47maximumIvEEE10Policy1000EPfSB_iS8_ffNS5_3std3__410__identityEEEvT0_T1_T2_T3_T4_T6_,(.L_x_183 - _ZN3cub18CUB_300001_SM_10006detail6reduce28DeviceReduceSingleTileKernelINS2_10policy_hubIfjN4cuda3__47maximumIvEEE10Policy1000EPfSB_iS8_ffNS5_3std3__410__identityEEEvT0_T1_T2_T3_T4_T6_)
        .other          _ZN3cub18CUB_300001_SM_10006detail6reduce28DeviceReduceSingleTileKernelINS2_10policy_hubIfjN4cuda3__47maximumIvEEE10Policy1000EPfSB_iS8_ffNS5_3std3__410__identityEEEvT0_T1_T2_T3_T4_T6_,@"STO_CUDA_ENTRY STV_DEFAULT"
_ZN3cub18CUB_300001_SM_10006detail6reduce28DeviceReduceSingleTileKernelINS2_10policy_hubIfjN4cuda3__47maximumIvEEE10Policy1000EPfSB_iS8_ffNS5_3std3__410__identityEEEvT0_T1_T2_T3_T4_T6_:
.text._ZN3cub18CUB_300001_SM_10006detail6reduce28DeviceReduceSingleTileKernelINS2_10policy_hubIfjN4cuda3__47maximumIvEEE10Policy1000EPfSB_iS8_ffNS5_3std3__410__identityEEEvT0_T1_T2_T3_T4_T6_:
[----:B------:R-:W-:Y:S01]  /*0000*/  LDC R1, c[0x0][0x37c] ;  /* 0x0000df00ff017b82 */ /* 0x000fe20000000800 */
[----:B------:R-:W0:Y:S01]  /*0010*/  LDCU UR4, c[0x0][0x390] ;  /* 0x00007200ff0477ac */ /* 0x000e220008000800 */
[----:B------:R-:W1:Y:S01]  /*0020*/  LDCU.64 UR6, c[0x0][0x358] ;  /* 0x00006b00ff0677ac */ /* 0x000e620008000a00 */
[----:B0-----:R-:W-:-:S05]  /*0030*/  IMAD.U32 R20, RZ, RZ, UR4 ;  /* 0x00000004ff147e24 */ /* 0x001fca000f8e00ff */
[----:B------:R-:W-:-:S13]  /*0040*/  ISETP.NE.AND P0, PT, R20, RZ, PT ;  /* 0x000000ff1400720c */ /* 0x000fda0003f05270 */
[----:B-1----:R-:W-:Y:S05]  /*0050*/  @P0 BRA `(.L_x_0) ;  /* 0x00000000001c0947 */ /* 0x002fea0003800000 */
[----:B------:R-:W0:Y:S02]  /*0060*/  S2R R0, SR_TID.X ;  /* 0x0000000000007919 */ /* 0x000e240000002100 */
[----:B0-----:R-:W-:-:S13]  /*0070*/  ISETP.NE.AND P0, PT, R0, RZ, PT ;  /* 0x000000ff0000720c */ /* 0x001fda0003f05270 */
[----:B------:R-:W-:Y:S05]  /*0080*/  @P0 EXIT ;  /* 0x000000000000094d */ /* 0x000fea0003800000 */
[----:B------:R-:W0:Y:S08]  /*0090*/  LDC R5, c[0x0][0x398] ;  /* 0x0000e600ff057b82 */ /* 0x000e300000000800 */
[----:B------:R-:W0:Y:S02]  /*00a0*/  LDC.64 R2, c[0x0][0x388] ;  /* 0x0000e200ff027b82 */ /* 0x000e240000000a00 */
[----:B0-----:R-:W-:Y:S01]  /*00b0*/  STG.E desc[UR6][R2.64], R5 ;  /* 0x0000000502007986 */ /* 0x001fe2000c101906 */
[----:B------:R-:W-:Y:S05]  /*00c0*/  EXIT ;  /* 0x000000000000794d */ /* 0x000fea0003800000 */
.L_x_0:
[----:B------:R-:W0:Y:S01]  /*00d0*/  LDCU UR4, c[0x0][0x380] ;  /* 0x00007000ff0477ac */ /* 0x000e220008000800 */
[----:B------:R-:W-:Y:S01]  /*00e0*/  BSSY.RECONVERGENT B0, `(.L_x_1) ;  /* 0x00004c0000007945 */ /* 0x000fe20003800200 */
[----:B0-----:R-:W-:-:S09]  /*00f0*/  ULOP3.LUT UP0, URZ, UR4, 0xf, URZ, 0xc0, !UPT ;  /* 0x0000000f04ff7892 */ /* 0x001fd2000f80c0ff */
[----:B------:R-:W-:Y:S05]  /*0100*/  BRA.U UP0, `(.L_x_2) ;  /* 0x00000025004c7547 */ /* 0x000fea000b800000 */
[----:B------:R-:W-:-:S13]  /*0110*/  ISETP.GT.AND P0, PT, R20, 0xfff, PT ;  /* 0x00000fff1400780c */ /* 0x000fda0003f04270 */
[----:B------:R-:W-:Y:S05]  /*0120*/  @P0 BRA `(.L_x_3) ;  /* 0x00000010007c0947 */ /* 0x000fea0003800000 */
[----:B------:R-:W0:Y:S01]  /*0130*/  S2R R7, SR_TID.X ;  /* 0x0000000000077919 */ /* 0x000e220000002100 */
[----:B------:R-:W-:Y:S01]  /*0140*/  BSSY.RECONVERGENT B1, `(.L_x_4) ;  /* 0x0000009000017945 */ /* 0x000fe20003800200 */
[----:B------:R-:W-:Y:S01]  /*0150*/  IMAD.MOV.U32 R0, RZ, RZ, RZ ;  /* 0x000000ffff007224 */ /* 0x000fe200078e00ff */
[----:B0-----:R-:W-:Y:S01]  /*0160*/  ISETP.GE.AND P0, PT, R7, R20, PT ;  /* 0x000000140700720c */ /* 0x001fe20003f06270 */
[----:B------:R-:W-:-:S12]  /*0170*/  IMAD.MOV.U32 R9, RZ, RZ, R7 ;  /* 0x000000ffff097224 */ /* 0x000fd800078e0007 */
[----:B------:R-:W-:Y:S05]  /*0180*/  @P0 BRA `(.L_x_5) ;  /* 0x0000000000100947 */ /* 0x000fea0003800000 */
[----:B------:R-:W0:Y:S02]  /*0190*/  LDC.64 R2, c[0x0][0x380] ;  /* 0x0000e000ff027b82 */ /* 0x000e240000000a00 */
[----:B0-----:R-:W-:-:S05]  /*01a0*/  IMAD.WIDE.U32 R2, R7, 0x4, R2 ;  /* 0x0000000407027825 */ /* 0x001fca00078e0002 */
[----:B------:R0:W5:Y:S01]  /*01b0*/  LDG.E.CONSTANT R0, desc[UR6][R2.64] ;  /* 0x0000000602007981 */ /* 0x000162000c1e9900 */
[----:B------:R-:W-:-:S07]  /*01c0*/  VIADD R9, R7, 0x100 ;  /* 0x0000010007097836 */ /* 0x000fce0000000000 */
.L_x_5:
[----:B------:R-:W-:Y:S05]  /*01d0*/  BSYNC.RECONVERGENT B1 ;  /* 0x0000000000017941 */ /* 0x000fea0003800200 */
.L_x_4:
[----:B------:R-:W-:Y:S01]  /*01e0*/  ISETP.GE.AND P0, PT, R9, R20, PT ;  /* 0x000000140900720c */ /* 0x000fe20003f06270 */
[----:B------:R-:W-:-:S12]  /*01f0*/  BSSY.RECONVERGENT B1, `(.L_x_6) ;  /* 0x0000091000017945 */ /* 0x000fd80003800200 */
[----:B------:R-:W-:Y:S05]  /*0200*/  @P0 BRA `(.L_x_7) ;  /* 0x00000008003c0947 */ /* 0x000fea0003800000 */
[----:B0-----:R-:W-:Y:S01]  /*0210*/  LOP3.LUT R3, RZ, R9, RZ, 0x33, !PT ;  /* 0x00000009ff037212 */ /* 0x001fe200078e33ff */
[----:B------:R-:W-:Y:S04]  /*0220*/  BSSY.RECONVERGENT B2, `(.L_x_8) ;  /* 0x0000016000027945 */ /* 0x000fe80003800200 */
[----:B------:R-:W-:-:S05]  /*0230*/  IMAD.IADD R4, R3, 0x1, R20 ;  /* 0x0000000103047824 */ /* 0x000fca00078e0214 */
[C---:B------:R-:W-:Y:S02]  /*0240*/  LOP3.LUT R2, R4.reuse, 0x300, RZ, 0xc0, !PT ;  /* 0x0000030004027812 */ /* 0x040fe400078ec0ff */
[----:B------:R-:W-:Y:S02]  /*0250*/  ISETP.GE.U32.AND P0, PT, R4, 0x300, PT ;  /* 0x000003000400780c */ /* 0x000fe40003f06070 */
[----:B------:R-:W-:-:S13]  /*0260*/  ISETP.NE.AND P1, PT, R2, 0x300, PT ;  /* 0x000003000200780c */ /* 0x000fda0003f25270 */
[----:B------:R-:W-:Y:S05]  /*0270*/  @!P1 BRA `(.L_x_9) ;  /* 0x0000000000409947 */ /* 0x000fea0003800000 */
[----:B------:R-:W0:Y:S01]  /*0280*/  LDC.64 R2, c[0x0][0x380] ;  /* 0x0000e000ff027b82 */ /* 0x000e220000000a00 */
[----:B------:R-:W-:-:S04]  /*0290*/  LEA.HI R4, R4, 0x1, RZ, 0x18 ;  /* 0x0000000104047811 */ /* 0x000fc800078fc0ff */
[----:B------:R-:W-:-:S05]  /*02a0*/  LOP3.LUT R4, R4, 0x3, RZ, 0xc0, !PT ;  /* 0x0000000304047812 */ /* 0x000fca00078ec0ff */
[----:B------:R-:W-:Y:S02]  /*02b0*/  IMAD.MOV R4, RZ, RZ, -R4 ;  /* 0x000000ffff047224 */ /* 0x000fe400078e0a04 */
[----:B0-----:R-:W-:-:S04]  /*02c0*/  IMAD.WIDE.U32 R2, R9, 0x4, R2 ;  /* 0x0000000409027825 */ /* 0x001fc800078e0002 */
[----:B------:R-:W-:-:S07]  /*02d0*/  IMAD.MOV.U32 R5, RZ, RZ, R3 ;  /* 0x000000ffff057224 */ /* 0x000fce00078e0003 */
.L_x_10:
[----:B------:R-:W-:-:S06]  /*02e0*/  IMAD.MOV.U32 R3, RZ, RZ, R5 ;  /* 0x000000ffff037224 */ /* 0x000fcc00078e0005 */
[----:B------:R0:W2:Y:S01]  /*02f0*/  LDG.E.CONSTANT R3, desc[UR6][R2.64] ;  /* 0x0000000602037981 */ /* 0x0000a2000c1e9900 */
[----:B------:R-:W-:Y:S02]  /*0300*/  VIADD R4, R4, 0x1 ;  /* 0x0000000104047836 */ /* 0x000fe40000000000 */
[----:B------:R-:W-:-:S03]  /*0310*/  VIADD R9, R9, 0x100 ;  /* 0x0000010009097836 */ /* 0x000fc60000000000 */
[----:B------:R-:W-:Y:S02]  /*0320*/  ISETP.NE.AND P2, PT, R4, RZ, PT ;  /* 0x000000ff0400720c */ /* 0x000fe40003f45270 */
[----:B0-----:R-:W-:-:S05]  /*0330*/  IADD3 R2, P3, PT, R2, 0x400, RZ ;  /* 0x0000040002027810 */ /* 0x001fca0007f7e0ff */
[----:B------:R-:W-:Y:S01]  /*0340*/  IMAD.X R5, RZ, RZ, R5, P3 ;  /* 0x000000ffff057224 */ /* 0x000fe200018e0605 */
[----:B--2--5:R-:W-:-:S04]  /*0350*/  FSETP.GEU.AND P1, PT, R0, R3, PT ;  /* 0x000000030000720b */ /* 0x024fc80003f2e000 */
[----:B------:R-:W-:Y:S01]  /*0360*/  FSEL R0, R3, R0, !P1 ;  /* 0x0000000003007208 */ /* 0x000fe20004800000 */
[----:B------:R-:W-:Y:S08]  /*0370*/  @P2 BRA `(.L_x_10) ;  /* 0xfffffffc00d82947 */ /* 0x000ff0000383ffff */
.L_x_9:
[----:B------:R-:W-:Y:S05]  /*0380*/  BSYNC.RECONVERGENT B2 ;  /* 0x0000000000027941 */ /* 0x000fea0003800200 */
.L_x_8:
[----:B------:R-:W-:Y:S05]  /*0390*/  @!P0 BRA `(.L_x_7) ;  /* 0x0000000400d88947 */ /* 0x000fea0003800000 */
[----:B------:R-:W-:Y:S01]  /*03a0*/  IMAD.IADD R2, R20, 0x1, -R9 ;  /* 0x0000000114027824 */ /* 0x000fe200078e0a09 */
[----:B------:R-:W-:Y:S01]  /*03b0*/  BSSY.RECONVERGENT B2, `(.L_x_11) ;  /* 0x0000041000027945 */ /* 0x000fe20003800200 */
[----:B------:R-:W-:-:S03]  /*03c0*/  PLOP3.LUT P0, PT, PT, PT, PT, 0x80, 0x8 ;  /* 0x000000000008781c */ /* 0x000fc60003f0f070 */
[----:B------:R-:W-:-:S13]  /*03d0*/  ISETP.GT.AND P1, PT, R2, 0xc00, PT ;  /* 0x00000c000200780c */ /* 0x000fda0003f24270 */
[----:B------:R-:W-:Y:S05]  /*03e0*/  @!P1 BRA `(.L_x_12) ;  /* 0x0000000000f49947 */ /* 0x000fea0003800000 */
[----:B------:R-:W-:Y:S01]  /*03f0*/  PLOP3.LUT P0, PT, PT, PT, PT, 0x8, 0x80 ;  /* 0x000000000080781c */ /* 0x000fe20003f0e170 */
[----:B------:R-:W-:-:S12]  /*0400*/  VIADD R6, R20, 0xfffff400 ;  /* 0xfffff40014067836 */ /* 0x000fd80000000000 */
.L_x_13:
[----:B------:R-:W0:Y:S02]  /*0410*/  LDC.64 R2, c[0x0][0x380] ;  /* 0x0000e000ff027b82 */ /* 0x000e240000000a00 */
[----:B0-----:R-:W-:-:S05]  /*0420*/  IMAD.WIDE R22, R9, 0x4, R2 ;  /* 0x0000000409167825 */ /* 0x001fca00078e0202 */
[----:B------:R-:W2:Y:S04]  /*0430*/  LDG.E.CONSTANT R11, desc[UR6][R22.64] ;  /* 0x00000006160b7981 */ /* 0x000ea8000c1e9900 */
[----:B------:R-:W3:Y:S04]  /*0440*/  LDG.E.CONSTANT R8, desc[UR6][R22.64+0x400] ;  /* 0x0004000616087981 */ /* 0x000ee8000c1e9900 */
[----:B------:R-:W4:Y:S01]  /*0450*/  LDG.E.CONSTANT R10, desc[UR6][R22.64+0x800] ;  /* 0x00080006160a7981 */ /* 0x000f22000c1e9900 */
[----:B------:R-:W-:-:S03]  /*0460*/  VIADD R27, R9, 0x400 ;  /* 0x00000400091b7836 */ /* 0x000fc60000000000 */
[----:B------:R0:W4:Y:S01]  /*0470*/  LDG.E.CONSTANT R15, desc[UR6][R22.64+0xc00] ;  /* 0x000c0006160f7981 */ /* 0x000122000c1e9900 */
[----:B------:R-:W-:-:S05]  /*0480*/  IMAD.WIDE R26, R27, 0x4, R2 ;  /* 0x000000041b1a7825 */ /* 0x000fca00078e0202 */
[----:B------:R-:W4:Y:S04]  /*0490*/  LDG.E.CONSTANT R14, desc[UR6][R26.64] ;  /* 0x000000061a0e7981 */ /* 0x000f28000c1e9900 */
[----:B------:R-:W4:Y:S04]  /*04a0*/  LDG.E.CONSTANT R13, desc[UR6][R26.64+0x400] ;  /* 0x000400061a0d7981 */ /* 0x000f28000c1e9900 */
[----:B------:R-:W4:Y:S01]  /*04b0*/  LDG.E.CONSTANT R12, desc[UR6][R26.64+0x800] ;  /* 0x000800061a0c7981 */ /* 0x000f22000c1e9900 */
[----:B------:R-:W-:-:S03]  /*04c0*/  VIADD R5, R9, 0x800 ;  /* 0x0000080009057836 */ /* 0x000fc60000000000 */
[----:B------:R-:W4:Y:S01]  /*04d0*/  LDG.E.CONSTANT R19, desc[UR6][R26.64+0xc00] ;  /* 0x000c00061a137981 */ /* 0x000f22000c1e9900 */
[----:B------:R-:W-:-:S05]  /*04e0*/  IMAD.WIDE R4, R5, 0x4, R2 ;  /* 0x0000000405047825 */ /* 0x000fca00078e0202 */
[----:B------:R-:W4:Y:S04]  /*04f0*/  LDG.E.CONSTANT R18, desc[UR6][R4.64] ;  /* 0x0000000604127981 */ /* 0x000f28000c1e9900 */
[----:B------:R-:W4:Y:S04]  /*0500*/  LDG.E.CONSTANT R17, desc[UR6][R4.64+0x400] ;  /* 0x0004000604117981 */ /* 0x000f28000c1e9900 */
[----:B------:R-:W4:Y:S01]  /*0510*/  LDG.E.CONSTANT R16, desc[UR6][R4.64+0x800] ;  /* 0x0008000604107981 */ /* 0x000f22000c1e9900 */
[----:B0-----:R-:W-:-:S03]  /*0520*/  VIADD R23, R9, 0xc00 ;  /* 0x00000c0009177836 */ /* 0x001fc60000000000 */
[----:B------:R-:W4:Y:S01]  /*0530*/  LDG.E.CONSTANT R21, desc[UR6][R4.64+0xc00] ;  /* 0x000c000604157981 */ /* 0x000f22000c1e9900 */
[----:B------:R-:W-:-:S05]  /*0540*/  IMAD.WIDE R2, R23, 0x4, R2 ;  /* 0x0000000417027825 */ /* 0x000fca00078e0202 */
[----:B------:R-:W4:Y:S04]  /*0550*/  LDG.E.CONSTANT R24, desc[UR6][R2.64] ;  /* 0x0000000602187981 */ /* 0x000f28000c1e9900 */
[----:B------:R-:W4:Y:S04]  /*0560*/  LDG.E.CONSTANT R23, desc[UR6][R2.64+0x400] ;  /* 0x0004000602177981 */ /* 0x000f28000c1e9900 */
[----:B------:R-:W4:Y:S04]  /*0570*/  LDG.E.CONSTANT R22, desc[UR6][R2.64+0x800] ;  /* 0x0008000602167981 */ /* 0x000f28000c1e9900 */
[----:B------:R-:W4:Y:S01]  /*0580*/  LDG.E.CONSTANT R25, desc[UR6][R2.64+0xc00] ;  /* 0x000c000602197981 */ /* 0x000f22000c1e9900 */
[----:B------:R-:W-:-:S05]  /*0590*/  VIADD R9, R9, 0x1000 ;  /* 0x0000100009097836 */ /* 0x000fca0000000000 */
[----:B------:R-:W-:Y:S02]  /*05a0*/  ISETP.GE.AND P2, PT, R9, R6, PT ;  /* 0x000000060900720c */ /* 0x000fe40003f46270 */
[----:B--2--5:R-:W-:-:S04]  /*05b0*/  FSETP.GEU.AND P1, PT, R0, R11, PT ;  /* 0x0000000b0000720b */ /* 0x024fc80003f2e000 */
[----:B------:R-:W-:-:S04]  /*05c0*/  FSEL R11, R11, R0, !P1 ;  /* 0x000000000b0b7208 */ /* 0x000fc80004800000 */
[----:B---3--:R-:W-:-:S04]  /*05d0*/  FSETP.GEU.AND P1, PT, R11, R8, PT ;  /* 0x000000080b00720b */ /* 0x008fc80003f2e000 */
[----:B------:R-:W-:-:S04]  /*05e0*/  FSEL R11, R8, R11, !P1 ;  /* 0x0000000b080b7208 */ /* 0x000fc80004800000 */
[----:B----4-:R-:W-:-:S04]  /*05f0*/  FSETP.GEU.AND P1, PT, R11, R10, PT ;  /* 0x0000000a0b00720b */ /* 0x010fc80003f2e000 */
[----:B------:R-:W-:-:S04]  /*0600*/  FSEL R10, R10, R11, !P1 ;  /* 0x0000000b0a0a7208 */ /* 0x000fc80004800000 */
[----:B------:R-:W-:-:S04]  /*0610*/  FSETP.GEU.AND P1, PT, R10, R15, PT ;  /* 0x0000000f0a00720b */ /* 0x000fc80003f2e000 */
        /* <DEDUP_REMOVED lines=24> */
[----:B------:R-:W-:Y:S01]  /*07a0*/  FSEL R0, R25, R0, !P1 ;  /* 0x0000000019007208 */ /* 0x000fe20004800000 */
[----:B------:R-:W-:Y:S08]  /*07b0*/  @!P2 BRA `(.L_x_13) ;  /* 0xfffffffc0014a947 */ /* 0x000ff0000383ffff */
.L_x_12:
[----:B------:R-:W-:Y:S05]  /*07c0*/  BSYNC.RECONVERGENT B2 ;  /* 0x0000000000027941 */ /* 0x000fea0003800200 */
.L_x_11:
[----:B------:R-:W-:Y:S01]  /*07d0*/  IMAD.IADD R2, R20, 0x1, -R9 ;  /* 0x0000000114027824 */ /* 0x000fe200078e0a09 */
[----:B------:R-:W-:Y:S04]  /*07e0*/  BSSY.RECONVERGENT B2, `(.L_x_14) ;  /* 0x0000021000027945 */ /* 0x000fe80003800200 */
[----:B------:R-:W-:-:S13]  /*07f0*/  ISETP.GT.AND P1, PT, R2, 0x400, PT ;  /* 0x000004000200780c */ /* 0x000fda0003f24270 */
[----:B------:R-:W-:Y:S05]  /*0800*/  @!P1 BRA `(.L_x_15) ;  /* 0x0000000000789947 */ /* 0x000fea0003800000 */
[----:B------:R-:W0:Y:S02]  /*0810*/  LDC.64 R4, c[0x0][0x380] ;  /* 0x0000e000ff047b82 */ /* 0x000e240000000a00 */
[----:B0-----:R-:W-:-:S05]  /*0820*/  IMAD.WIDE R2, R9, 0x4, R4 ;  /* 0x0000000409027825 */ /* 0x001fca00078e0204 */
[----:B------:R-:W2:Y:S04]  /*0830*/  LDG.E.CONSTANT R11, desc[UR6][R2.64] ;  /* 0x00000006020b7981 */ /* 0x000ea8000c1e9900 */
[----:B------:R-:W3:Y:S04]  /*0840*/  LDG.E.CONSTANT R13, desc[UR6][R2.64+0x400] ;  /* 0x00040006020d7981 */ /* 0x000ee8000c1e9900 */
[----:B------:R-:W4:Y:S01]  /*0850*/  LDG.E.CONSTANT R15, desc[UR6][R2.64+0x800] ;  /* 0x00080006020f7981 */ /* 0x000f22000c1e9900 */
[----:B------:R-:W-:-:S03]  /*0860*/  VIADD R19, R9, 0x400 ;  /* 0x0000040009137836 */ /* 0x000fc60000000000 */
[----:B------:R-:W4:Y:S01]  /*0870*/  LDG.E.CONSTANT R17, desc[UR6][R2.64+0xc00] ;  /* 0x000c000602117981 */ /* 0x000f22000c1e9900 */
[----:B------:R-:W-:-:S05]  /*0880*/  IMAD.WIDE R4, R19, 0x4, R4 ;  /* 0x0000000413047825 */ /* 0x000fca00078e0204 */
[----:B------:R-:W4:Y:S04]  /*0890*/  LDG.E.CONSTANT R19, desc[UR6][R4.64] ;  /* 0x0000000604137981 */ /* 0x000f28000c1e9900 */
[----:B------:R-:W4:Y:S04]  /*08a0*/  LDG.E.CONSTANT R21, desc[UR6][R4.64+0x400] ;  /* 0x0004000604157981 */ /* 0x000f28000c1e9900 */
[----:B------:R-:W4:Y:S04]  /*08b0*/  LDG.E.CONSTANT R23, desc[UR6][R4.64+0x800] ;  /* 0x0008000604177981 */ /* 0x000f28000c1e9900 */
[----:B------:R-:W4:Y:S01]  /*08c0*/  LDG.E.CONSTANT R25, desc[UR6][R4.64+0xc00] ;  /* 0x000c000604197981 */ /* 0x000f22000c1e9900 */
[----:B------:R-:W-:Y:S01]  /*08d0*/  VIADD R9, R9, 0x800 ;  /* 0x0000080009097836 */ /* 0x000fe20000000000 */
        /* <DEDUP_REMOVED lines=13> */
[----:B------:R-:W-:Y:S02]  /*09b0*/  FSEL R0, R23, R0, !P0 ;  /* 0x0000000017007208 */ /* 0x000fe40004000000 */
[----:B------:R-:W-:Y:S02]  /*09c0*/  PLOP3.LUT P0, PT, PT, PT, PT, 0x8, 0x80 ;  /* 0x000000000080781c */ /* 0x000fe40003f0e170 */
[----:B------:R-:W-:-:S04]  /*09d0*/  FSETP.GEU.AND P1, PT, R0, R25, PT ;  /* 0x000000190000720b */ /* 0x000fc80003f2e000 */
[----:B------:R-:W-:-:S09]  /*09e0*/  FSEL R0, R25, R0, !P1 ;  /* 0x0000000019007208 */ /* 0x000fd20004800000 */
.L_x_15:
[----:B------:R-:W-:Y:S05]  /*09f0*/  BSYNC.RECONVERGENT B2 ;  /* 0x0000000000027941 */ /* 0x000fea0003800200 */
.L_x_14:
[----:B------:R-:W-:-:S13]  /*0a00*/  ISETP.LT.OR P0, PT, R9, R20, P0 ;  /* 0x000000140900720c */ /* 0x000fda0000701670 */
[----:B------:R-:W-:Y:S05]  /*0a10*/  @!P0 BRA `(.L_x_7) ;  /* 0x0000000000388947 */ /* 0x000fea0003800000 */
[----:B------:R-:W0:Y:S02]  /*0a20*/  LDC.64 R2, c[0x0][0x380] ;  /* 0x0000e000ff027b82 */ /* 0x000e240000000a00 */
[----:B0-----:R-:W-:-:S05]  /*0a30*/  IMAD.WIDE R2, R9, 0x4, R2 ;  /* 0x0000000409027825 */ /* 0x001fca00078e0202 */
[----:B------:R-:W2:Y:S04]  /*0a40*/  LDG.E.CONSTANT R5, desc[UR6][R2.64] ;  /* 0x0000000602057981 */ /* 0x000ea8000c1e9900 */
[----:B------:R-:W3:Y:S04]  /*0a50*/  LDG.E.CONSTANT R9, desc[UR6][R2.64+0x400] ;  /* 0x0004000602097981 */ /* 0x000ee8000c1e9900 */
[----:B------:R-:W4:Y:S04]  /*0a60*/  LDG.E.CONSTANT R11, desc[UR6][R2.64+0x800] ;  /* 0x00080006020b7981 */ /* 0x000f28000c1e9900 */
[----:B------:R-:W4:Y:S01]  /*0a70*/  LDG.E.CONSTANT R13, desc[UR6][R2.64+0xc00] ;  /* 0x000c0006020d7981 */ /* 0x000f22000c1e9900 */
[----:B--2--5:R-:W-:-:S04]  /*0a80*/  FSETP.GEU.AND P0, PT, R0, R5, PT ;  /* 0x000000050000720b */ /* 0x024fc80003f0e000 */
[----:B------:R-:W-:-:S04]  /*0a90*/  FSEL R0, R5, R0, !P0 ;  /* 0x0000000005007208 */ /* 0x000fc80004000000 */
[----:B---3--:R-:W-:-:S04]  /*0aa0*/  FSETP.GEU.AND P0, PT, R0, R9, PT ;  /* 0x000000090000720b */ /* 0x008fc80003f0e000 */
[----:B------:R-:W-:-:S04]  /*0ab0*/  FSEL R0, R9, R0, !P0 ;  /* 0x0000000009007208 */ /* 0x000fc80004000000 */
[----:B----4-:R-:W-:-:S04]  /*0ac0*/  FSETP.GEU.AND P0, PT, R0, R11, PT ;  /* 0x0000000b0000720b */ /* 0x010fc80003f0e000 */
[----:B------:R-:W-:-:S04]  /*0ad0*/  FSEL R0, R11, R0, !P0 ;  /* 0x000000000b007208 */ /* 0x000fc80004000000 */
[----:B------:R-:W-:-:S04]  /*0ae0*/  FSETP.GEU.AND P0, PT, R0, R13, PT ;  /* 0x0000000d0000720b */ /* 0x000fc80003f0e000 */
[----:B------:R-:W-:-:S09]  /*0af0*/  FSEL R0, R13, R0, !P0 ;  /* 0x000000000d007208 */ /* 0x000fd20004000000 */
.L_x_7:
[----:B------:R-:W-:Y:S05]  /*0b00*/  BSYNC.RECONVERGENT B1 ;  /* 0x0000000000017941 */ /* 0x000fea0003800200 */
.L_x_6:
[----:B------:R-:W-:Y:S01]  /*0b10*/  ISETP.GE.AND P0, PT, R20, 0x100, PT ;  /* 0x000001001400780c */ /* 0x000fe20003f06270 */
[----:B-----5:R-:W-:-:S12]  /*0b20*/  IMAD.MOV.U32 R9, RZ, RZ, R0 ;  /* 0x000000ffff097224 */ /* 0x020fd800078e0000 */
[----:B------:R-:W-:Y:S05]  /*0b30*/  @!P0 BRA `(.L_x_16) ;  /* 0x0000000000dc8947 */ /* 0x000fea0003800000 */
[----:B------:R-:W1:Y:S01]  /*0b40*/  S2R R6, SR_LANEID ;  /* 0x0000000000067919 */ /* 0x000e620000000000 */
[----:B------:R-:W2:Y:S02]  /*0b50*/  SHFL.DOWN PT, R0, R9, 0x1, 0x1f ;  /* 0x08201f0009007f89 */ /* 0x000ea400000e0000 */
[C---:B--2---:R-:W-:Y:S02]  /*0b60*/  FSETP.GEU.AND P1, PT, R9.reuse, R0, PT ;  /* 0x000000000900720b */ /* 0x044fe40003f2e000 */
[----:B-1----:R-:W-:Y:S02]  /*0b70*/  ISETP.GT.AND P0, PT, R6, 0x1e, PT ;  /* 0x0000001e0600780c */ /* 0x002fe40003f04270 */
[----:B------:R-:W-:Y:S02]  /*0b80*/  FSEL R0, R0, R9, !P1 ;  /* 0x0000000900007208 */ /* 0x000fe40004800000 */
[----:B------:R-:W-:Y:S02]  /*0b90*/  ISETP.NE.AND P2, PT, R6, RZ, PT ;  /* 0x000000ff0600720c */ /* 0x000fe40003f45270 */
[----:B------:R-:W-:-:S02]  /*0ba0*/  FSEL R0, R9, R0, P0 ;  /* 0x0000000009007208 */ /* 0x000fc40000000000 */
[----:B------:R-:W-:-:S03]  /*0bb0*/  ISETP.GT.AND P0, PT, R6, 0x1d, PT ;  /* 0x0000001d0600780c */ /* 0x000fc60003f04270 */
[----:B0-----:R-:W0:Y:S06]  /*0bc0*/  SHFL.DOWN PT, R3, R0, 0x2, 0x1f ;  /* 0x08401f0000037f89 */ /* 0x001e2c00000e0000 */
[----:B------:R-:W1:Y:S01]  /*0bd0*/  @!P2 S2R R5, SR_CgaCtaId ;  /* 0x000000000005a919 */ /* 0x000e620000008800 */
[----:B------:R-:W-:Y:S02]  /*0be0*/  @!P2 MOV R4, 0x400 ;  /* 0x000004000004a802 */ /* 0x000fe40000000f00 */
[----:B------:R-:W-:-:S04]  /*0bf0*/  @!P2 SHF.R.U32.HI R2, RZ, 0x3, R7 ;  /* 0x00000003ff02a819 */ /* 0x000fc80000011607 */
[----:B------:R-:W-:Y:S02]  /*0c00*/  @!P2 LOP3.LUT R2, R2, 0x7c, RZ, 0xc0, !PT ;  /* 0x0000007c0202a812 */ /* 0x000fe400078ec0ff */
[----:B0-----:R-:W-:-:S04]  /*0c10*/  FSETP.GEU.AND P1, PT, R0, R3, PT ;  /* 0x000000030000720b */ /* 0x001fc80003f2e000 */
[----:B------:R-:W-:Y:S02]  /*0c20*/  @!P0 FSEL R0, R3, R0, !P1 ;  /* 0x0000000003008208 */ /* 0x000fe40004800000 */
[----:B------:R-:W-:-:S03]  /*0c30*/  ISETP.GT.AND P0, PT, R6, 0x1b, PT ;  /* 0x0000001b0600780c */ /* 0x000fc60003f04270 */
[----:B------:R-:W0:Y:S01]  /*0c40*/  SHFL.DOWN PT, R3, R0, 0x4, 0x1f ;  /* 0x08801f0000037f89 */ /* 0x000e2200000e0000 */
[----:B-1----:R-:W-:-:S05]  /*0c50*/  @!P2 LEA R5, R5, R4, 0x18 ;  /* 0x000000040505a211 */ /* 0x002fca00078ec0ff */
[----:B------:R-:W-:Y:S01]  /*0c60*/  @!P2 IMAD.IADD R2, R2, 0x1, R5 ;  /* 0x000000010202a824 */ /* 0x000fe200078e0205 */
[----:B0-----:R-:W-:-:S04]  /*0c70*/  FSETP.GEU.AND P1, PT, R0, R3, PT ;  /* 0x000000030000720b */ /* 0x001fc80003f2e000 */
[----:B------:R-:W-:Y:S02]  /*0c80*/  @!P0 FSEL R0, R3, R0, !P1 ;  /* 0x0000000003008208 */ /* 0x000fe40004800000 */
[----:B------:R-:W-:-:S03]  /*0c90*/  ISETP.GT.AND P0, PT, R6, 0x17, PT ;  /* 0x000000170600780c */ /* 0x000fc60003f04270 */
[----:B------:R-:W0:Y:S02]  /*0ca0*/  SHFL.DOWN PT, R3, R0, 0x8, 0x1f ;  /* 0x09001f0000037f89 */ /* 0x000e2400000e0000 */
[----:B0-----:R-:W-:-:S08]  /*0cb0*/  FSETP.GEU.AND P1, PT, R0, R3, PT ;  /* 0x000000030000720b */ /* 0x001fd00003f2e000 */
[----:B------:R-:W-:Y:S02]  /*0cc0*/  @!P0 FSEL R0, R3, R0, !P1 ;  /* 0x0000000003008208 */ /* 0x000fe40004800000 */
[----:B------:R-:W-:-:S03]  /*0cd0*/  ISETP.GT.AND P1, PT, R6, 0xf, PT ;  /* 0x0000000f0600780c */ /* 0x000fc60003f24270 */
[----:B------:R-:W0:Y:S02]  /*0ce0*/  SHFL.DOWN PT, R3, R0, 0x10, 0x1f ;  /* 0x0a001f0000037f89 */ /* 0x000e2400000e0000 */
[----:B0-----:R-:W-:-:S04]  /*0cf0*/  FSETP.GEU.AND P0, PT, R0, R3, PT ;  /* 0x000000030000720b */ /* 0x001fc80003f0e000 */
[----:B------:R-:W-:Y:S02]  /*0d00*/  FSEL R3, R3, R0, !P0 ;  /* 0x0000000003037208 */ /* 0x000fe40004000000 */
[----:B------:R-:W-:Y:S02]  /*0d10*/  ISETP.NE.AND P0, PT, R7, RZ, PT ;  /* 0x000000ff0700720c */ /* 0x000fe40003f05270 */
[----:B------:R-:W-:Y:S01]  /*0d20*/  FSEL R0, R0, R3, P1 ;  /* 0x0000000300007208 */ /* 0x000fe20000800000 */
[----:B------:R0:W-:Y:S01]  /*0d30*/  @!P2 STS [R2+0x8], R3 ;  /* 0x000008030200a388 */ /* 0x0001e20000000800 */
[----:B------:R-:W-:Y:S09]  /*0d40*/  BAR.SYNC.DEFER_BLOCKING 0x0 ;  /* 0x0000000000007b1d */ /* 0x000ff20000010000 */
[----:B0-----:R-:W-:Y:S05]  /*0d50*/  @P0 BRA `(.L_x_17) ;  /* 0x0000003c00e00947 */ /* 0x001fea0003800000 */
[----:B------:R-:W0:Y:S01]  /*0d60*/  S2UR UR5, SR_CgaCtaId ;  /* 0x00000000000579c3 */ /* 0x000e220000008800 */
[----:B------:R-:W-:Y:S02]  /*0d70*/  UMOV UR4, 0x400 ;  /* 0x0000040000047882 */ /* 0x000fe40000000000 */
[----:B0-----:R-:W-:-:S09]  /*0d80*/  ULEA UR4, UR5, UR4, 0x18 ;  /* 0x0000000405047291 */ /* 0x001fd2000f8ec0ff */
[----:B------:R-:W0:Y:S04]  /*0d90*/  LDS R3, [UR4+0xc] ;  /* 0x00000c04ff037984 */ /* 0x000e280008000800 */
[----:B------:R-:W1:Y:S04]  /*0da0*/  LDS.128 R4, [UR4+0x10] ;  /* 0x00001004ff047984 */ /* 0x000e680008000c00 */
[----:B------:R-:W2:Y:S01]  /*0db0*/  LDS.64 R8, [UR4+0x20] ;  /* 0x00002004ff087984 */ /* 0x000ea20008000a00 */
[----:B0-----:R-:W-:-:S04]  /*0dc0*/  FSETP.GEU.AND P1, PT, R0, R3, PT ;  /* 0x000000030000720b */ /* 0x001fc80003f2e000 */
[----:B------:R-:W-:-:S04]  /*0dd0*/  FSEL R3, R3, R0, !P1 ;  /* 0x0000000003037208 */ /* 0x000fc80004800000 */
[----:B-1----:R-:W-:-:S04]  /*0de0*/  FSETP.GEU.AND P1, PT, R3, R4, PT ;  /* 0x000000040300720b */ /* 0x002fc80003f2e000 */
[----:B------:R-:W-:-:S04]  /*0df0*/  FSEL R4, R4, R3, !P1 ;  /* 0x0000000304047208 */ /* 0x000fc80004800000 */
[----:B------:R-:W-:-:S04]  /*0e00*/  FSETP.GEU.AND P1, PT, R4, R5, PT ;  /* 0x000000050400720b */ /* 0x000fc80003f2e000 */
[----:B------:R-:W-:-:S04]  /*0e10*/  FSEL R5, R5, R4, !P1 ;  /* 0x0000000405057208 */ /* 0x000fc80004800000 */
[----:B------:R-:W-:-:S04]  /*0e20*/  FSETP.GEU.AND P1, PT, R5, R6, PT ;  /* 0x000000060500720b */ /* 0x000fc80003f2e000 */
[----:B------:R-:W-:-:S04]  /*0e30*/  FSEL R6, R6, R5, !P1 ;  /* 0x0000000506067208 */ /* 0x000fc80004800000 */
[----:B------:R-:W-:-:S04]  /*0e40*/  FSETP.GEU.AND P1, PT, R6, R7, PT ;  /* 0x000000070600720b */ /* 0x000fc80003f2e000 */
[----:B------:R-:W-:-:S04]  /*0e50*/  FSEL R7, R7, R6, !P1 ;  /* 0x0000000607077208 */ /* 0x000fc80004800000 */
[----:B--2---:R-:W-:-:S04]  /*0e60*/  FSETP.GEU.AND P1, PT, R7, R8, PT ;  /* 0x000000080700720b */ /* 0x004fc80003f2e000 */
[----:B------:R-:W-:-:S04]  /*0e70*/  FSEL R0, R8, R7, !P1 ;  /* 0x0000000708007208 */ /* 0x000fc80004800000 */
[----:B------:R-:W-:-:S04]  /*0e80*/  FSETP.GEU.AND P1, PT, R0, R9, PT ;  /* 0x000000090000720b */ /* 0x000fc80003f2e000 */
[----:B------:R-:W-:Y:S01]  /*0e90*/  FSEL R0, R9, R0, !P1 ;  /* 0x0000000009007208 */ /* 0x000fe20004800000 */
[----:B------:R-:W-:Y:S08]  /*0ea0*/  BRA `(.L_x_17) ;  /* 0x0000003c008c7947 */ /* 0x000ff00003800000 */
.L_x_16:
[----:B------:R-:W-:Y:S01]  /*0eb0*/  LOP3.LUT R0, R7, 0x3e0, RZ, 0xc0, !PT ;  /* 0x000003e007007812 */ /* 0x000fe200078ec0ff */
[----:B------:R-:W1:Y:S03]  /*0ec0*/  S2R R4, SR_LANEID ;  /* 0x0000000000047919 */ /* 0x000e660000000000 */
[----:B------:R-:W-:Y:S01]  /*0ed0*/  LOP3.LUT R5, RZ, R0, RZ, 0x33, !PT ;  /* 0x00000000ff057212 */ /* 0x000fe200078e33ff */
[----:B0-----:R-:W-:-:S04]  /*0ee0*/  VIADD R3, R0, 0x20 ;  /* 0x0000002000037836 */ /* 0x001fc80000000000 */
[----:B------:R-:W-:Y:S01]  /*0ef0*/  IMAD.IADD R5, R5, 0x1, R20 ;  /* 0x0000000105057824 */ /* 0x000fe200078e0214 */
[----:B------:R-:W-:-:S04]  /*0f00*/  ISETP.GT.AND P0, PT, R3, R20, PT ;  /* 0x000000140300720c */ /* 0x000fc80003f04270 */
[----:B------:R-:W-:-:S05]  /*0f10*/  SEL R5, R5, 0x1f, P0 ;  /* 0x0000001f05057807 */ /* 0x000fca0000000000 */
[----:B------:R-:W0:Y:S01]  /*0f20*/  SHFL.DOWN PT, R0, R9, 0x1, R5 ;  /* 0x0820000009007989 */ /* 0x000e2200000e0005 */
[C---:B-1----:R-:W-:Y:S01]  /*0f30*/  ISETP.GE.AND P0, PT, R4.reuse, R5, PT ;  /* 0x000000050400720c */ /* 0x042fe20003f06270 */
[----:B------:R-:W-:Y:S01]  /*0f40*/  VIADD R2, R4, 0x2 ;  /* 0x0000000204027836 */ /* 0x000fe20000000000 */
[----:B0-----:R-:W-:-:S11]  /*0f50*/  FSETP.GEU.AND P1, PT, R9, R0, PT ;  /* 0x000000000900720b */ /* 0x001fd60003f2e000 */
[----:B------:R-:W-:Y:S02]  /*0f60*/  @!P0 FSEL R9, R0, R9, !P1 ;  /* 0x0000000900098208 */ /* 0x000fe40004800000 */
[----:B------:R-:W-:Y:S01]  /*0f70*/  ISETP.GT.AND P0, PT, R2, R5, PT ;  /* 0x000000050200720c */ /* 0x000fe20003f04270 */
[----:B------:R-:W-:Y:S02]  /*0f80*/  VIADD R2, R4, 0x4 ;  /* 0x0000000404027836 */ /* 0x000fe40000000000 */
[----:B------:R-:W0:Y:S02]  /*0f90*/  SHFL.DOWN PT, R0, R9, 0x2, R5 ;  /* 0x0840000009007989 */ /* 0x000e2400000e0005 */
[----:B0-----:R-:W-:-:S08]  /*0fa0*/  FSETP.GEU.AND P1, PT, R9, R0, PT ;  /* 0x000000000900720b */ /* 0x001fd00003f2e000 */
[----:B------:R-:W-:Y:S02]  /*0fb0*/  @!P0 FSEL R9, R0, R9, !P1 ;  /* 0x0000000900098208 */ /* 0x000fe40004800000 */
[----:B------:R-:W-:Y:S01]  /*0fc0*/  ISETP.GT.AND P0, PT, R2, R5, PT ;  /* 0x000000050200720c */ /* 0x000fe20003f04270 */
[----:B------:R-:W-:Y:S02]  /*0fd0*/  VIADD R2, R4, 0x8 ;  /* 0x0000000804027836 */ /* 0x000fe40000000000 */
[----:B------:R-:W0:Y:S02]  /*0fe0*/  SHFL.DOWN PT, R0, R9, 0x4, R5 ;  /* 0x0880000009007989 */ /* 0x000e2400000e0005 */
[----:B0-----:R-:W-:-:S08]  /*0ff0*/  FSETP.GEU.AND P1, PT, R9, R0, PT ;  /* 0x000000000900720b */ /* 0x001fd00003f2e000 */
[----:B------:R-:W-:Y:S02]  /*1000*/  @!P0 FSEL R9, R0, R9, !P1 ;  /* 0x0000000900098208 */ /* 0x000fe40004800000 */
[----:B------:R-:W-:Y:S01]  /*1010*/  ISETP.GT.AND P1, PT, R2, R5, PT ;  /* 0x000000050200720c */ /* 0x000fe20003f24270 */
[C---:B------:R-:W-:Y:S01]  /*1020*/  VIADD R2, R4.reuse, 0x10 ;  /* 0x0000001004027836 */ /* 0x040fe20000000000 */
[----:B------:R-:W-:Y:S01]  /*1030*/  ISETP.NE.AND P0, PT, R4, RZ, PT ;  /* 0x000000ff0400720c */ /* 0x000fe20003f05270 */
[----:B------:R-:W0:-:S12]  /*1040*/  SHFL.DOWN PT, R0, R9, 0x8, R5 ;  /* 0x0900000009007989 */ /* 0x000e1800000e0005 */
[----:B------:R-:W1:Y:S01]  /*1050*/  @!P0 S2R R6, SR_CgaCtaId ;  /* 0x0000000000068919 */ /* 0x000e620000008800 */
[----:B------:R-:W-:Y:S02]  /*1060*/  @!P0 MOV R3, 0x400 ;  /* 0x0000040000038802 */ /* 0x000fe40000000f00 */
[----:B0-----:R-:W-:-:S04]  /*1070*/  FSETP.GEU.AND P2, PT, R9, R0, PT ;  /* 0x000000000900720b */ /* 0x001fc80003f4e000 */
[----:B------:R-:W-:Y:S02]  /*1080*/  @!P1 FSEL R9, R0, R9, !P2 ;  /* 0x0000000900099208 */ /* 0x000fe40005000000 */
[----:B------:R-:W-:Y:S02]  /*1090*/  ISETP.GT.AND P1, PT, R2, R5, PT ;  /* 0x000000050200720c */ /* 0x000fe40003f24270 */
[----:B------:R-:W-:Y:S01]  /*10a0*/  @!P0 SHF.R.U32.HI R2, RZ, 0x3, R7 ;  /* 0x00000003ff028819 */ /* 0x000fe20000011607 */
[----:B------:R-:W0:Y:S03]  /*10b0*/  SHFL.DOWN PT, R0, R9, 0x10, R5 ;  /* 0x0a00000009007989 */ /* 0x000e2600000e0005 */
[----:B------:R-:W-:Y:S02]  /*10c0*/  @!P0 LOP3.LUT R2, R2, 0x7c, RZ, 0xc0, !PT ;  /* 0x0000007c02028812 */ /* 0x000fe400078ec0ff */
[----:B-1----:R-:W-:-:S05]  /*10d0*/  @!P0 LEA R3, R6, R3, 0x18 ;  /* 0x0000000306038211 */ /* 0x002fca00078ec0ff */
[----:B------:R-:W-:Y:S01]  /*10e0*/  @!P0 IMAD.IADD R3, R2, 0x1, R3 ;  /* 0x0000000102038824 */ /* 0x000fe200078e0203 */
[----:B0-----:R-:W-:-:S04]  /*10f0*/  FSETP.GEU.AND P2, PT, R9, R0, PT ;  /* 0x000000000900720b */ /* 0x001fc80003f4e000 */
[----:B------:R-:W-:-:S05]  /*1100*/  @!P1 FSEL R9, R0, R9, !P2 ;  /* 0x0000000900099208 */ /* 0x000fca0005000000 */
[----:B------:R-:W-:-:S05]  /*1110*/  IMAD.MOV.U32 R0, RZ, RZ, R9 ;  /* 0x000000ffff007224 */ /* 0x000fca00078e0009 */
[----:B------:R0:W-:Y:S01]  /*1120*/  @!P0 STS [R3+0x8], R0 ;  /* 0x0000080003008388 */ /* 0x0001e20000000800 */
[----:B------:R-:W-:Y:S01]  /*1130*/  BAR.SYNC.DEFER_BLOCKING 0x0 ;  /* 0x0000000000007b1d */ /* 0x000fe20000010000 */
[----:B------:R-:W-:-:S13]  /*1140*/  ISETP.NE.AND P0, PT, R7, RZ, PT ;  /* 0x000000ff0700720c */ /* 0x000fda0003f05270 */
[----:B0-----:R-:W-:Y:S05]  /*1150*/  @P0 BRA `(.L_x_17) ;  /* 0x0000003800e00947 */ /* 0x001fea0003800000 */
[----:B------:R-:W0:Y:S01]  /*1160*/  S2UR UR5, SR_CgaCtaId ;  /* 0x00000000000579c3 */ /* 0x000e220000008800 */
[----:B------:R-:W-:Y:S01]  /*1170*/  UMOV UR4, 0x400 ;  /* 0x0000040000047882 */ /* 0x000fe20000000000 */
[C---:B------:R-:W-:Y:S02]  /*1180*/  ISETP.GT.AND P2, PT, R20.reuse, 0x20, PT ;  /* 0x000000201400780c */ /* 0x040fe40003f44270 */
[----:B------:R-:W-:Y:S01]  /*1190*/  ISETP.GT.AND P1, PT, R20, 0x40, PT ;  /* 0x000000401400780c */ /* 0x000fe20003f24270 */
[----:B0-----:R-:W-:-:S09]  /*11a0*/  ULEA UR4, UR5, UR4, 0x18 ;  /* 0x0000000405047291 */ /* 0x001fd2000f8ec0ff */
[----:B------:R-:W0:Y:S04]  /*11b0*/  LDS R3, [UR4+0xc] ;  /* 0x00000c04ff037984 */ /* 0x000e280008000800 */
[----:B------:R-:W1:Y:S04]  /*11c0*/  LDS.128 R4, [UR4+0x10] ;  /* 0x00001004ff047984 */ /* 0x000e680008000c00 */
[----:B------:R-:W2:Y:S01]  /*11d0*/  LDS.64 R8, [UR4+0x20] ;  /* 0x00002004ff087984 */ /* 0x000ea20008000a00 */
[----:B0-----:R-:W-:-:S04]  /*11e0*/  FSETP.GEU.AND P3, PT, R0, R3, PT ;  /* 0x000000030000720b */ /* 0x001fc80003f6e000 */
[----:B------:R-:W-:Y:S02]  /*11f0*/  @P2 FSEL R0, R3, R0, !P3 ;  /* 0x0000000003002208 */ /* 0x000fe40005800000 */
[----:B------:R-:W-:Y:S02]  /*1200*/  ISETP.GT.AND P2, PT, R20, 0x60, PT ;  /* 0x000000601400780c */ /* 0x000fe40003f44270 */
[----:B-1----:R-:W-:-:S04]  /*1210*/  FSETP.GEU.AND P3, PT, R0, R4, PT ;  /* 0x000000040000720b */ /* 0x002fc80003f6e000 */
[----:B------:R-:W-:Y:S02]  /*1220*/  @P1 FSEL R0, R4, R0, !P3 ;  /* 0x0000000004001208 */ /* 0x000fe40005800000 */
[----:B------:R-:W-:Y:S02]  /*1230*/  ISETP.GT.AND P1, PT, R20, 0x80, PT ;  /* 0x000000801400780c */ /* 0x000fe40003f24270 */
[----:B------:R-:W-:-:S04]  /*1240*/  FSETP.GEU.AND P3, PT, R0, R5, PT ;  /* 0x000000050000720b */ /* 0x000fc80003f6e000 */
        /* <DEDUP_REMOVED lines=8> */
[----:B--2---:R-:W-:-:S04]  /*12d0*/  FSETP.GEU.AND P3, PT, R0, R8, PT ;  /* 0x000000080000720b */ /* 0x004fc80003f6e000 */
[----:B------:R-:W-:-:S04]  /*12e0*/  @P1 FSEL R0, R8, R0, !P3 ;  /* 0x0000000008001208 */ /* 0x000fc80005800000 */
[----:B------:R-:W-:-:S04]  /*12f0*/  FSETP.GEU.AND P1, PT, R0, R9, PT ;  /* 0x000000090000720b */ /* 0x000fc80003f2e000 */
[----:B------:R-:W-:Y:S01]  /*1300*/  @P2 FSEL R0, R9, R0, !P1 ;  /* 0x0000000009002208 */ /* 0x000fe20004800000 */
[----:B------:R-:W-:Y:S08]  /*1310*/  BRA `(.L_x_17) ;  /* 0x0000003800707947 */ /* 0x000ff00003800000 */
.L_x_3:
[----:B------:R-:W0:Y:S01]  /*1320*/  S2R R0, SR_TID.X ;  /* 0x0000000000007919 */ /* 0x000e220000002100 */
[----:B------:R-:W1:Y:S01]  /*1330*/  LDC.64 R2, c[0x0][0x380] ;  /* 0x0000e000ff027b82 */ /* 0x000e620000000a00 */
[----:B0-----:R-:W-:-:S04]  /*1340*/  IMAD.SHL.U32 R5, R0, 0x4, RZ ;  /* 0x0000000400057824 */ /* 0x001fc800078e00ff */
[----:B-1----:R-:W-:-:S05]  /*1350*/  IMAD.WIDE.U32 R2, R5, 0x4, R2 ;  /* 0x0000000405027825 */ /* 0x002fca00078e0002 */
[----:B------:R-:W2:Y:S04]  /*1360*/  LDG.E.128.CONSTANT R4, desc[UR6][R2.64] ;  /* 0x0000000602047981 */ /* 0x000ea8000c1e9d00 */
[----:B------:R-:W3:Y:S04]  /*1370*/  LDG.E.128.CONSTANT R8, desc[UR6][R2.64+0x1000] ;  /* 0x0010000602087981 */ /* 0x000ee8000c1e9d00 */
[----:B------:R-:W4:Y:S04]  /*1380*/  LDG.E.128.CONSTANT R12, desc[UR6][R2.64+0x2000] ;  /* 0x00200006020c7981 */ /* 0x000f28000c1e9d00 */
[----:B------:R-:W5:Y:S01]  /*1390*/  LDG.E.128.CONSTANT R16, desc[UR6][R2.64+0x3000] ;  /* 0x0030000602107981 */ /* 0x000f62000c1e9d00 */
[----:B------:R-:W-:Y:S01]  /*13a0*/  IMAD.MOV.U32 R23, RZ, RZ, 0x1000 ;  /* 0x00001000ff177424 */ /* 0x000fe200078e00ff */
[----:B--2---:R-:W-:-:S02]  /*13b0*/  FSETP.GEU.AND P0, PT, R4, R5, PT ;  /* 0x000000050400720b */ /* 0x004fc40003f0e000 */
[----:B------:R-:W-:Y:S02]  /*13c0*/  FSETP.GEU.AND P1, PT, R6, R7, PT ;  /* 0x000000070600720b */ /* 0x000fe40003f2e000 */
[----:B---3--:R-:W-:Y:S02]  /*13d0*/  FSETP.GEU.AND P2, PT, R8, R9, PT ;  /* 0x000000090800720b */ /* 0x008fe40003f4e000 */
[----:B------:R-:W-:Y:S02]  /*13e0*/  FSETP.GEU.AND P3, PT, R10, R11, PT ;  /* 0x0000000b0a00720b */ /* 0x000fe40003f6e000 */
[----:B------:R-:W-:Y:S02]  /*13f0*/  FSEL R4, R5, R4, !P0 ;  /* 0x0000000405047208 */ /* 0x000fe40004000000 */
[----:B------:R-:W-:Y:S02]  /*1400*/  FSEL R7, R7, R6, !P1 ;  /* 0x0000000607077208 */ /* 0x000fe40004800000 */
[----:B------:R-:W-:-:S02]  /*1410*/  FSEL R8, R9, R8, !P2 ;  /* 0x0000000809087208 */ /* 0x000fc40005000000 */
[----:B------:R-:W-:Y:S02]  /*1420*/  FSEL R11, R11, R10, !P3 ;  /* 0x0000000a0b0b7208 */ /* 0x000fe40005800000 */
[----:B----4-:R-:W-:Y:S02]  /*1430*/  FSETP.GEU.AND P0, PT, R12, R13, PT ;  /* 0x0000000d0c00720b */ /* 0x010fe40003f0e000 */
[----:B------:R-:W-:Y:S02]  /*1440*/  FSETP.GEU.AND P1, PT, R14, R15, PT ;  /* 0x0000000f0e00720b */ /* 0x000fe40003f2e000 */
[----:B-----5:R-:W-:Y:S02]  /*1450*/  FSETP.GEU.AND P2, PT, R16, R17, PT ;  /* 0x000000111000720b */ /* 0x020fe40003f4e000 */
[----:B------:R-:W-:Y:S02]  /*1460*/  FSETP.GEU.AND P3, PT, R18, R19, PT ;  /* 0x000000131200720b */ /* 0x000fe40003f6e000 */
[----:B------:R-:W-:-:S02]  /*1470*/  FSEL R12, R13, R12, !P0 ;  /* 0x0000000c0d0c7208 */ /* 0x000fc40004000000 */
[----:B------:R-:W-:Y:S02]  /*1480*/  FSEL R15, R15, R14, !P1 ;  /* 0x0000000e0f0f7208 */ /* 0x000fe40004800000 */
[----:B------:R-:W-:Y:S02]  /*1490*/  FSEL R16, R17, R16, !P2 ;  /* 0x0000001011107208 */ /* 0x000fe40005000000 */
[----:B------:R-:W-:Y:S02]  /*14a0*/  FSEL R19, R19, R18, !P3 ;  /* 0x0000001213137208 */ /* 0x000fe40005800000 */
[----:B------:R-:W-:Y:S02]  /*14b0*/  FSETP.GEU.AND P2, PT, R12, R15, PT ;  /* 0x0000000f0c00720b */ /* 0x000fe40003f4e000 */
[----:B------:R-:W-:Y:S02]  /*14c0*/  FSETP.GEU.AND P3, PT, R16, R19, PT ;  /* 0x000000131000720b */ /* 0x000fe40003f6e000 */
[----:B------:R-:W-:-:S02]  /*14d0*/  FSETP.GEU.AND P1, PT, R8, R11, PT ;  /* 0x0000000b0800720b */ /* 0x000fc40003f2e000 */
[----:B------:R-:W-:Y:S02]  /*14e0*/  FSEL R12, R15, R12, !P2 ;  /* 0x0000000c0f0c7208 */ /* 0x000fe40005000000 */
[----:B------:R-:W-:Y:S02]  /*14f0*/  FSEL R19, R19, R16, !P3 ;  /* 0x0000001013137208 */ /* 0x000fe40005800000 */
[----:B------:R-:W-:Y:S02]  /*1500*/  FSEL R11, R11, R8, !P1 ;  /* 0x000000080b0b7208 */ /* 0x000fe40004800000 */
[----:B------:R-:W-:Y:S02]  /*1510*/  FSETP.GEU.AND P0, PT, R4, R7, PT ;  /* 0x000000070400720b */ /* 0x000fe40003f0e000 */
[----:B------:R-:W-:Y:S02]  /*1520*/  FSETP.GEU.AND P1, PT, R12, R19, PT ;  /* 0x000000130c00720b */ /* 0x000fe40003f2e000 */
[----:B------:R-:W-:-:S02]  /*1530*/  FSEL R4, R7, R4, !P0 ;  /* 0x0000000407047208 */ /* 0x000fc40004000000 */
[----:B------:R-:W-:Y:S02]  /*1540*/  FSEL R19, R19, R12, !P1 ;  /* 0x0000000c13137208 */ /* 0x000fe40004800000 */
[----:B------:R-:W-:Y:S02]  /*1550*/  ISETP.GE.U32.AND P1, PT, R20, 0x2000, PT ;  /* 0x000020001400780c */ /* 0x000fe40003f26070 */
[----:B------:R-:W-:-:S04]  /*1560*/  FSETP.GEU.AND P0, PT, R4, R11, PT ;  /* 0x0000000b0400720b */ /* 0x000fc80003f0e000 */
[----:B------:R-:W-:-:S04]  /*1570*/  FSEL R4, R11, R4, !P0 ;  /* 0x000000040b047208 */ /* 0x000fc80004000000 */
[----:B------:R-:W-:-:S04]  /*1580*/  FSETP.GEU.AND P0, PT, R4, R19, PT ;  /* 0x000000130400720b */ /* 0x000fc80003f0e000 */
[----:B------:R-:W-:Y:S01]  /*1590*/  FSEL R21, R19, R4, !P0 ;  /* 0x0000000413157208 */ /* 0x000fe20004000000 */
[----:B------:R-:W-:Y:S08]  /*15a0*/  @!P1 BRA `(.L_x_18) ;  /* 0x0000000000bc9947 */ /* 0x000ff00003800000 */
[----:B------:R-:W0:Y:S01]  /*15b0*/  LDC R24, c[0x0][0x390] ;  /* 0x0000e400ff187b82 */ /* 0x000e220000000800 */
[----:B------:R-:W-:Y:S02]  /*15c0*/  VIADD R22, R20, 0xfffff000 ;  /* 0xfffff00014167836 */ /* 0x000fe40000000000 */
[----:B------:R-:W-:-:S07]  /*15d0*/  IMAD.MOV.U32 R23, RZ, RZ, 0x1000 ;  /* 0x00001000ff177424 */ /* 0x000fce00078e00ff */
.L_x_20:
[----:B------:R-:W-:-:S05]  /*15e0*/  IMAD.WIDE R26, R23, 0x4, R2 ;  /* 0x00000004171a7825 */ /* 0x000fca00078e0202 */
[----:B------:R-:W2:Y:S04]  /*15f0*/  LDG.E.128.CONSTANT R8, desc[UR6][R26.64] ;  /* 0x000000061a087981 */ /* 0x000ea8000c1e9d00 */
[----:B------:R-:W3:Y:S04]  /*1600*/  LDG.E.128.CONSTANT R12, desc[UR6][R26.64+0x1000] ;  /* 0x001000061a0c7981 */ /* 0x000ee8000c1e9d00 */
[----:B------:R-:W4:Y:S04]  /*1610*/  LDG.E.128.CONSTANT R16, desc[UR6][R26.64+0x2000] ;  /* 0x002000061a107981 */ /* 0x000f28000c1e9d00 */
[----:B------:R-:W5:Y:S01]  /*1620*/  LDG.E.128.CONSTANT R4, desc[UR6][R26.64+0x3000] ;  /* 0x003000061a047981 */ /* 0x000f62000c1e9d00 */
[----:B0-----:R-:W-:Y:S01]  /*1630*/  IMAD.MOV.U32 R20, RZ, RZ, R24 ;  /* 0x000000ffff147224 */ /* 0x001fe200078e0018 */
        /* <DEDUP_REMOVED lines=14> */
[----:B------:R-:W-:Y:S01]  /*1720*/  FSEL R18, R4, R19, !P2 ;  /* 0x0000001304127208 */ /* 0x000fe20005000000 */
[----:B------:R-:W-:Y:S01]  /*1730*/  IMAD.IADD R4, R20, 0x1, -R23 ;  /* 0x0000000114047824 */ /* 0x000fe200078e0a17 */
[----:B------:R-:W-:Y:S02]  /*1740*/  FSEL R5, R6, R5, !P3 ;  /* 0x0000000506057208 */ /* 0x000fe40005800000 */
[----:B------:R-:W-:Y:S02]  /*1750*/  FSETP.GEU.AND P0, PT, R21, R8, PT ;  /* 0x000000081500720b */ /* 0x000fe40003f0e000 */
[----:B------:R-:W-:Y:S02]  /*1760*/  FSETP.GEU.AND P1, PT, R10, R13, PT ;  /* 0x0000000d0a00720b */ /* 0x000fe40003f2e000 */
[----:B------:R-:W-:-:S02]  /*1770*/  FSETP.GEU.AND P2, PT, R14, R17, PT ;  /* 0x000000110e00720b */ /* 0x000fc40003f4e000 */
[----:B------:R-:W-:Y:S02]  /*1780*/  FSETP.GEU.AND P3, PT, R18, R5, PT ;  /* 0x000000051200720b */ /* 0x000fe40003f6e000 */
[----:B------:R-:W-:Y:S02]  /*1790*/  FSEL R8, R8, R21, !P0 ;  /* 0x0000001508087208 */ /* 0x000fe40004000000 */
[----:B------:R-:W-:Y:S02]  /*17a0*/  FSEL R13, R13, R10, !P1 ;  /* 0x0000000a0d0d7208 */ /* 0x000fe40004800000 */
[----:B------:R-:W-:Y:S02]  /*17b0*/  FSEL R14, R17, R14, !P2 ;  /* 0x0000000e110e7208 */ /* 0x000fe40005000000 */
[----:B------:R-:W-:Y:S02]  /*17c0*/  FSEL R5, R5, R18, !P3 ;  /* 0x0000001205057208 */ /* 0x000fe40005800000 */
[----:B------:R-:W-:-:S02]  /*17d0*/  FSETP.GEU.AND P0, PT, R8, R13, PT ;  /* 0x0000000d0800720b */ /* 0x000fc40003f0e000 */
[----:B------:R-:W-:Y:S02]  /*17e0*/  FSETP.GEU.AND P1, PT, R14, R5, PT ;  /* 0x000000050e00720b */ /* 0x000fe40003f2e000 */
[----:B------:R-:W-:Y:S02]  /*17f0*/  FSEL R8, R13, R8, !P0 ;  /* 0x000000080d087208 */ /* 0x000fe40004000000 */
[----:B------:R-:W-:Y:S02]  /*1800*/  FSEL R5, R5, R14, !P1 ;  /* 0x0000000e05057208 */ /* 0x000fe40004800000 */
[----:B------:R-:W-:Y:S02]  /*1810*/  ISETP.GE.AND P1, PT, R4, 0x1000, PT ;  /* 0x000010000400780c */ /* 0x000fe40003f26270 */
[----:B------:R-:W-:-:S04]  /*1820*/  FSETP.GEU.AND P0, PT, R8, R5, PT ;  /* 0x000000050800720b */ /* 0x000fc80003f0e000 */
[----:B------:R-:W-:-:S04]  /*1830*/  FSEL R5, R5, R8, !P0 ;  /* 0x0000000805057208 */ /* 0x000fc80004000000 */
[----:B------:R-:W-:-:S04]  /*1840*/  FSETP.GEU.AND P0, PT, R5, R7, PT ;  /* 0x000000070500720b */ /* 0x000fc80003f0e000 */
[----:B------:R-:W-:Y:S01]  /*1850*/  FSEL R21, R7, R5, !P0 ;  /* 0x0000000507157208 */ /* 0x000fe20004000000 */
[----:B------:R-:W-:Y:S08]  /*1860*/  @!P1 BRA `(.L_x_19) ;  /* 0x00000008009c9947 */ /* 0x000ff00003800000 */
[----:B------:R-:W-:-:S05]  /*1870*/  VIADD R23, R23, 0x1000 ;  /* 0x0000100017177836 */ /* 0x000fca0000000000 */
[----:B------:R-:W-:-:S13]  /*1880*/  ISETP.GT.AND P0, PT, R23, R22, PT ;  /* 0x000000161700720c */ /* 0x000fda0003f04270 */
[----:B------:R-:W-:Y:S05]  /*1890*/  @!P0 BRA `(.L_x_20) ;  /* 0xfffffffc00508947 */ /* 0x000fea000383ffff */
.L_x_18:
[----:B------:R-:W-:-:S13]  /*18a0*/  ISETP.GE.AND P0, PT, R23, R20, PT ;  /* 0x000000141700720c */ /* 0x000fda0003f06270 */
[----:B------:R-:W-:Y:S05]  /*18b0*/  @P0 BRA `(.L_x_19) ;  /* 0x0000000800880947 */ /* 0x000fea0003800000 */
[----:B------:R-:W-:Y:S01]  /*18c0*/  IMAD.IADD R9, R20, 0x1, -R23 ;  /* 0x0000000114097824 */ /* 0x000fe200078e0a17 */
[----:B------:R-:W-:Y:S04]  /*18d0*/  BSSY.RECONVERGENT B1, `(.L_x_19) ;  /* 0x00000a0000017945 */ /* 0x000fe80003800200 */
[----:B------:R-:W-:-:S13]  /*18e0*/  ISETP.GE.AND P0, PT, R0, R9, PT ;  /* 0x000000090000720c */ /* 0x000fda0003f06270 */
[----:B------:R-:W-:Y:S05]  /*18f0*/  @P0 BRA `(.L_x_21) ;  /* 0x0000000800740947 */ /* 0x000fea0003800000 */
[----:B------:R-:W-:Y:S01]  /*1900*/  LOP3.LUT R2, RZ, R0, RZ, 0x33, !PT ;  /* 0x00000000ff027212 */ /* 0x000fe200078e33ff */
[----:B------:R-:W-:Y:S01]  /*1910*/  BSSY.RECONVERGENT B2, `(.L_x_22) ;  /* 0x0000016000027945 */ /* 0x000fe20003800200 */
[----:B------:R-:W-:Y:S02]  /*1920*/  IMAD.MOV.U32 R8, RZ, RZ, R0 ;  /* 0x000000ffff087224 */ /* 0x000fe400078e0000 */
[----:B------:R-:W-:-:S04]  /*1930*/  IADD3 R2, PT, PT, -R23, R20, R2 ;  /* 0x0000001417027210 */ /* 0x000fc80007ffe102 */
[C---:B------:R-:W-:Y:S02]  /*1940*/  LOP3.LUT R3, R2.reuse, 0x300, RZ, 0xc0, !PT ;  /* 0x0000030002037812 */ /* 0x040fe400078ec0ff */
[----:B------:R-:W-:Y:S02]  /*1950*/  ISETP.GE.U32.AND P2, PT, R2, 0x300, PT ;  /* 0x000003000200780c */ /* 0x000fe40003f46070 */
[----:B------:R-:W-:-:S13]  /*1960*/  ISETP.NE.AND P0, PT, R3, 0x300, PT ;  /* 0x000003000300780c */ /* 0x000fda0003f05270 */
[----:B------:R-:W-:Y:S05]  /*1970*/  @!P0 BRA `(.L_x_23) ;  /* 0x00000000003c8947 */ /* 0x000fea0003800000 */
[----:B------:R-:W0:Y:S01]  /*1980*/  LDC.64 R4, c[0x0][0x380] ;  /* 0x0000e000ff047b82 */ /* 0x000e220000000a00 */
[----:B------:R-:W-:Y:S01]  /*1990*/  LEA.HI R2, R2, 0x1, RZ, 0x18 ;  /* 0x0000000102027811 */ /* 0x000fe200078fc0ff */
[----:B------:R-:W-:Y:S02]  /*19a0*/  IMAD.IADD R7, R0, 0x1, R23 ;  /* 0x0000000100077824 */ /* 0x000fe400078e0217 */
[----:B------:R-:W-:Y:S01]  /*19b0*/  IMAD.MOV.U32 R8, RZ, RZ, R0 ;  /* 0x000000ffff087224 */ /* 0x000fe200078e0000 */
[----:B------:R-:W-:-:S05]  /*19c0*/  LOP3.LUT R2, R2, 0x3, RZ, 0xc0, !PT ;  /* 0x0000000302027812 */ /* 0x000fca00078ec0ff */
[----:B------:R-:W-:-:S07]  /*19d0*/  IMAD.MOV R6, RZ, RZ, -R2 ;  /* 0x000000ffff067224 */ /* 0x000fce00078e0a02 */
.L_x_24:
[----:B0-----:R-:W-:-:S06]  /*19e0*/  IMAD.WIDE.U32 R2, R7, 0x4, R4 ;  /* 0x0000000407027825 */ /* 0x001fcc00078e0004 */
[----:B------:R-:W2:Y:S01]  /*19f0*/  LDG.E.CONSTANT R2, desc[UR6][R2.64] ;  /* 0x0000000602027981 */ /* 0x000ea2000c1e9900 */
[----:B------:R-:W-:Y:S02]  /*1a00*/  VIADD R6, R6, 0x1 ;  /* 0x0000000106067836 */ /* 0x000fe40000000000 */
[----:B------:R-:W-:Y:S02]  /*1a10*/  VIADD R8, R8, 0x100 ;  /* 0x0000010008087836 */ /* 0x000fe40000000000 */
[----:B------:R-:W-:Y:S01]  /*1a20*/  VIADD R7, R7, 0x100 ;  /* 0x0000010007077836 */ /* 0x000fe20000000000 */
[----:B------:R-:W-:Y:S02]  /*1a30*/  ISETP.NE.AND P1, PT, R6, RZ, PT ;  /* 0x000000ff0600720c */ /* 0x000fe40003f25270 */
[----:B--2---:R-:W-:-:S04]  /*1a40*/  FSETP.GEU.AND P0, PT, R21, R2, PT ;  /* 0x000000021500720b */ /* 0x004fc80003f0e000 */
[----:B------:R-:W-:-:S07]  /*1a50*/  FSEL R21, R2, R21, !P0 ;  /* 0x0000001502157208 */ /* 0x000fce0004000000 */
[----:B------:R-:W-:Y:S05]  /*1a60*/  @P1 BRA `(.L_x_24) ;  /* 0xfffffffc00dc1947 */ /* 0x000fea000383ffff */
.L_x_23:
[----:B------:R-:W-:Y:S05]  /*1a70*/  BSYNC.RECONVERGENT B2 ;  /* 0x0000000000027941 */ /* 0x000fea0003800200 */
.L_x_22:
[----:B------:R-:W-:Y:S05]  /*1a80*/  @!P2 BRA `(.L_x_21) ;  /* 0x000000080010a947 */ /* 0x000fea0003800000 */
[----:B------:R-:W0:Y:S01]  /*1a90*/  LDCU.64 UR4, c[0x0][0x380] ;  /* 0x00007000ff0477ac */ /* 0x000e220008000a00 */
[----:B------:R-:W-:Y:S01]  /*1aa0*/  IMAD.IADD R5, R9, 0x1, -R8 ;  /* 0x0000000109057824 */ /* 0x000fe200078e0a08 */
[C---:B------:R-:W-:Y:S01]  /*1ab0*/  IADD3 R3, P0, PT, R8.reuse, R23, RZ ;  /* 0x0000001708037210 */ /* 0x040fe20007f1e0ff */
[----:B------:R-:W-:Y:S01]  /*1ac0*/  BSSY.RECONVERGENT B2, `(.L_x_25) ;  /* 0x000004a000027945 */ /* 0x000fe20003800200 */
[----:B------:R-:W-:Y:S02]  /*1ad0*/  IMAD.IADD R11, R8, 0x1, R23 ;  /* 0x00000001080b7824 */ /* 0x000fe400078e0217 */
[----:B------:R-:W-:Y:S01]  /*1ae0*/  ISETP.GT.AND P1, PT, R5, 0xc00, PT ;  /* 0x00000c000500780c */ /* 0x000fe20003f24270 */
[----:B------:R-:W-:Y:S01]  /*1af0*/  IMAD.X R4, RZ, RZ, RZ, P0 ;  /* 0x000000ffff047224 */ /* 0x000fe200000e06ff */
[----:B0-----:R-:W-:-:S04]  /*1b00*/  LEA R2, P0, R3, UR4, 0x2 ;  /* 0x0000000403027c11 */ /* 0x001fc8000f8010ff */
[----:B------:R-:W-:Y:S02]  /*1b10*/  LEA.HI.X R3, R3, UR5, R4, 0x2, P0 ;  /* 0x0000000503037c11 */ /* 0x000fe400080f1404 */
[----:B------:R-:W-:-:S05]  /*1b20*/  IADD3 R2, P0, PT, R2, 0x800, RZ ;  /* 0x0000080002027810 */ /* 0x000fca0007f1e0ff */
[----:B------:R-:W-:Y:S01]  /*1b30*/  IMAD.X R3, RZ, RZ, R3, P0 ;  /* 0x000000ffff037224 */ /* 0x000fe200000e0603 */
[----:B------:R-:W-:Y:S01]  /*1b40*/  PLOP3.LUT P0, PT, PT, PT, PT, 0x80, 0x8 ;  /* 0x000000000008781c */ /* 0x000fe20003f0f070 */
[----:B------:R-:W-:-:S12]  /*1b50*/  @!P1 BRA `(.L_x_26) ;  /* 0x0000000400009947 */ /* 0x000fd80003800000 */
[----:B------:R-:W-:Y:S01]  /*1b60*/  PLOP3.LUT P0, PT, PT, PT, PT, 0x8, 0x80 ;  /* 0x000000000080781c */ /* 0x000fe20003f0e170 */
[----:B------:R-:W-:-:S12]  /*1b70*/  VIADD R13, R9, 0xfffff400 ;  /* 0xfffff400090d7836 */ /* 0x000fd80000000000 */
.L_x_27:
[----:B------:R-:W0:Y:S01]  /*1b80*/  LDC.64 R4, c[0x0][0x380] ;  /* 0x0000e000ff047b82 */ /* 0x000e220000000a00 */
[----:B------:R-:W2:Y:S04]  /*1b90*/  LDG.E.CONSTANT R12, desc[UR6][R2.64+-0x400] ;  /* 0xfffc0006020c7981 */ /* 0x000ea8000c1e9900 */
[----:B------:R-:W3:Y:S01]  /*1ba0*/  LDG.E.CONSTANT R19, desc[UR6][R2.64] ;  /* 0x0000000602137981 */ /* 0x000ee2000c1e9900 */
[----:B------:R-:W-:-:S03]  /*1bb0*/  VIADD R25, R11, 0x400 ;  /* 0x000004000b197836 */ /* 0x000fc60000000000 */
[----:B------:R-:W4:Y:S04]  /*1bc0*/  LDG.E.CONSTANT R18, desc[UR6][R2.64+0x400] ;  /* 0x0004000602127981 */ /* 0x000f28000c1e9900 */
[----:B------:R-:W5:Y:S04]  /*1bd0*/  LDG.E.CONSTANT R16, desc[UR6][R2.64+0xc00] ;  /* 0x000c000602107981 */ /* 0x000f68000c1e9900 */
[----:B------:R-:W5:Y:S01]  /*1be0*/  LDG.E.CONSTANT R15, desc[UR6][R2.64+0x1000] ;  /* 0x00100006020f7981 */ /* 0x000f62000c1e9900 */
[----:B------:R-:W-:-:S03]  /*1bf0*/  VIADD R23, R11, 0x800 ;  /* 0x000008000b177836 */ /* 0x000fc60000000000 */
[----:B------:R-:W5:Y:S01]  /*1c00*/  LDG.E.CONSTANT R14, desc[UR6][R2.64+0x1400] ;  /* 0x00140006020e7981 */ /* 0x000f62000c1e9900 */
[----:B0-----:R-:W-:-:S03]  /*1c10*/  IMAD.WIDE.U32 R6, R11, 0x4, R4 ;  /* 0x000000040b067825 */ /* 0x001fc600078e0004 */
[----:B------:R-:W5:Y:S04]  /*1c20*/  LDG.E.CONSTANT R22, desc[UR6][R2.64+0x2000] ;  /* 0x0020000602167981 */ /* 0x000f68000c1e9900 */
[----:B------:R0:W2:Y:S01]  /*1c30*/  LDG.E.CONSTANT R10, desc[UR6][R6.64] ;  /* 0x00000006060a7981 */ /* 0x0000a2000c1e9900 */
[----:B------:R-:W-:-:S03]  /*1c40*/  IMAD.WIDE.U32 R24, R25, 0x4, R4 ;  /* 0x0000000419187825 */ /* 0x000fc600078e0004 */
[----:B------:R-:W5:Y:S04]  /*1c50*/  LDG.E.CONSTANT R20, desc[UR6][R2.64+0x2400] ;  /* 0x0024000602147981 */ /* 0x000f68000c1e9900 */
[----:B------:R-:W5:Y:S01]  /*1c60*/  LDG.E.CONSTANT R17, desc[UR6][R24.64] ;  /* 0x0000000618117981 */ /* 0x000f62000c1e9900 */
[----:B0-----:R-:W-:-:S03]  /*1c70*/  IMAD.WIDE.U32 R6, R23, 0x4, R4 ;  /* 0x0000000417067825 */ /* 0x001fc600078e0004 */
[----:B------:R-:W5:Y:S04]  /*1c80*/  LDG.E.CONSTANT R23, desc[UR6][R2.64+0x1c00] ;  /* 0x001c000602177981 */ /* 0x000f68000c1e9900 */
[----:B------:R-:W5:Y:S01]  /*1c90*/  LDG.E.CONSTANT R6, desc[UR6][R6.64] ;  /* 0x0000000606067981 */ /* 0x000f62000c1e9900 */
[----:B------:R-:W-:-:S03]  /*1ca0*/  VIADD R27, R11, 0xc00 ;  /* 0x00000c000b1b7836 */ /* 0x000fc60000000000 */
[----:B------:R-:W5:Y:S01]  /*1cb0*/  LDG.E.CONSTANT R26, desc[UR6][R2.64+0x2c00] ;  /* 0x002c0006021a7981 */ /* 0x000f62000c1e9900 */
[----:B------:R-:W-:-:S03]  /*1cc0*/  IMAD.WIDE.U32 R4, R27, 0x4, R4 ;  /* 0x000000041b047825 */ /* 0x000fc600078e0004 */
[----:B------:R-:W5:Y:S04]  /*1cd0*/  LDG.E.CONSTANT R25, desc[UR6][R2.64+0x3000] ;  /* 0x0030000602197981 */ /* 0x000f68000c1e9900 */
[----:B------:R-:W5:Y:S04]  /*1ce0*/  LDG.E.CONSTANT R4, desc[UR6][R4.64] ;  /* 0x0000000604047981 */ /* 0x000f68000c1e9900 */
[----:B------:R0:W5:Y:S01]  /*1cf0*/  LDG.E.CONSTANT R24, desc[UR6][R2.64+0x3400] ;  /* 0x0034000602187981 */ /* 0x000162000c1e9900 */
[----:B------:R-:W-:-:S05]  /*1d00*/  VIADD R8, R8, 0x1000 ;  /* 0x0000100008087836 */ /* 0x000fca0000000000 */
[----:B------:R-:W-:Y:S02]  /*1d10*/  ISETP.GE.AND P2, PT, R8, R13, PT ;  /* 0x0000000d0800720c */ /* 0x000fe40003f46270 */
[----:B0-----:R-:W-:Y:S01]  /*1d20*/  IADD3 R2, P3, PT, R2, 0x4000, RZ ;  /* 0x0000400002027810 */ /* 0x001fe20007f7e0ff */
[----:B------:R-:W-:-:S04]  /*1d30*/  VIADD R11, R11, 0x1000 ;  /* 0x000010000b0b7836 */ /* 0x000fc80000000000 */
[----:B------:R-:W-:Y:S01]  /*1d40*/  IMAD.X R3, RZ, RZ, R3, P3 ;  /* 0x000000ffff037224 */ /* 0x000fe200018e0603 */
[----:B--2---:R-:W-:-:S04]  /*1d50*/  FSETP.GEU.AND P1, PT, R21, R10, PT ;  /* 0x0000000a1500720b */ /* 0x004fc80003f2e000 */
[----:B------:R-:W-:-:S04]  /*1d60*/  FSEL R21, R10, R21, !P1 ;  /* 0x000000150a157208 */ /* 0x000fc80004800000 */
[----:B------:R-:W-:-:S04]  /*1d70*/  FSETP.GEU.AND P1, PT, R21, R12, PT ;  /* 0x0000000c1500720b */ /* 0x000fc80003f2e000 */
[----:B------:R-:W-:-:S04]  /*1d80*/  FSEL R12, R12, R21, !P1 ;  /* 0x000000150c0c7208 */ /* 0x000fc80004800000 */
[----:B---3--:R-:W-:-:S04]  /*1d90*/  FSETP.GEU.AND P1, PT, R12, R19, PT ;  /* 0x000000130c00720b */ /* 0x008fc80003f2e000 */
[----:B------:R-:W-:-:S04]  /*1da0*/  FSEL R19, R19, R12, !P1 ;  /* 0x0000000c13137208 */ /* 0x000fc80004800000 */
[----:B----4-:R-:W-:-:S04]  /*1db0*/  FSETP.GEU.AND P1, PT, R19, R18, PT ;  /* 0x000000121300720b */ /* 0x010fc80003f2e000 */
[----:B------:R-:W-:-:S04]  /*1dc0*/  FSEL R18, R18, R19, !P1 ;  /* 0x0000001312127208 */ /* 0x000fc80004800000 */
[----:B-----5:R-:W-:-:S04]  /*1dd0*/  FSETP.GEU.AND P1, PT, R18, R17, PT ;  /* 0x000000111200720b */ /* 0x020fc80003f2e000 */
        /* <DEDUP_REMOVED lines=24> */
.L_x_26:
[----:B------:R-:W-:Y:S05]  /*1f60*/  BSYNC.RECONVERGENT B2 ;  /* 0x0000000000027941 */ /* 0x000fea0003800200 */
.L_x_25:
[----:B------:R-:W-:Y:S01]  /*1f70*/  IMAD.IADD R4, R9, 0x1, -R8 ;  /* 0x0000000109047824 */ /* 0x000fe200078e0a08 */
[----:B------:R-:W-:Y:S04]  /*1f80*/  BSSY.RECONVERGENT B2, `(.L_x_28) ;  /* 0x0000024000027945 */ /* 0x000fe80003800200 */
[----:B------:R-:W-:-:S13]  /*1f90*/  ISETP.GT.AND P1, PT, R4, 0x400, PT ;  /* 0x000004000400780c */ /* 0x000fda0003f24270 */
[----:B------:R-:W-:Y:S05]  /*1fa0*/  @!P1 BRA `(.L_x_29) ;  /* 0x0000000000849947 */ /* 0x000fea0003800000 */
[----:B------:R-:W0:Y:S01]  /*1fb0*/  LDC.64 R6, c[0x0][0x380] ;  /* 0x0000e000ff067b82 */ /* 0x000e220000000a00 */
[----:B------:R-:W2:Y:S04]  /*1fc0*/  LDG.E.CONSTANT R13, desc[UR6][R2.64+-0x400] ;  /* 0xfffc0006020d7981 */ /* 0x000ea8000c1e9900 */
[----:B------:R-:W3:Y:S01]  /*1fd0*/  LDG.E.CONSTANT R15, desc[UR6][R2.64] ;  /* 0x00000006020f7981 */ /* 0x000ee2000c1e9900 */
[----:B------:R-:W-:-:S03]  /*1fe0*/  VIADD R19, R11, 0x400 ;  /* 0x000004000b137836 */ /* 0x000fc60000000000 */
[----:B------:R-:W4:Y:S04]  /*1ff0*/  LDG.E.CONSTANT R17, desc[UR6][R2.64+0x400] ;  /* 0x0004000602117981 */ /* 0x000f28000c1e9900 */
[----:B------:R-:W5:Y:S04]  /*2000*/  LDG.E.CONSTANT R23, desc[UR6][R2.64+0x1000] ;  /* 0x0010000602177981 */ /* 0x000f68000c1e9900 */
[----:B------:R-:W5:Y:S01]  /*2010*/  LDG.E.CONSTANT R25, desc[UR6][R2.64+0x1400] ;  /* 0x0014000602197981 */ /* 0x000f62000c1e9900 */
[----:B0-----:R-:W-:-:S06]  /*2020*/  IMAD.WIDE.U32 R4, R11, 0x4, R6 ;  /* 0x000000040b047825 */ /* 0x001fcc00078e0006 */
[----:B------:R-:W2:Y:S01]  /*2030*/  LDG.E.CONSTANT R4, desc[UR6][R4.64] ;  /* 0x0000000604047981 */ /* 0x000ea2000c1e9900 */
[----:B------:R-:W-:-:S03]  /*2040*/  IMAD.WIDE.U32 R6, R19, 0x4, R6 ;  /* 0x0000000413067825 */ /* 0x000fc600078e0006 */
[----:B------:R0:W5:Y:S04]  /*2050*/  LDG.E.CONSTANT R19, desc[UR6][R2.64+0xc00] ;  /* 0x000c000602137981 */ /* 0x000168000c1e9900 */
[----:B------:R-:W5:Y:S01]  /*2060*/  LDG.E.CONSTANT R7, desc[UR6][R6.64] ;  /* 0x0000000606077981 */ /* 0x000f62000c1e9900 */
[----:B------:R-:W-:Y:S01]  /*2070*/  VIADD R8, R8, 0x800 ;  /* 0x0000080008087836 */ /* 0x000fe20000000000 */
        /* <DEDUP_REMOVED lines=17> */
[----:B------:R-:W-:Y:S02]  /*2190*/  FSETP.GEU.AND P1, PT, R4, R25, PT ;  /* 0x000000190400720b */ /* 0x000fe40003f2e000 */
[----:B------:R-:W-:Y:S02]  /*21a0*/  PLOP3.LUT P0, PT, PT, PT, PT, 0x8, 0x80 ;  /* 0x000000000080781c */ /* 0x000fe40003f0e170 */
[----:B------:R-:W-:-:S11]  /*21b0*/  FSEL R21, R25, R4, !P1 ;  /* 0x0000000419157208 */ /* 0x000fd60004800000 */
.L_x_29:
[----:B------:R-:W-:Y:S05]  /*21c0*/  BSYNC.RECONVERGENT B2 ;  /* 0x0000000000027941 */ /* 0x000fea0003800200 */
.L_x_28:
[----:B------:R-:W-:-:S13]  /*21d0*/  ISETP.LT.OR P0, PT, R8, R9, P0 ;  /* 0x000000090800720c */ /* 0x000fda0000701670 */
[----:B------:R-:W-:Y:S05]  /*21e0*/  @!P0 BRA `(.L_x_21) ;  /* 0x0000000000388947 */ /* 0x000fea0003800000 */
[----:B------:R-:W0:Y:S01]  /*21f0*/  LDC.64 R4, c[0x0][0x380] ;  /* 0x0000e000ff047b82 */ /* 0x000e220000000a00 */
[----:B------:R-:W2:Y:S04]  /*2200*/  LDG.E.CONSTANT R6, desc[UR6][R2.64+-0x400] ;  /* 0xfffc000602067981 */ /* 0x000ea8000c1e9900 */
[----:B------:R-:W3:Y:S04]  /*2210*/  LDG.E.CONSTANT R7, desc[UR6][R2.64] ;  /* 0x0000000602077981 */ /* 0x000ee8000c1e9900 */
[----:B------:R-:W4:Y:S01]  /*2220*/  LDG.E.CONSTANT R9, desc[UR6][R2.64+0x400] ;  /* 0x0004000602097981 */ /* 0x000f22000c1e9900 */
[----:B0-----:R-:W-:-:S06]  /*2230*/  IMAD.WIDE.U32 R4, R11, 0x4, R4 ;  /* 0x000000040b047825 */ /* 0x001fcc00078e0004 */
[----:B------:R-:W5:Y:S02]  /*2240*/  LDG.E.CONSTANT R4, desc[UR6][R4.64] ;  /* 0x0000000604047981 */ /* 0x000f64000c1e9900 */
[----:B-----5:R-:W-:-:S04]  /*2250*/  FSETP.GEU.AND P0, PT, R21, R4, PT ;  /* 0x000000041500720b */ /* 0x020fc80003f0e000 */
[----:B------:R-:W-:-:S04]  /*2260*/  FSEL R21, R4, R21, !P0 ;  /* 0x0000001504157208 */ /* 0x000fc80004000000 */
[----:B--2---:R-:W-:-:S04]  /*2270*/  FSETP.GEU.AND P0, PT, R21, R6, PT ;  /* 0x000000061500720b */ /* 0x004fc80003f0e000 */
[----:B------:R-:W-:-:S04]  /*2280*/  FSEL R6, R6, R21, !P0 ;  /* 0x0000001506067208 */ /* 0x000fc80004000000 */
[----:B---3--:R-:W-:-:S04]  /*2290*/  FSETP.GEU.AND P0, PT, R6, R7, PT ;  /* 0x000000070600720b */ /* 0x008fc80003f0e000 */
[----:B------:R-:W-:-:S04]  /*22a0*/  FSEL R6, R7, R6, !P0 ;  /* 0x0000000607067208 */ /* 0x000fc80004000000 */
[----:B----4-:R-:W-:-:S04]  /*22b0*/  FSETP.GEU.AND P0, PT, R6, R9, PT ;  /* 0x000000090600720b */ /* 0x010fc80003f0e000 */
[----:B------:R-:W-:-:S09]  /*22c0*/  FSEL R21, R9, R6, !P0 ;  /* 0x0000000609157208 */ /* 0x000fd20004000000 */
.L_x_21:
[----:B------:R-:W-:Y:S05]  /*22d0*/  BSYNC.RECONVERGENT B1 ;  /* 0x0000000000017941 */ /* 0x000fea0003800200 */
.L_x_19:
[----:B------:R-:W0:Y:S01]  /*22e0*/  S2R R6, SR_LANEID ;  /* 0x0000000000067919 */ /* 0x000e220000000000 */
[----:B------:R-:W1:Y:S02]  /*22f0*/  SHFL.DOWN PT, R2, R21, 0x1, 0x1f ;  /* 0x08201f0015027f89 */ /* 0x000e6400000e0000 */
[----:B-1----:R-:W-:Y:S02]  /*2300*/  FSETP.GEU.AND P0, PT, R21, R2, PT ;  /* 0x000000021500720b */ /* 0x002fe40003f0e000 */
[C---:B0-----:R-:W-:Y:S02]  /*2310*/  ISETP.GT.AND P1, PT, R6.reuse, 0x1e, PT ;  /* 0x0000001e0600780c */ /* 0x041fe40003f24270 */
[----:B------:R-:W-:-:S11]  /*2320*/  ISETP.NE.AND P2, PT, R6, RZ, PT ;  /* 0x000000ff0600720c */ /* 0x000fd60003f45270 */
[----:B------:R-:W-:Y:S02]  /*2330*/  @!P1 FSEL R21, R2, R21, !P0 ;  /* 0x0000001502159208 */ /* 0x000fe40004000000 */
[----:B------:R-:W-:Y:S01]  /*2340*/  ISETP.GT.AND P1, PT, R6, 0x1d, PT ;  /* 0x0000001d0600780c */ /* 0x000fe20003f24270 */
[----:B------:R-:W0:Y:S01]  /*2350*/  @!P2 S2R R5, SR_CgaCtaId ;  /* 0x000000000005a919 */ /* 0x000e220000008800 */
[----:B------:R-:W-:Y:S02]  /*2360*/  @!P2 MOV R4, 0x400 ;  /* 0x000004000004a802 */ /* 0x000fe40000000f00 */
[----:B------:R-:W-:Y:S01]  /*2370*/  @!P2 SHF.R.U32.HI R3, RZ, 0x3, R0 ;  /* 0x00000003ff03a819 */ /* 0x000fe20000011600 */
[----:B------:R-:W1:Y:S03]  /*2380*/  SHFL.DOWN PT, R2, R21, 0x2, 0x1f ;  /* 0x08401f0015027f89 */ /* 0x000e6600000e0000 */
[----:B------:R-:W-:-:S02]  /*2390*/  @!P2 LOP3.LUT R3, R3, 0x7c, RZ, 0xc0, !PT ;  /* 0x0000007c0303a812 */ /* 0x000fc400078ec0ff */
[----:B-1----:R-:W-:-:S04]  /*23a0*/  FSETP.GEU.AND P0, PT, R21, R2, PT ;  /* 0x000000021500720b */ /* 0x002fc80003f0e000 */
[----:B------:R-:W-:Y:S02]  /*23b0*/  @!P1 FSEL R21, R2, R21, !P0 ;  /* 0x0000001502159208 */ /* 0x000fe40004000000 */
[----:B------:R-:W-:Y:S02]  /*23c0*/  ISETP.GT.AND P1, PT, R6, 0x1b, PT ;  /* 0x0000001b0600780c */ /* 0x000fe40003f24270 */
[----:B0-----:R-:W-:Y:S01]  /*23d0*/  @!P2 LEA R4, R5, R4, 0x18 ;  /* 0x000000040504a211 */ /* 0x001fe200078ec0ff */
[----:B------:R-:W0:Y:S04]  /*23e0*/  SHFL.DOWN PT, R2, R21, 0x4, 0x1f ;  /* 0x08801f0015027f89 */ /* 0x000e2800000e0000 */
[----:B------:R-:W-:Y:S01]  /*23f0*/  @!P2 IMAD.IADD R3, R3, 0x1, R4 ;  /* 0x000000010303a824 */ /* 0x000fe200078e0204 */
[----:B0-----:R-:W-:-:S05]  /*2400*/  FSETP.GEU.AND P0, PT, R21, R2, PT ;  /* 0x000000021500720b */ /* 0x001fca0003f0e000 */
        /* <DEDUP_REMOVED lines=35> */
.L_x_2:
        /* <DEDUP_REMOVED lines=12> */
.L_x_32:
[----:B------:R-:W-:Y:S05]  /*2700*/  BSYNC.RECONVERGENT B1 ;  /* 0x0000000000017941 */ /* 0x000fea0003800200 */
.L_x_31:
        /* <DEDUP_REMOVED lines=16> */
.L_x_37:
        /* <DEDUP_REMOVED lines=10> */
.L_x_36:
[----:B------:R-:W-:Y:S05]  /*28b0*/  BSYNC.RECONVERGENT B2 ;  /* 0x0000000000027941 */ /* 0x000fea0003800200 */
.L_x_35:
        /* <DEDUP_REMOVED lines=8> */
.L_x_40:
        /* <DEDUP_REMOVED lines=59> */
.L_x_39:
[----:B------:R-:W-:Y:S05]  /*2cf0*/  BSYNC.RECONVERGENT B2 ;  /* 0x0000000000027941 */ /* 0x000fea0003800200 */
.L_x_38:
        /* <DEDUP_REMOVED lines=34> */
.L_x_42:
[----:B------:R-:W-:Y:S05]  /*2f20*/  BSYNC.RECONVERGENT B2 ;  /* 0x0000000000027941 */ /* 0x000fea0003800200 */
.L_x_41:
        /* <DEDUP_REMOVED lines=16> */
.L_x_34:
[----:B------:R-:W-:Y:S05]  /*3030*/  BSYNC.RECONVERGENT B1 ;  /* 0x0000000000017941 */ /* 0x000fea0003800200 */
.L_x_33:
        /* <DEDUP_REMOVED lines=58> */
.L_x_43:
[----:B------:R-:W-:Y:S01]  /*33e0*/  LOP3.LUT R0, R7, 0x3e0, RZ, 0xc0, !PT ;  /* 0x000003e007007812 */ /* 0x000fe200078ec0ff */
[----:B0-----:R-:W0:Y:S03]  /*33f0*/  S2R R2, SR_LANEID ;  /* 0x0000000000027919 */ /* 0x001e260000000000 */
[----:B------:R-:W-:Y:S01]  /*3400*/  LOP3.LUT R9, RZ, R0, RZ, 0x33, !PT ;  /* 0x00000000ff097212 */ /* 0x000fe200078e33ff */
[----:B------:R-:W-:-:S04]  /*3410*/  VIADD R3, R0, 0x20 ;  /* 0x0000002000037836 */ /* 0x000fc80000000000 */
[----:B------:R-:W-:Y:S01]  /*3420*/  IMAD.IADD R9, R9, 0x1, R20 ;  /* 0x0000000109097824 */ /* 0x000fe200078e0214 */
[----:B------:R-:W-:-:S04]  /*3430*/  ISETP.GT.AND P0, PT, R3, R20, PT ;  /* 0x000000140300720c */ /* 0x000fc80003f04270 */
[----:B------:R-:W-:-:S05]  /*3440*/  SEL R4, R9, 0x1f, P0 ;  /* 0x0000001f09047807 */ /* 0x000fca0000000000 */
[----:B------:R-:W1:Y:S01]  /*3450*/  SHFL.DOWN PT, R0, R5, 0x1, R4 ;  /* 0x0820000005007989 */ /* 0x000e6200000e0004 */
[C---:B0-----:R-:W-:Y:S01]  /*3460*/  ISETP.GE.AND P1, PT, R2.reuse, R4, PT ;  /* 0x000000040200720c */ /* 0x041fe20003f26270 */
[----:B------:R-:W-:Y:S01]  /*3470*/  VIADD R3, R2, 0x2 ;  /* 0x0000000202037836 */ /* 0x000fe20000000000 */
[----:B-1----:R-:W-:-:S11]  /*3480*/  FSETP.GEU.AND P0, PT, R5, R0, PT ;  /* 0x000000000500720b */ /* 0x002fd60003f0e000 */
[----:B------:R-:W-:Y:S02]  /*3490*/  @!P1 FSEL R5, R0, R5, !P0 ;  /* 0x0000000500059208 */ /* 0x000fe40004000000 */
[----:B------:R-:W-:Y:S01]  /*34a0*/  ISETP.GT.AND P1, PT, R3, R4, PT ;  /* 0x000000040300720c */ /* 0x000fe20003f24270 */
[----:B------:R-:W-:Y:S02]  /*34b0*/  VIADD R3, R2, 0x4 ;  /* 0x0000000402037836 */ /* 0x000fe40000000000 */
[----:B------:R-:W0:Y:S02]  /*34c0*/  SHFL.DOWN PT, R0, R5, 0x2, R4 ;  /* 0x0840000005007989 */ /* 0x000e2400000e0004 */
[----:B0-----:R-:W-:-:S08]  /*34d0*/  FSETP.GEU.AND P0, PT, R5, R0, PT ;  /* 0x000000000500720b */ /* 0x001fd00003f0e000 */
[----:B------:R-:W-:Y:S02]  /*34e0*/  @!P1 FSEL R5, R0, R5, !P0 ;  /* 0x0000000500059208 */ /* 0x000fe40004000000 */
[-C--:B------:R-:W-:Y:S01]  /*34f0*/  ISETP.GT.AND P1, PT, R3, R4.reuse, PT ;  /* 0x000000040300720c */ /* 0x080fe20003f24270 */
[C---:B------:R-:W-:Y:S02]  /*3500*/  VIADD R3, R2.reuse, 0x8 ;  /* 0x0000000802037836 */ /* 0x040fe40000000000 */
[----:B------:R-:W0:Y:S03]  /*3510*/  SHFL.DOWN PT, R0, R5, 0x4, R4 ;  /* 0x0880000005007989 */ /* 0x000e2600000e0004 */
[----:B------:R-:W-:Y:S01]  /*3520*/  ISETP.GT.AND P2, PT, R3, R4, PT ;  /* 0x000000040300720c */ /* 0x000fe20003f44270 */
[----:B------:R-:W-:Y:S01]  /*3530*/  VIADD R3, R2, 0x10 ;  /* 0x0000001002037836 */ /* 0x000fe20000000000 */
[----:B0-----:R-:W-:-:S05]  /*3540*/  FSETP.GEU.AND P0, PT, R5, R0, PT ;  /* 0x000000000500720b */ /* 0x001fca0003f0e000 */
[----:B------:R-:W-:Y:S02]  /*3550*/  @!P1 FSEL R5, R0, R5, !P0 ;  /* 0x0000000500059208 */ /* 0x000fe40004000000 */
[----:B------:R-:W-:-:S03]  /*3560*/  ISETP.NE.AND P0, PT, R2, RZ, PT ;  /* 0x000000ff0200720c */ /* 0x000fc60003f05270 */
[----:B------:R-:W0:Y:S10]  /*3570*/  SHFL.DOWN PT, R0, R5, 0x8, R4 ;  /* 0x0900000005007989 */ /* 0x000e3400000e0004 */
[----:B------:R-:W1:Y:S01]  /*3580*/  @!P0 S2R R6, SR_CgaCtaId ;  /* 0x0000000000068919 */ /* 0x000e620000008800 */
[----:B------:R-:W-:-:S04]  /*3590*/  @!P0 SHF.R.U32.HI R2, RZ, 0x3, R7 ;  /* 0x00000003ff028819 */ /* 0x000fc80000011607 */
[----:B------:R-:W-:Y:S02]  /*35a0*/  @!P0 LOP3.LUT R2, R2, 0x7c, RZ, 0xc0, !PT ;  /* 0x0000007c02028812 */ /* 0x000fe400078ec0ff */
[----:B0-----:R-:W-:-:S04]  /*35b0*/  FSETP.GEU.AND P1, PT, R5, R0, PT ;  /* 0x000000000500720b */ /* 0x001fc80003f2e000 */
[----:B------:R-:W-:Y:S02]  /*35c0*/  @!P2 FSEL R5, R0, R5, !P1 ;  /* 0x000000050005a208 */ /* 0x000fe40004800000 */
[----:B------:R-:W-:Y:S02]  /*35d0*/  ISETP.GT.AND P2, PT, R3, R4, PT ;  /* 0x000000040300720c */ /* 0x000fe40003f44270 */
[----:B------:R-:W-:Y:S01]  /*35e0*/  @!P0 MOV R3, 0x400 ;  /* 0x0000040000038802 */ /* 0x000fe20000000f00 */
[----:B------:R-:W0:Y:S03]  /*35f0*/  SHFL.DOWN PT, R0, R5, 0x10, R4 ;  /* 0x0a00000005007989 */ /* 0x000e2600000e0004 */
        /* <DEDUP_REMOVED lines=37> */
.L_x_30:
[----:B------:R-:W0:Y:S01]  /*3850*/  S2R R8, SR_TID.X ;  /* 0x0000000000087919 */ /* 0x000e220000002100 */
[----:B------:R-:W0:Y:S02]  /*3860*/  LDC.64 R2, c[0x0][0x380] ;  /* 0x0000e000ff027b82 */ /* 0x000e240000000a00 */
[----:B0-----:R-:W-:-:S05]  /*3870*/  IMAD.WIDE.U32 R2, R8, 0x4, R2 ;  /* 0x0000000408027825 */ /* 0x001fca00078e0002 */
[----:B------:R-:W2:Y:S04]  /*3880*/  LDG.E.CONSTANT R19, desc[UR6][R2.64] ;  /* 0x0000000602137981 */ /* 0x000ea8000c1e9900 */
[----:B------:R-:W2:Y:S04]  /*3890*/  LDG.E.CONSTANT R0, desc[UR6][R2.64+0x400] ;  /* 0x0004000602007981 */ /* 0x000ea8000c1e9900 */
[----:B------:R-:W3:Y:S04]  /*38a0*/  LDG.E.CONSTANT R4, desc[UR6][R2.64+0x800] ;  /* 0x0008000602047981 */ /* 0x000ee8000c1e9900 */
[----:B------:R-:W3:Y:S04]  /*38b0*/  LDG.E.CONSTANT R5, desc[UR6][R2.64+0xc00] ;  /* 0x000c000602057981 */ /* 0x000ee8000c1e9900 */
[----:B------:R-:W4:Y:S04]  /*38c0*/  LDG.E.CONSTANT R6, desc[UR6][R2.64+0x1000] ;  /* 0x0010000602067981 */ /* 0x000f28000c1e9900 */
[----:B------:R-:W4:Y:S04]  /*38d0*/  LDG.E.CONSTANT R7, desc[UR6][R2.64+0x1400] ;  /* 0x0014000602077981 */ /* 0x000f28000c1e9900 */
[----:B------:R-:W5:Y:S04]  /*38e0*/  LDG.E.CONSTANT R9, desc[UR6][R2.64+0x1800] ;  /* 0x0018000602097981 */ /* 0x000f68000c1e9900 */
        /* <DEDUP_REMOVED lines=8> */
[----:B------:R-:W5:Y:S01]  /*3970*/  LDG.E.CONSTANT R18, desc[UR6][R2.64+0x3c00] ;  /* 0x003c000602127981 */ /* 0x000f62000c1e9900 */
[----:B--2---:R-:W-:-:S04]  /*3980*/  FSETP.GEU.AND P0, PT, R19, R0, PT ;  /* 0x000000001300720b */ /* 0x004fc80003f0e000 */
[----:B------:R-:W-:Y:S02]  /*3990*/  FSEL R0, R0, R19, !P0 ;  /* 0x0000001300007208 */ /* 0x000fe40004000000 */
[----:B---3--:R-:W-:-:S04]  /*39a0*/  FSETP.GEU.AND P1, PT, R4, R5, PT ;  /* 0x000000050400720b */ /* 0x008fc80003f2e000 */
[----:B------:R-:W-:Y:S02]  /*39b0*/  FSEL R5, R5, R4, !P1 ;  /* 0x0000000405057208 */ /* 0x000fe40004800000 */
[----:B----4-:R-:W-:-:S04]  /*39c0*/  FSETP.GEU.AND P2, PT, R6, R7, PT ;  /* 0x000000070600720b */ /* 0x010fc80003f4e000 */
[----:B------:R-:W-:Y:S02]  /*39d0*/  FSEL R6, R7, R6, !P2 ;  /* 0x0000000607067208 */ /* 0x000fe40005000000 */
[----:B-----5:R-:W-:-:S04]  /*39e0*/  FSETP.GEU.AND P3, PT, R9, R10, PT ;  /* 0x0000000a0900720b */ /* 0x020fc80003f6e000 */
[----:B------:R-:W-:Y:S02]  /*39f0*/  FSEL R9, R10, R9, !P3 ;  /* 0x000000090a097208 */ /* 0x000fe40005800000 */
[----:B------:R-:W-:-:S04]  /*3a00*/  FSETP.GEU.AND P0, PT, R11, R12, PT ;  /* 0x0000000c0b00720b */ /* 0x000fc80003f0e000 */
[----:B------:R-:W-:Y:S02]  /*3a10*/  FSEL R11, R12, R11, !P0 ;  /* 0x0000000b0c0b7208 */ /* 0x000fe40004000000 */
[----:B------:R-:W-:Y:S02]  /*3a20*/  FSETP.GEU.AND P0, PT, R0, R5, PT ;  /* 0x000000050000720b */ /* 0x000fe40003f0e000 */
[----:B------:R-:W-:Y:S02]  /*3a30*/  FSETP.GEU.AND P1, PT, R13, R14, PT ;  /* 0x0000000e0d00720b */ /* 0x000fe40003f2e000 */
[----:B------:R-:W-:Y:S02]  /*3a40*/  FSEL R0, R5, R0, !P0 ;  /* 0x0000000005007208 */ /* 0x000fe40004000000 */
[----:B------:R-:W-:Y:S02]  /*3a50*/  FSEL R14, R14, R13, !P1 ;  /* 0x0000000d0e0e7208 */ /* 0x000fe40004800000 */
[----:B------:R-:W-:-:S02]  /*3a60*/  FSETP.GEU.AND P1, PT, R6, R9, PT ;  /* 0x000000090600720b */ /* 0x000fc40003f2e000 */
[----:B------:R-:W-:Y:S02]  /*3a70*/  FSETP.GEU.AND P2, PT, R15, R16, PT ;  /* 0x000000100f00720b */ /* 0x000fe40003f4e000 */
[----:B------:R-:W-:Y:S02]  /*3a80*/  FSEL R9, R9, R6, !P1 ;  /* 0x0000000609097208 */ /* 0x000fe40004800000 */
[----:B------:R-:W-:Y:S02]  /*3a90*/  FSEL R15, R16, R15, !P2 ;  /* 0x0000000f100f7208 */ /* 0x000fe40005000000 */
[----:B------:R-:W-:Y:S02]  /*3aa0*/  FSETP.GEU.AND P2, PT, R11, R14, PT ;  /* 0x0000000e0b00720b */ /* 0x000fe40003f4e000 */
[----:B------:R-:W-:Y:S02]  /*3ab0*/  FSETP.GEU.AND P3, PT, R17, R18, PT ;  /* 0x000000121100720b */ /* 0x000fe40003f6e000 */
[----:B------:R-:W-:-:S02]  /*3ac0*/  FSEL R11, R14, R11, !P2 ;  /* 0x0000000b0e0b7208 */ /* 0x000fc40005000000 */
[----:B------:R-:W-:Y:S02]  /*3ad0*/  FSEL R18, R18, R17, !P3 ;  /* 0x0000001112127208 */ /* 0x000fe40005800000 */
[----:B------:R-:W-:Y:S02]  /*3ae0*/  FSETP.GEU.AND P0, PT, R0, R9, PT ;  /* 0x000000090000720b */ /* 0x000fe40003f0e000 */
[----:B------:R-:W-:Y:S02]  /*3af0*/  FSETP.GEU.AND P3, PT, R15, R18, PT ;  /* 0x000000120f00720b */ /* 0x000fe40003f6e000 */
[----:B------:R-:W-:Y:S02]  /*3b00*/  FSEL R0, R9, R0, !P0 ;  /* 0x0000000009007208 */ /* 0x000fe40004000000 */
[----:B------:R-:W-:-:S04]  /*3b10*/  FSEL R18, R18, R15, !P3 ;  /* 0x0000000f12127208 */ /* 0x000fc80005800000 */
[----:B------:R-:W-:-:S04]  /*3b20*/  FSETP.GEU.AND P1, PT, R11, R18, PT ;  /* 0x000000120b00720b */ /* 0x000fc80003f2e000 */
[----:B------:R-:W-:Y:S01]  /*3b30*/  FSEL R5, R18, R11, !P1 ;  /* 0x0000000b12057208 */ /* 0x000fe20004800000 */
[----:B------:R-:W-:Y:S01]  /*3b40*/  IMAD.MOV.U32 R11, RZ, RZ, 0x1000 ;  /* 0x00001000ff0b7424 */ /* 0x000fe200078e00ff */
[----:B------:R-:W-:Y:S02]  /*3b50*/  ISETP.GE.U32.AND P1, PT, R20, 0x2000, PT ;  /* 0x000020001400780c */ /* 0x000fe40003f26070 */
[----:B------:R-:W-:-:S04]  /*3b60*/  FSETP.GEU.AND P0, PT, R0, R5, PT ;  /* 0x000000050000720b */ /* 0x000fc80003f0e000 */
[----:B------:R-:W-:-:S07]  /*3b70*/  FSEL R0, R5, R0, !P0 ;  /* 0x0000000005007208 */ /* 0x000fce0004000000 */
[----:B------:R-:W-:Y:S05]  /*3b80*/  @!P1 BRA `(.L_x_44) ;  /* 0x0000000000ec9947 */ /* 0x000fea0003800000 */
[----:B------:R-:W0:Y:S01]  /*3b90*/  LDC R7, c[0x0][0x390] ;  /* 0x0000e400ff077b82 */ /* 0x000e220000000800 */
[----:B------:R-:W-:Y:S02]  /*3ba0*/  VIADD R6, R20, 0xfffff000 ;  /* 0xfffff00014067836 */ /* 0x000fe40000000000 */
[----:B------:R-:W-:-:S07]  /*3bb0*/  IMAD.MOV.U32 R11, RZ, RZ, 0x1000 ;  /* 0x00001000ff0b7424 */ /* 0x000fce00078e00ff */
.L_x_46:
[----:B------:R-:W-:-:S05]  /*3bc0*/  IMAD.WIDE R4, R11, 0x4, R2 ;  /* 0x000000040b047825 */ /* 0x000fca00078e0202 */
        /* <DEDUP_REMOVED lines=15> */
[----:B------:R1:W5:Y:S01]  /*3cc0*/  LDG.E.CONSTANT R16, desc[UR6][R4.64+0x3c00] ;  /* 0x003c000604107981 */ /* 0x000362000c1e9900 */
        /* <DEDUP_REMOVED lines=16> */
[----:B------:R-:W-:Y:S01]  /*3dd0*/  FSEL R23, R23, R20, !P1 ;  /* 0x0000001417177208 */ /* 0x000fe20004800000 */
[----:B0-----:R-:W-:Y:S01]  /*3de0*/  IMAD.MOV.U32 R20, RZ, RZ, R7 ;  /* 0x000000ffff147224 */ /* 0x001fe200078e0007 */
[----:B------:R-:W-:Y:S02]  /*3df0*/  FSEL R10, R13, R10, !P2 ;  /* 0x0000000a0d0a7208 */ /* 0x000fe40005000000 */
[----:B------:R-:W-:Y:S01]  /*3e00*/  FSETP.GEU.AND P2, PT, R24, R15, PT ;  /* 0x0000000f1800720b */ /* 0x000fe20003f4e000 */
[----:B-1----:R-:W-:Y:S01]  /*3e10*/  IMAD.IADD R4, R20, 0x1, -R11 ;  /* 0x0000000114047824 */ /* 0x002fe200078e0a0b */
        /* <DEDUP_REMOVED lines=18> */
.L_x_44:
        /* <DEDUP_REMOVED lines=20> */
.L_x_50:
        /* <DEDUP_REMOVED lines=9> */
.L_x_49:
[----:B------:R-:W-:Y:S05]  /*4110*/  BSYNC.RECONVERGENT B2 ;  /* 0x0000000000027941 */ /* 0x000fea0003800200 */
.L_x_48:
        /* <DEDUP_REMOVED lines=16> */
.L_x_53:
        /* <DEDUP_REMOVED lines=62> */
.L_x_52:
[----:B------:R-:W-:Y:S05]  /*4600*/  BSYNC.RECONVERGENT B2 ;  /* 0x0000000000027941 */ /* 0x000fea0003800200 */
.L_x_51:
        /* <DEDUP_REMOVED lines=37> */
.L_x_55:
[----:B------:R-:W-:Y:S05]  /*4860*/  BSYNC.RECONVERGENT B2 ;  /* 0x0000000000027941 */ /* 0x000fea0003800200 */
.L_x_54:
[----:B------:R-:W-:-:S13]  /*4870*/  ISETP.LT.OR P0, PT, R10, R9, P0 ;  /* 0x000000090a00720c */ /* 0x000fda0000701670 */
[----:B------:R-:W-:Y:S05]  /*4880*/  @!P0 BRA `(.L_x_47) ;  /* 0x0000000000388947 */ /* 0x000fea0003800000 */
[----:B------:R-:W0:Y:S01]  /*4890*/  LDC.64 R4, c[0x0][0x380] ;  /* 0x0000e000ff047b82 */ /* 0x000e220000000a00 */
[----:B------:R-:W2:Y:S04]  /*48a0*/  LDG.E.CONSTANT R7, desc[UR6][R2.64+-0x400] ;  /* 0xfffc000602077981 */ /* 0x000ea8000c1e9900 */
[----:B------:R-:W3:Y:S01]  /*48b0*/  LDG.E.CONSTANT R9, desc[UR6][R2.64] ;  /* 0x0000000602097981 */ /* 0x000ee2000c1e9900 */
[----:B0-----:R-:W-:-:S03]  /*48c0*/  IMAD.WIDE.U32 R4, R11, 0x4, R4 ;  /* 0x000000040b047825 */ /* 0x001fc600078e0004 */
[----:B------:R-:W4:Y:S04]  /*48d0*/  LDG.E.CONSTANT R11, desc[UR6][R2.64+0x400] ;  /* 0x00040006020b7981 */ /* 0x000f28000c1e9900 */
        /* <DEDUP_REMOVED lines=9> */
.L_x_47:
[----:B------:R-:W-:Y:S05]  /*4970*/  BSYNC.RECONVERGENT B1 ;  /* 0x0000000000017941 */ /* 0x000fea0003800200 */
.L_x_45:
[----:B------:R-:W0:Y:S01]  /*4980*/  S2R R6, SR_LANEID ;  /* 0x0000000000067919 */ /* 0x000e220000000000 */
[----:B------:R-:W-:-:S05]  /*4990*/  IMAD.MOV.U32 R3, RZ, RZ, R0 ;  /* 0x000000ffff037224 */ /* 0x000fca00078e0000 */
        /* <DEDUP_REMOVED lines=51> */
[----:B------:R-:W-:-:S09]  /*4cd0*/  FSEL R0, R9, R0, !P1 ;  /* 0x0000000009007208 */ /* 0x000fd20004800000 */
.L_x_17:
[----:B------:R-:W-:Y:S05]  /*4ce0*/  BSYNC.RECONVERGENT B0 ;  /* 0x0000000000007941 */ /* 0x000fea0003800200 */
.L_x_1:
[----:B------:R-:W-:Y:S05]  /*4cf0*/  @P0 EXIT ;  /* 0x000000000000094d */ /* 0x000fea0003800000 */
[----:B------:R-:W0:Y:S01]  /*4d00*/  LDCU UR4, c[0x0][0x398] ;  /* 0x00007300ff0477ac */ /* 0x000e220008000800 */
[----:B------:R-:W1:Y:S01]  /*4d10*/  LDC.64 R2, c[0x0][0x388] ;  /* 0x0000e200ff027b82 */ /* 0x000e620000000a00 */
[----:B0-----:R-:W-:-:S04]  /*4d20*/  FSETP.GT.AND P0, PT, R0, UR4, PT ;  /* 0x0000000400007c0b */ /* 0x001fc8000bf04000 */
[----:B------:R-:W-:-:S05]  /*4d30*/  FSEL R5, R0, UR4, P0 ;  /* 0x0000000400057c08 */ /* 0x000fca0008000000 */
[----:B-1----:R-:W-:Y:S01]  /*4d40*/  STG.E desc[UR6][R2.64], R5 ;  /* 0x0000000502007986 */ /* 0x002fe2000c101906 */
[----:B------:R-:W-:Y:S05]  /*4d50*/  EXIT ;  /* 0x000000000000794d */ /* 0x000fea0003800000 */
.L_x_56:
[----:B------:R-:W-:-:S00]  /*4d60*/  BRA `(.L_x_56) ;  /* 0xfffffffc00fc7947 */ /* 0x000fc0000383ffff */
[----:B------:R-:W-:-:S00]  /*4d70*/  NOP ;  /* 0x0000000000007918 */ /* 0x000fc00000000000 */
        /* <DEDUP_REMOVED lines=8> */
.L_x_183:


//--------------------- .text._ZN3cub18CUB_300001_SM_10006detail6reduce18DeviceReduceKernelINS2_10policy_hubIfjN4cuda3__47maximumIvEEE10Policy1000EPfjS8_fNS5_3std3__410__identityEEEvT0_PT3_T1_NS0_13GridEvenShareISI_EET2_T4_ --------------------------
	.section	.text._ZN3cub18CUB_300001_SM_10006detail6reduce18DeviceReduceKernelINS2_10policy_hubIfjN4cuda3__47maximumIvEEE10Policy1000EPfjS8_fNS5_3std3__410__identityEEEvT0_PT3_T1_NS0_13GridEvenShareISI_EET2_T4_,"ax",@progbits
	.align	128
        .global         _ZN3cub18CUB_300001_SM_10006detail6reduce18DeviceReduceKernelINS2_10policy_hubIfjN4cuda3__47maximumIvEEE10Policy1000EPfjS8_fNS5_3std3__410__identityEEEvT0_PT3_T1_NS0_13GridEvenShareISI_EET2_T4_
        .type           _ZN3cub18CUB_300001_SM_10006detail6reduce18DeviceReduceKernelINS2_10policy_hubIfjN4cuda3__47maximumIvEEE10Policy1000EPfjS8_fNS5_3std3__410__identityEEEvT0_PT3_T1_NS0_13GridEvenShareISI_EET2_T4_,@function
        .size           _ZN3cub18CUB_300001_SM_10006detail6reduce18DeviceReduceKernelINS2_10policy_hubIfjN4cuda3__47maximumIvEEE10Policy1000EPfjS8_fNS5_3std3__410__identityEEEvT0_PT3_T1_NS0_13GridEvenShareISI_EET2_T4_,(.L_x_184 - _ZN3cub18CUB_300001_SM_10006detail6reduce18DeviceReduceKernelINS2_10policy_hubIfjN4cuda3__47maximumIvEEE10Policy1000EPfjS8_fNS5_3std3__410__identityEEEvT0_PT3_T1_NS0_13GridEvenShareISI_EET2_T4_)
        .other          _ZN3cub18CUB_300001_SM_10006detail6reduce18DeviceReduceKernelINS2_10policy_hubIfjN4cuda3__47maximumIvEEE10Policy1000EPfjS8_fNS5_3std3__410__identityEEEvT0_PT3_T1_NS0_13GridEvenShareISI_EET2_T4_,@"STO_CUDA_ENTRY STV_DEFAULT"
_ZN3cub18CUB_300001_SM_10006detail6reduce18DeviceReduceKernelINS2_10policy_hubIfjN4cuda3__47maximumIvEEE10Policy1000EPfjS8_fNS5_3std3__410__identityEEEvT0_PT3_T1_NS0_13GridEvenShareISI_EET2_T4_:
.text._ZN3cub18CUB_300001_SM_10006detail6reduce18DeviceReduceKernelINS2_10policy_hubIfjN4cuda3__47maximumIvEEE10Policy1000EPfjS8_fNS5_3std3__410__identityEEEvT0_PT3_T1_NS0_13GridEvenShareISI_EET2_T4_:
[----:B------:R-:W-:Y:S01]  /*0000*/  LDC R1, c[0x0][0x37c] ;  /* 0x0000df00ff017b82 */ /* 0x000fe20000000800 */
[----:B------:R-:W0:Y:S01]  /*0010*/  S2R R0, SR_CTAID.X ;  /* 0x0000000000007919 */ /* 0x000e220000002500 */
[----:B------:R-:W1:Y:S01]  /*0020*/  LDCU UR4, c[0x0][0x380] ;  /* 0x00007000ff0477ac */ /* 0x000e620008000800 */
[----:B------:R-:W-:Y:S01]  /*0030*/  BSSY.RECONVERGENT B0, `(.L_x_57) ;  /* 0x0000360000007945 */ /* 0x000fe20003800200 */
[----:B------:R-:W2:Y:S01]  /*0040*/  LDCU UR5, c[0x0][0x3ac] ;  /* 0x00007580ff0577ac */ /* 0x000ea20008000800 */
[----:B------:R-:W3:Y:S01]  /*0050*/  LDCU.64 UR8, c[0x0][0x358] ;  /* 0x00006b00ff0877ac */ /* 0x000ee20008000a00 */
[----:B-1----:R-:W-:Y:S02]  /*0060*/  ULOP3.LUT UP0, URZ, UR4, 0xf, URZ, 0xc0, !UPT ;  /* 0x0000000f04ff7892 */ /* 0x002fe4000f80c0ff */
[----:B--2---:R-:W-:Y:S01]  /*0070*/  USHF.L.U32 UR5, UR5, 0xc, URZ ;  /* 0x0000000c05057899 */ /* 0x004fe200080006ff */
[----:B0-----:R-:W-:-:S06]  /*0080*/  IMAD.SHL.U32 R23, R0, 0x1000, RZ ;  /* 0x0000100000177824 */ /* 0x001fcc00078e00ff */
[----:B---3--:R-:W-:Y:S05]  /*0090*/  BRA.U UP0, `(.L_x_58) ;  /* 0x0000001900847547 */ /* 0x008fea000b800000 */
[----:B------:R-:W0:Y:S02]  /*00a0*/  LDC R26, c[0x0][0x3a8] ;  /* 0x0000ea00ff1a7b82 */ /* 0x000e240000000800 */
[----:B0-----:R-:W-:-:S05]  /*00b0*/  IMAD R3, R0, -0x1000, R26 ;  /* 0xfffff00000037824 */ /* 0x001fca00078e021a */
[----:B------:R-:W-:-:S13]  /*00c0*/  ISETP.GT.U32.AND P0, PT, R3, 0xfff, PT ;  /* 0x00000fff0300780c */ /* 0x000fda0003f04070 */
[----:B------:R-:W-:Y:S05]  /*00d0*/  @P0 BRA `(.L_x_59) ;  /* 0x0000000c00100947 */ /* 0x000fea0003800000 */
[----:B------:R-:W0:Y:S01]  /*00e0*/  S2R R2, SR_TID.X ;  /* 0x0000000000027919 */ /* 0x000e220000002100 */
[----:B------:R-:W-:Y:S01]  /*00f0*/  BSSY.RECONVERGENT B1, `(.L_x_60) ;  /* 0x000000a000017945 */ /* 0x000fe20003800200 */
[----:B------:R-:W-:Y:S01]  /*0100*/  IMAD.MOV.U32 R6, RZ, RZ, RZ ;  /* 0x000000ffff067224 */ /* 0x000fe200078e00ff */
[----:B0-----:R-:W-:Y:S01]  /*0110*/  ISETP.GE.U32.AND P0, PT, R2, R3, PT ;  /* 0x000000030200720c */ /* 0x001fe20003f06070 */
[----:B------:R-:W-:-:S12]  /*0120*/  IMAD.MOV.U32 R11, RZ, RZ, R2 ;  /* 0x000000ffff0b7224 */ /* 0x000fd800078e0002 */
[----:B------:R-:W-:Y:S05]  /*0130*/  @P0 BRA `(.L_x_61) ;  /* 0x0000000000140947 */ /* 0x000fea0003800000 */
[----:B------:R-:W0:Y:S01]  /*0140*/  LDC.64 R6, c[0x0][0x380] ;  /* 0x0000e000ff067b82 */ /* 0x000e220000000a00 */
[----:B------:R-:W-:-:S04]  /*0150*/  IMAD R5, R0, 0x1000, R2 ;  /* 0x0000100000057824 */ /* 0x000fc800078e0202 */
[----:B0-----:R-:W-:-:S06]  /*0160*/  IMAD.WIDE.U32 R6, R5, 0x4, R6 ;  /* 0x0000000405067825 */ /* 0x001fcc00078e0006 */
[----:B------:R0:W5:Y:S01]  /*0170*/  LDG.E.CONSTANT R6, desc[UR8][R6.64] ;  /* 0x0000000806067981 */ /* 0x000162000c1e9900 */
[----:B------:R-:W-:-:S07]  /*0180*/  VIADD R11, R2, 0x100 ;  /* 0x00000100020b7836 */ /* 0x000fce0000000000 */
.L_x_61:
[----:B------:R-:W-:Y:S05]  /*0190*/  BSYNC.RECONVERGENT B1 ;  /* 0x0000000000017941 */ /* 0x000fea0003800200 */
.L_x_60:
[----:B------:R-:W-:Y:S01]  /*01a0*/  ISETP.GE.U32.AND P0, PT, R11, R3, PT ;  /* 0x000000030b00720c */ /* 0x000fe20003f06070 */
[----:B------:R-:W-:-:S12]  /*01b0*/  BSSY.RECONVERGENT B1, `(.L_x_62) ;  /* 0x0000035000017945 */ /* 0x000fd80003800200 */
[----:B------:R-:W-:Y:S05]  /*01c0*/  @P0 BRA `(.L_x_63) ;  /* 0x0000000000cc0947 */ /* 0x000fea0003800000 */
[----:B------:R-:W-:Y:S01]  /*01d0*/  LOP3.LUT R5, RZ, R11, RZ, 0x33, !PT ;  /* 0x0000000bff057212 */ /* 0x000fe200078e33ff */
[----:B------:R-:W-:Y:S04]  /*01e0*/  BSSY.RECONVERGENT B2, `(.L_x_64) ;  /* 0x0000015000027945 */ /* 0x000fe80003800200 */
[----:B------:R-:W-:-:S04]  /*01f0*/  IMAD.IADD R5, R5, 0x1, R26 ;  /* 0x0000000105057824 */ /* 0x000fc800078e021a */
[----:B0-----:R-:W-:Y:S01]  /*0200*/  IMAD R7, R0, -0x1000, R5 ;  /* 0xfffff00000077824 */ /* 0x001fe200078e0205 */
[----:B------:R-:W-:-:S04]  /*0210*/  LOP3.LUT R4, R5, 0x300, RZ, 0xc0, !PT ;  /* 0x0000030005047812 */ /* 0x000fc800078ec0ff */
[----:B------:R-:W-:Y:S02]  /*0220*/  ISETP.NE.AND P0, PT, R4, 0x300, PT ;  /* 0x000003000400780c */ /* 0x000fe40003f05270 */
[----:B------:R-:W-:-:S11]  /*0230*/  ISETP.GE.U32.AND P2, PT, R7, 0x300, PT ;  /* 0x000003000700780c */ /* 0x000fd60003f46070 */
[----:B------:R-:W-:Y:S05]  /*0240*/  @!P0 BRA `(.L_x_65) ;  /* 0x0000000000388947 */ /* 0x000fea0003800000 */
[----:B------:R-:W0:Y:S01]  /*0250*/  LDC.64 R8, c[0x0][0x380] ;  /* 0x0000e000ff087b82 */ /* 0x000e220000000a00 */
[----:B------:R-:W-:Y:S01]  /*0260*/  LEA.HI R4, R5, 0x1, RZ, 0x18 ;  /* 0x0000000105047811 */ /* 0x000fe200078fc0ff */
[----:B------:R-:W-:-:S03]  /*0270*/  IMAD R7, R0, 0x1000, R11 ;  /* 0x0000100000077824 */ /* 0x000fc600078e020b */
[----:B------:R-:W-:-:S05]  /*0280*/  LOP3.LUT R4, R4, 0x3, RZ, 0xc0, !PT ;  /* 0x0000000304047812 */ /* 0x000fca00078ec0ff */
[----:B------:R-:W-:-:S07]  /*0290*/  IMAD.MOV R10, RZ, RZ, -R4 ;  /* 0x000000ffff0a7224 */ /* 0x000fce00078e0a04 */
.L_x_66:
[----:B0-----:R-:W-:-:S06]  /*02a0*/  IMAD.WIDE.U32 R4, R7, 0x4, R8 ;  /* 0x0000000407047825 */ /* 0x001fcc00078e0008 */
[----:B------:R-:W2:Y:S01]  /*02b0*/  LDG.E.CONSTANT R5, desc[UR8][R4.64] ;  /* 0x0000000804057981 */ /* 0x000ea2000c1e9900 */
[----:B------:R-:W-:Y:S02]  /*02c0*/  VIADD R10, R10, 0x1 ;  /* 0x000000010a0a7836 */ /* 0x000fe40000000000 */
[----:B------:R-:W-:Y:S02]  /*02d0*/  VIADD R11, R11, 0x100 ;  /* 0x000001000b0b7836 */ /* 0x000fe40000000000 */
[----:B------:R-:W-:Y:S01]  /*02e0*/  VIADD R7, R7, 0x100 ;  /* 0x0000010007077836 */ /* 0x000fe20000000000 */
[----:B------:R-:W-:Y:S02]  /*02f0*/  ISETP.NE.AND P1, PT, R10, RZ, PT ;  /* 0x000000ff0a00720c */ /* 0x000fe40003f25270 */
[----:B--2--5:R-:W-:-:S04]  /*0300*/  FSETP.GEU.AND P0, PT, R6, R5, PT ;  /* 0x000000050600720b */ /* 0x024fc80003f0e000 */
[----:B------:R-:W-:-:S07]  /*0310*/  FSEL R6, R5, R6, !P0 ;  /* 0x0000000605067208 */ /* 0x000fce0004000000 */
[----:B------:R-:W-:Y:S05]  /*0320*/  @P1 BRA `(.L_x_66) ;  /* 0xfffffffc00dc1947 */ /* 0x000fea000383ffff */
.L_x_65:
[----:B------:R-:W-:Y:S05]  /*0330*/  BSYNC.RECONVERGENT B2 ;  /* 0x0000000000027941 */ /* 0x000fea0003800200 */
.L_x_64:
[----:B------:R-:W-:Y:S05]  /*0340*/  @!P2 BRA `(.L_x_63) ;  /* 0x00000000006ca947 */ /* 0x000fea0003800000 */
[----:B------:R-:W0:Y:S01]  /*0350*/  LDC.64 R4, c[0x0][0x380] ;  /* 0x0000e000ff047b82 */ /* 0x000e220000000a00 */
[----:B------:R-:W-:Y:S02]  /*0360*/  VIADD R7, R11, 0x200 ;  /* 0x000002000b077836 */ /* 0x000fe40000000000 */
[----:B------:R-:W-:-:S07]  /*0370*/  IMAD R17, R0, 0x1000, R11 ;  /* 0x0000100000117824 */ /* 0x000fce00078e020b */
.L_x_67:
[----:B0-----:R-:W-:-:S04]  /*0380*/  IMAD.WIDE.U32 R8, R17, 0x4, R4 ;  /* 0x0000000411087825 */ /* 0x001fc800078e0004 */
[C---:B------:R-:W-:Y:S02]  /*0390*/  VIADD R11, R17.reuse, 0x100 ;  /* 0x00000100110b7836 */ /* 0x040fe40000000000 */
[----:B------:R0:W2:Y:S01]  /*03a0*/  LDG.E.CONSTANT R9, desc[UR8][R8.64] ;  /* 0x0000000808097981 */ /* 0x0000a2000c1e9900 */
[----:B------:R-:W-:Y:S02]  /*03b0*/  VIADD R13, R17, 0x200 ;  /* 0x00000200110d7836 */ /* 0x000fe40000000000 */
[----:B------:R-:W-:-:S04]  /*03c0*/  IMAD.WIDE.U32 R10, R11, 0x4, R4 ;  /* 0x000000040b0a7825 */ /* 0x000fc800078e0004 */
[--C-:B------:R-:W-:Y:S02]  /*03d0*/  IMAD.WIDE.U32 R12, R13, 0x4, R4.reuse ;  /* 0x000000040d0c7825 */ /* 0x100fe400078e0004 */
[----:B------:R-:W3:Y:S02]  /*03e0*/  LDG.E.CONSTANT R11, desc[UR8][R10.64] ;  /* 0x000000080a0b7981 */ /* 0x000ee4000c1e9900 */
[----:B------:R-:W-:Y:S02]  /*03f0*/  VIADD R15, R17, 0x300 ;  /* 0x00000300110f7836 */ /* 0x000fe40000000000 */
[----:B------:R-:W4:Y:S02]  /*0400*/  LDG.E.CONSTANT R13, desc[UR8][R12.64] ;  /* 0x000000080c0d7981 */ /* 0x000f24000c1e9900 */
[----:B------:R-:W-:-:S06]  /*0410*/  IMAD.WIDE.U32 R14, R15, 0x4, R4 ;  /* 0x000000040f0e7825 */ /* 0x000fcc00078e0004 */
[----:B------:R-:W4:Y:S01]  /*0420*/  LDG.E.CONSTANT R15, desc[UR8][R14.64] ;  /* 0x000000080e0f7981 */ /* 0x000f22000c1e9900 */
[C---:B0-----:R-:W-:Y:S02]  /*0430*/  VIADD R8, R7.reuse, 0x200 ;  /* 0x0000020007087836 */ /* 0x041fe40000000000 */
[----:B------:R-:W-:Y:S02]  /*0440*/  VIADD R7, R7, 0x400 ;  /* 0x0000040007077836 */ /* 0x000fe40000000000 */
[----:B------:R-:W-:Y:S01]  /*0450*/  VIADD R17, R17, 0x400 ;  /* 0x0000040011117836 */ /* 0x000fe20000000000 */
        /* <DEDUP_REMOVED lines=8> */
[----:B------:R-:W-:Y:S01]  /*04e0*/  FSEL R6, R15, R6, !P0 ;  /* 0x000000060f067208 */ /* 0x000fe20004000000 */
[----:B------:R-:W-:Y:S08]  /*04f0*/  @!P1 BRA `(.L_x_67) ;  /* 0xfffffffc00a09947 */ /* 0x000ff0000383ffff */
.L_x_63:
[----:B------:R-:W-:Y:S05]  /*0500*/  BSYNC.RECONVERGENT B1 ;  /* 0x0000000000017941 */ /* 0x000fea0003800200 */
.L_x_62:
[----:B------:R-:W-:Y:S01]  /*0510*/  ISETP.GE.U32.AND P0, PT, R3, 0x100, PT ;  /* 0x000001000300780c */ /* 0x000fe20003f06070 */
[----:B-----5:R-:W-:-:S12]  /*0520*/  IMAD.MOV.U32 R10, RZ, RZ, R6 ;  /* 0x000000ffff0a7224 */ /* 0x020fd800078e0006 */
[----:B------:R-:W-:Y:S05]  /*0530*/  @!P0 BRA `(.L_x_68) ;  /* 0x0000000000dc8947 */ /* 0x000fea0003800000 */
[----:B------:R-:W1:Y:S01]  /*0540*/  S2R R8, SR_LANEID ;  /* 0x0000000000087919 */ /* 0x000e620000000000 */
[----:B------:R-:W2:Y:S02]  /*0550*/  SHFL.DOWN PT, R3, R10, 0x1, 0x1f ;  /* 0x08201f000a037f89 */ /* 0x000ea400000e0000 */
[----:B--2---:R-:W-:Y:S02]  /*0560*/  FSETP.GEU.AND P1, PT, R10, R3, PT ;  /* 0x000000030a00720b */ /* 0x004fe40003f2e000 */
[C---:B-1----:R-:W-:Y:S02]  /*0570*/  ISETP.GT.AND P0, PT, R8.reuse, 0x1e, PT ;  /* 0x0000001e0800780c */ /* 0x042fe40003f04270 */
[----:B------:R-:W-:Y:S02]  /*0580*/  FSEL R3, R3, R10, !P1 ;  /* 0x0000000a03037208 */ /* 0x000fe40004800000 */
[----:B------:R-:W-:Y:S02]  /*0590*/  ISETP.NE.AND P2, PT, R8, RZ, PT ;  /* 0x000000ff0800720c */ /* 0x000fe40003f45270 */
[----:B------:R-:W-:-:S02]  /*05a0*/  FSEL R3, R10, R3, P0 ;  /* 0x000000030a037208 */ /* 0x000fc40000000000 */
[----:B------:R-:W-:-:S03]  /*05b0*/  ISETP.GT.AND P0, PT, R8, 0x1d, PT ;  /* 0x0000001d0800780c */ /* 0x000fc60003f04270 */
[----:B------:R-:W1:Y:S06]  /*05c0*/  SHFL.DOWN PT, R4, R3, 0x2, 0x1f ;  /* 0x08401f0003047f89 */ /* 0x000e6c00000e0000 */
[----:B0-----:R-:W0:Y:S01]  /*05d0*/  @!P2 S2R R7, SR_CgaCtaId ;  /* 0x000000000007a919 */ /* 0x001e220000008800 */
[----:B------:R-:W-:Y:S02]  /*05e0*/  @!P2 MOV R6, 0x400 ;  /* 0x000004000006a802 */ /* 0x000fe40000000f00 */
[----:B------:R-:W-:-:S04]  /*05f0*/  @!P2 SHF.R.U32.HI R5, RZ, 0x3, R2 ;  /* 0x00000003ff05a819 */ /* 0x000fc80000011602 */
[----:B------:R-:W-:Y:S02]  /*0600*/  @!P2 LOP3.LUT R5, R5, 0x7c, RZ, 0xc0, !PT ;  /* 0x0000007c0505a812 */ /* 0x000fe400078ec0ff */
[----:B-1----:R-:W-:-:S04]  /*0610*/  FSETP.GEU.AND P1, PT, R3, R4, PT ;  /* 0x000000040300720b */ /* 0x002fc80003f2e000 */
[----:B------:R-:W-:Y:S02]  /*0620*/  @!P0 FSEL R3, R4, R3, !P1 ;  /* 0x0000000304038208 */ /* 0x000fe40004800000 */
[----:B------:R-:W-:-:S03]  /*0630*/  ISETP.GT.AND P0, PT, R8, 0x1b, PT ;  /* 0x0000001b0800780c */ /* 0x000fc60003f04270 */
[----:B------:R-:W1:Y:S01]  /*0640*/  SHFL.DOWN PT, R4, R3, 0x4, 0x1f ;  /* 0x08801f0003047f89 */ /* 0x000e6200000e0000 */
[----:B0-----:R-:W-:-:S05]  /*0650*/  @!P2 LEA R6, R7, R6, 0x18 ;  /* 0x000000060706a211 */ /* 0x001fca00078ec0ff */
[----:B------:R-:W-:Y:S01]  /*0660*/  @!P2 IMAD.IADD R5, R5, 0x1, R6 ;  /* 0x000000010505a824 */ /* 0x000fe200078e0206 */
[----:B-1----:R-:W-:-:S04]  /*0670*/  FSETP.GEU.AND P1, PT, R3, R4, PT ;  /* 0x000000040300720b */ /* 0x002fc80003f2e000 */
        /* <DEDUP_REMOVED lines=35> */
.L_x_68:
[----:B------:R-:W-:Y:S01]  /*08b0*/  LOP3.LUT R4, R2, 0x3e0, RZ, 0xc0, !PT ;  /* 0x000003e002047812 */ /* 0x000fe200078ec0ff */
[----:B------:R-:W1:Y:S04]  /*08c0*/  S2R R9, SR_LANEID ;  /* 0x0000000000097919 */ /* 0x000e680000000000 */
[----:B------:R-:W-:Y:S01]  /*08d0*/  VIADD R6, R4, 0x20 ;  /* 0x0000002004067836 */ /* 0x000fe20000000000 */
[----:B------:R-:W-:-:S04]  /*08e0*/  LOP3.LUT R4, RZ, R4, RZ, 0x33, !PT ;  /* 0x00000004ff047212 */ /* 0x000fc800078e33ff */
[----:B------:R-:W-:Y:S01]  /*08f0*/  ISETP.GT.U32.AND P0, PT, R6, R3, PT ;  /* 0x000000030600720c */ /* 0x000fe20003f04070 */
[----:B------:R-:W-:-:S05]  /*0900*/  IMAD.IADD R4, R3, 0x1, R4 ;  /* 0x0000000103047824 */ /* 0x000fca00078e0204 */
[----:B------:R-:W-:-:S05]  /*0910*/  SEL R4, R4, 0x1f, P0 ;  /* 0x0000001f04047807 */ /* 0x000fca0000000000 */
[----:B------:R-:W2:Y:S01]  /*0920*/  SHFL.DOWN PT, R5, R10, 0x1, R4 ;  /* 0x082000000a057989 */ /* 0x000ea200000e0004 */
[C---:B-1----:R-:W-:Y:S01]  /*0930*/  ISETP.GE.AND P0, PT, R9.reuse, R4, PT ;  /* 0x000000040900720c */ /* 0x042fe20003f06270 */
[----:B0-----:R-:W-:Y:S01]  /*0940*/  VIADD R7, R9, 0x2 ;  /* 0x0000000209077836 */ /* 0x001fe20000000000 */
[----:B--2---:R-:W-:-:S11]  /*0950*/  FSETP.GEU.AND P1, PT, R10, R5, PT ;  /* 0x000000050a00720b */ /* 0x004fd60003f2e000 */
        /* <DEDUP_REMOVED lines=34> */
[C---:B------:R-:W-:Y:S02]  /*0b80*/  ISETP.GT.U32.AND P2, PT, R3.reuse, 0x20, PT ;  /* 0x000000200300780c */ /* 0x040fe40003f44070 */
[----:B------:R-:W-:Y:S01]  /*0b90*/  ISETP.GT.U32.AND P1, PT, R3, 0x40, PT ;  /* 0x000000400300780c */ /* 0x000fe20003f24070 */
[----:B0-----:R-:W-:-:S09]  /*0ba0*/  ULEA UR4, UR5, UR4, 0x18 ;  /* 0x0000000405047291 */ /* 0x001fd2000f8ec0ff */
[----:B------:R-:W0:Y:S04]  /*0bb0*/  LDS R5, [UR4+0xc] ;  /* 0x00000c04ff057984 */ /* 0x000e280008000800 */
[----:B------:R-:W1:Y:S04]  /*0bc0*/  LDS.128 R12, [UR4+0x10] ;  /* 0x00001004ff0c7984 */ /* 0x000e680008000c00 */
[----:B------:R-:W2:Y:S01]  /*0bd0*/  LDS.64 R6, [UR4+0x20] ;  /* 0x00002004ff067984 */ /* 0x000ea20008000a00 */
[----:B0-----:R-:W-:-:S04]  /*0be0*/  FSETP.GEU.AND P3, PT, R8, R5, PT ;  /* 0x000000050800720b */ /* 0x001fc80003f6e000 */
[----:B------:R-:W-:Y:S02]  /*0bf0*/  @P2 FSEL R8, R5, R8, !P3 ;  /* 0x0000000805082208 */ /* 0x000fe40005800000 */
[----:B------:R-:W-:Y:S02]  /*0c00*/  ISETP.GT.U32.AND P2, PT, R3, 0x60, PT ;  /* 0x000000600300780c */ /* 0x000fe40003f44070 */
[----:B-1----:R-:W-:-:S04]  /*0c10*/  FSETP.GEU.AND P3, PT, R8, R12, PT ;  /* 0x0000000c0800720b */ /* 0x002fc80003f6e000 */
[----:B------:R-:W-:Y:S02]  /*0c20*/  @P1 FSEL R8, R12, R8, !P3 ;  /* 0x000000080c081208 */ /* 0x000fe40005800000 */
[----:B------:R-:W-:Y:S02]  /*0c30*/  ISETP.GT.U32.AND P1, PT, R3, 0x80, PT ;  /* 0x000000800300780c */ /* 0x000fe40003f24070 */
[----:B------:R-:W-:-:S04]  /*0c40*/  FSETP.GEU.AND P3, PT, R8, R13, PT ;  /* 0x0000000d0800720b */ /* 0x000fc80003f6e000 */
        /* <DEDUP_REMOVED lines=8> */
[----:B--2---:R-:W-:-:S04]  /*0cd0*/  FSETP.GEU.AND P3, PT, R8, R6, PT ;  /* 0x000000060800720b */ /* 0x004fc80003f6e000 */
[----:B------:R-:W-:-:S04]  /*0ce0*/  @P1 FSEL R8, R6, R8, !P3 ;  /* 0x0000000806081208 */ /* 0x000fc80005800000 */
[----:B------:R-:W-:-:S04]  /*0cf0*/  FSETP.GEU.AND P1, PT, R8, R7, PT ;  /* 0x000000070800720b */ /* 0x000fc80003f2e000 */
[----:B------:R-:W-:Y:S01]  /*0d00*/  @P2 FSEL R8, R7, R8, !P1 ;  /* 0x0000000807082208 */ /* 0x000fe20004800000 */
[----:B------:R-:W-:Y:S08]  /*0d10*/  BRA `(.L_x_69) ;  /* 0x0000002800447947 */ /* 0x000ff00003800000 */
.L_x_59:
[----:B------:R-:W0:Y:S01]  /*0d20*/  S2R R2, SR_TID.X ;  /* 0x0000000000027919 */ /* 0x000e220000002100 */
[----:B------:R-:W1:Y:S02]  /*0d30*/  LDCU.64 UR6, c[0x0][0x380] ;  /* 0x00007000ff0677ac */ /* 0x000e640008000a00 */
[----:B-1----:R-:W-:Y:S02]  /*0d40*/  IMAD.U32 R20, RZ, RZ, UR6 ;  /* 0x00000006ff147e24 */ /* 0x002fe4000f8e00ff */
[----:B------:R-:W-:Y:S02]  /*0d50*/  IMAD.U32 R21, RZ, RZ, UR7 ;  /* 0x00000007ff157e24 */ /* 0x000fe4000f8e00ff */
[----:B0-----:R-:W-:-:S04]  /*0d60*/  IMAD R25, R2, 0x4, R23 ;  /* 0x0000000402197824 */ /* 0x001fc800078e0217 */
[----:B------:R-:W-:-:S05]  /*0d70*/  IMAD.WIDE.U32 R24, R25, 0x4, R20 ;  /* 0x0000000419187825 */ /* 0x000fca00078e0014 */
[----:B------:R-:W2:Y:S04]  /*0d80*/  LDG.E.128.CONSTANT R4, desc[UR8][R24.64] ;  /* 0x0000000818047981 */ /* 0x000ea8000c1e9d00 */
[----:B------:R-:W3:Y:S04]  /*0d90*/  LDG.E.128.CONSTANT R8, desc[UR8][R24.64+0x1000] ;  /* 0x0010000818087981 */ /* 0x000ee8000c1e9d00 */
[----:B------:R-:W4:Y:S04]  /*0da0*/  LDG.E.128.CONSTANT R12, desc[UR8][R24.64+0x2000] ;  /* 0x00200008180c7981 */ /* 0x000f28000c1e9d00 */
[----:B------:R-:W5:Y:S01]  /*0db0*/  LDG.E.128.CONSTANT R16, desc[UR8][R24.64+0x3000] ;  /* 0x0030000818107981 */ /* 0x000f62000c1e9d00 */
        /* <DEDUP_REMOVED lines=26> */
[----:B------:R-:W-:Y:S02]  /*0f60*/  ISETP.GE.U32.AND P1, PT, R3, UR5, PT ;  /* 0x0000000503007c0c */ /* 0x000fe4000bf26070 */
[----:B------:R-:W-:-:S04]  /*0f70*/  FSETP.GEU.AND P0, PT, R4, R11, PT ;  /* 0x0000000b0400720b */ /* 0x000fc80003f0e000 */
[----:B------:R-:W-:-:S04]  /*0f80*/  FSEL R4, R11, R4, !P0 ;  /* 0x000000040b047208 */ /* 0x000fc80004000000 */
[----:B------:R-:W-:-:S04]  /*0f90*/  FSETP.GEU.AND P0, PT, R4, R19, PT ;  /* 0x000000130400720b */ /* 0x000fc80003f0e000 */
[----:B------:R-:W-:Y:S01]  /*0fa0*/  FSEL R3, R19, R4, !P0 ;  /* 0x0000000413037208 */ /* 0x000fe20004000000 */
[----:B------:R-:W-:Y:S08]  /*0fb0*/  @!P1 BRA `(.L_x_70) ;  /* 0x0000000400e09947 */ /* 0x000ff00003800000 */
[----:B------:R-:W-:Y:S01]  /*0fc0*/  VIADD R23, R23, UR5 ;  /* 0x0000000517177c36 */ /* 0x000fe20008000000 */
[----:B------:R-:W-:Y:S01]  /*0fd0*/  UMOV UR4, URZ ;  /* 0x000000ff00047c82 */ /* 0x000fe20008000000 */
[----:B------:R-:W-:Y:S02]  /*0fe0*/  VIADD R22, R26, 0xfffff000 ;  /* 0xfffff0001a167836 */ /* 0x000fe40000000000 */
[C---:B------:R-:W-:Y:S02]  /*0ff0*/  VIADD R24, R23.reuse, 0x100 ;  /* 0x0000010017187836 */ /* 0x040fe40000000000 */
[C---:B------:R-:W-:Y:S01]  /*1000*/  IMAD.IADD R25, R23.reuse, 0x1, R2 ;  /* 0x0000000117197824 */ /* 0x040fe200078e0202 */
[----:B------:R-:W-:-:S13]  /*1010*/  ISETP.GT.U32.AND P0, PT, R23, R22, PT ;  /* 0x000000161700720c */ /* 0x000fda0003f04070 */
[----:B------:R-:W-:Y:S05]  /*1020*/  @P0 BRA `(.L_x_71) ;  /* 0x0000000000c40947 */ /* 0x000fea0003800000 */
[----:B------:R-:W0:Y:S08]  /*1030*/  LDC R26, c[0x0][0x3a8] ;  /* 0x0000ea00ff1a7b82 */ /* 0x000e300000000800 */
[----:B------:R-:W1:Y:S02]  /*1040*/  LDC.64 R20, c[0x0][0x380] ;  /* 0x0000e000ff147b82 */ /* 0x000e640000000a00 */
.L_x_72:
[----:B------:R-:W-:-:S04]  /*1050*/  IMAD R29, R2, 0x4, R23 ;  /* 0x00000004021d7824 */ /* 0x000fc800078e0217 */
[----:B-1----:R-:W-:-:S05]  /*1060*/  IMAD.WIDE.U32 R28, R29, 0x4, R20 ;  /* 0x000000041d1c7825 */ /* 0x002fca00078e0014 */
[----:B------:R-:W2:Y:S04]  /*1070*/  LDG.E.128.CONSTANT R4, desc[UR8][R28.64] ;  /* 0x000000081c047981 */ /* 0x000ea8000c1e9d00 */
[----:B------:R-:W3:Y:S04]  /*1080*/  LDG.E.128.CONSTANT R8, desc[UR8][R28.64+0x1000] ;  /* 0x001000081c087981 */ /* 0x000ee8000c1e9d00 */
[----:B------:R-:W4:Y:S04]  /*1090*/  LDG.E.128.CONSTANT R12, desc[UR8][R28.64+0x2000] ;  /* 0x002000081c0c7981 */ /* 0x000f28000c1e9d00 */
[----:B------:R-:W5:Y:S01]  /*10a0*/  LDG.E.128.CONSTANT R16, desc[UR8][R28.64+0x3000] ;  /* 0x003000081c107981 */ /* 0x000f62000c1e9d00 */
[----:B--2---:R-:W-:-:S02]  /*10b0*/  FSETP.GEU.AND P0, PT, R3, R4, PT ;  /* 0x000000040300720b */ /* 0x004fc40003f0e000 */
[----:B------:R-:W-:Y:S02]  /*10c0*/  FSETP.GEU.AND P1, PT, R5, R6, PT ;  /* 0x000000060500720b */ /* 0x000fe40003f2e000 */
[----:B------:R-:W-:Y:S02]  /*10d0*/  FSEL R3, R4, R3, !P0 ;  /* 0x0000000304037208 */ /* 0x000fe40004000000 */
[----:B---3--:R-:W-:Y:S02]  /*10e0*/  FSETP.GEU.AND P0, PT, R7, R8, PT ;  /* 0x000000080700720b */ /* 0x008fe40003f0e000 */
[----:B------:R-:W-:Y:S02]  /*10f0*/  FSEL R4, R6, R5, !P1 ;  /* 0x0000000506047208 */ /* 0x000fe40004800000 */
[----:B------:R-:W-:Y:S02]  /*1100*/  FSEL R6, R8, R7, !P0 ;  /* 0x0000000708067208 */ /* 0x000fe40004000000 */
[----:B------:R-:W-:-:S02]  /*1110*/  FSETP.GEU.AND P0, PT, R9, R10, PT ;  /* 0x0000000a0900720b */ /* 0x000fc40003f0e000 */
[----:B----4-:R-:W-:Y:S02]  /*1120*/  FSETP.GEU.AND P1, PT, R11, R12, PT ;  /* 0x0000000c0b00720b */ /* 0x010fe40003f2e000 */
[----:B------:R-:W-:Y:S02]  /*1130*/  FSEL R9, R10, R9, !P0 ;  /* 0x000000090a097208 */ /* 0x000fe40004000000 */
[----:B------:R-:W-:Y:S02]  /*1140*/  FSEL R10, R12, R11, !P1 ;  /* 0x0000000b0c0a7208 */ /* 0x000fe40004800000 */
[----:B------:R-:W-:Y:S02]  /*1150*/  FSETP.GEU.AND P0, PT, R13, R14, PT ;  /* 0x0000000e0d00720b */ /* 0x000fe40003f0e000 */
[----:B-----5:R-:W-:Y:S02]  /*1160*/  FSETP.GEU.AND P1, PT, R15, R16, PT ;  /* 0x000000100f00720b */ /* 0x020fe40003f2e000 */
[----:B------:R-:W-:-:S02]  /*1170*/  FSETP.GEU.AND P2, PT, R17, R18, PT ;  /* 0x000000121100720b */ /* 0x000fc40003f4e000 */
[----:B------:R-:W-:Y:S02]  /*1180*/  FSEL R13, R14, R13, !P0 ;  /* 0x0000000d0e0d7208 */ /* 0x000fe40004000000 */
[----:B------:R-:W-:Y:S02]  /*1190*/  FSEL R14, R16, R15, !P1 ;  /* 0x0000000f100e7208 */ /* 0x000fe40004800000 */
[----:B------:R-:W-:Y:S02]  /*11a0*/  FSEL R17, R18, R17, !P2 ;  /* 0x0000001112117208 */ /* 0x000fe40005000000 */
[----:B------:R-:W-:Y:S02]  /*11b0*/  FSETP.GEU.AND P0, PT, R3, R4, PT ;  /* 0x000000040300720b */ /* 0x000fe40003f0e000 */
[----:B------:R-:W-:Y:S02]  /*11c0*/  FSETP.GEU.AND P1, PT, R6, R9, PT ;  /* 0x000000090600720b */ /* 0x000fe40003f2e000 */
[----:B------:R-:W-:-:S02]  /*11d0*/  FSETP.GEU.AND P2, PT, R10, R13, PT ;  /* 0x0000000d0a00720b */ /* 0x000fc40003f4e000 */
[----:B------:R-:W-:Y:S02]  /*11e0*/  FSETP.GEU.AND P3, PT, R14, R17, PT ;  /* 0x000000110e00720b */ /* 0x000fe40003f6e000 */
[----:B------:R-:W-:Y:S01]  /*11f0*/  FSEL R3, R4, R3, !P0 ;  /* 0x0000000304037208 */ /* 0x000fe20004000000 */
[----:B0-----:R-:W-:Y:S01]  /*1200*/  IMAD.IADD R4, R26, 0x1, -R23 ;  /* 0x000000011a047824 */ /* 0x001fe200078e0a17 */
[----:B------:R-:W-:Y:S02]  /*1210*/  FSEL R6, R9, R6, !P1 ;  /* 0x0000000609067208 */ /* 0x000fe40004800000 */
[----:B------:R-:W-:Y:S02]  /*1220*/  FSEL R10, R13, R10, !P2 ;  /* 0x0000000a0d0a7208 */ /* 0x000fe40005000000 */
[----:B------:R-:W-:Y:S02]  /*1230*/  FSEL R17, R17, R14, !P3 ;  /* 0x0000000e11117208 */ /* 0x000fe40005800000 */
[----:B------:R-:W-:-:S02]  /*1240*/  FSETP.GEU.AND P0, PT, R3, R6, PT ;  /* 0x000000060300720b */ /* 0x000fc40003f0e000 */
[----:B------:R-:W-:Y:S02]  /*1250*/  FSETP.GEU.AND P1, PT, R10, R17, PT ;  /* 0x000000110a00720b */ /* 0x000fe40003f2e000 */
[----:B------:R-:W-:Y:S02]  /*1260*/  FSEL R3, R6, R3, !P0 ;  /* 0x0000000306037208 */ /* 0x000fe40004000000 */
        /* <DEDUP_REMOVED lines=8> */
[----:B------:R-:W-:Y:S01]  /*12f0*/  UIADD3 UR4, UPT, UPT, UR4, 0x1, URZ ;  /* 0x0000000104047890 */ /* 0x000fe2000fffe0ff */
[----:B------:R-:W-:Y:S02]  /*1300*/  VIADD R24, R24, UR5 ;  /* 0x0000000518187c36 */ /* 0x000fe40008000000 */
[----:B------:R-:W-:Y:S01]  /*1310*/  VIADD R25, R25, UR5 ;  /* 0x0000000519197c36 */ /* 0x000fe20008000000 */
[----:B------:R-:W-:-:S13]  /*1320*/  ISETP.GT.U32.AND P0, PT, R23, R22, PT ;  /* 0x000000161700720c */ /* 0x000fda0003f04070 */
[----:B------:R-:W-:Y:S05]  /*1330*/  @!P0 BRA `(.L_x_72) ;  /* 0xfffffffc00448947 */ /* 0x000fea000383ffff */
.L_x_71:
[----:B------:R-:W-:-:S13]  /*1340*/  ISETP.GE.U32.AND P0, PT, R23, R26, PT ;  /* 0x0000001a1700720c */ /* 0x000fda0003f06070 */
[----:B------:R-:W-:Y:S05]  /*1350*/  @P0 BRA `(.L_x_70) ;  /* 0x0000000000f80947 */ /* 0x000fea0003800000 */
[----:B------:R-:W-:Y:S01]  /*1360*/  IMAD.IADD R23, R26, 0x1, -R23 ;  /* 0x000000011a177824 */ /* 0x000fe200078e0a17 */
[----:B------:R-:W-:Y:S04]  /*1370*/  BSSY.RECONVERGENT B1, `(.L_x_70) ;  /* 0x000003c000017945 */ /* 0x000fe80003800200 */
[----:B------:R-:W-:-:S13]  /*1380*/  ISETP.GE.AND P0, PT, R2, R23, PT ;  /* 0x000000170200720c */ /* 0x000fda0003f06270 */
[----:B------:R-:W-:Y:S05]  /*1390*/  @P0 BRA `(.L_x_73) ;  /* 0x0000000000e40947 */ /* 0x000fea0003800000 */
[----:B------:R-:W0:Y:S01]  /*13a0*/  LDCU UR5, c[0x0][0x3ac] ;  /* 0x00007580ff0577ac */ /* 0x000e220008000800 */
[----:B------:R-:W1:Y:S01]  /*13b0*/  LDC R7, c[0x0][0x3ac] ;  /* 0x0000eb00ff077b82 */ /* 0x000e620000000800 */
[----:B------:R-:W-:Y:S01]  /*13c0*/  LOP3.LUT R5, RZ, R2, RZ, 0x33, !PT ;  /* 0x00000002ff057212 */ /* 0x000fe200078e33ff */
[----:B------:R-:W-:Y:S01]  /*13d0*/  IMAD.SHL.U32 R4, R0, 0x1000, RZ ;  /* 0x0000100000047824 */ /* 0x000fe200078e00ff */
[----:B------:R-:W-:Y:S03]  /*13e0*/  BSSY.RECONVERGENT B2, `(.L_x_74) ;  /* 0x0000019000027945 */ /* 0x000fe60003800200 */
[----:B------:R-:W-:-:S05]  /*13f0*/  IMAD.IADD R5, R5, 0x1, R26 ;  /* 0x0000000105057824 */ /* 0x000fca00078e021a */
[----:B------:R-:W-:-:S04]  /*1400*/  LOP3.LUT R6, R5, 0x300, RZ, 0xc0, !PT ;  /* 0x0000030005067812 */ /* 0x000fc800078ec0ff */
[----:B------:R-:W-:Y:S01]  /*1410*/  ISETP.NE.AND P0, PT, R6, 0x300, PT ;  /* 0x000003000600780c */ /* 0x000fe20003f05270 */
[----:B0-----:R-:W-:-:S06]  /*1420*/  USHF.L.U32 UR5, UR5, 0xc, URZ ;  /* 0x0000000c05057899 */ /* 0x001fcc00080006ff */
[----:B------:R-:W-:Y:S02]  /*1430*/  VIADD R4, R4, UR5 ;  /* 0x0000000504047c36 */ /* 0x000fe40008000000 */
[----:B-1----:R-:W-:Y:S02]  /*1440*/  IMAD R7, R7, UR4, RZ ;  /* 0x0000000407077c24 */ /* 0x002fe4000f8e02ff */
[C---:B------:R-:W-:Y:S01]  /*1450*/  IMAD.IADD R4, R5.reuse, 0x1, -R4 ;  /* 0x0000000105047824 */ /* 0x040fe200078e0a04 */
[----:B------:R-:W-:-:S03]  /*1460*/  LEA.HI R5, R5, 0x1, RZ, 0x18 ;  /* 0x0000000105057811 */ /* 0x000fc600078fc0ff */
[----:B------:R-:W-:Y:S02]  /*1470*/  IMAD R4, R7, -0x1000, R4 ;  /* 0xfffff00007047824 */ /* 0x000fe400078e0204 */
[----:B------:R-:W-:-:S03]  /*1480*/  IMAD.MOV.U32 R7, RZ, RZ, R2 ;  /* 0x000000ffff077224 */ /* 0x000fc600078e0002 */
[----:B------:R-:W-:Y:S01]  /*1490*/  ISETP.GE.U32.AND P2, PT, R4, 0x300, PT ;  /* 0x000003000400780c */ /* 0x000fe20003f46070 */
[----:B------:R-:W-:-:S12]  /*14a0*/  @!P0 BRA `(.L_x_75) ;  /* 0x0000000000308947 */ /* 0x000fd80003800000 */
[----:B------:R-:W-:Y:S01]  /*14b0*/  LOP3.LUT R5, R5, 0x3, RZ, 0xc0, !PT ;  /* 0x0000000305057812 */ /* 0x000fe200078ec0ff */
[----:B------:R-:W-:-:S04]  /*14c0*/  IMAD.MOV.U32 R7, RZ, RZ, R2 ;  /* 0x000000ffff077224 */ /* 0x000fc800078e0002 */
[----:B------:R-:W-:-:S07]  /*14d0*/  IMAD.MOV R6, RZ, RZ, -R5 ;  /* 0x000000ffff067224 */ /* 0x000fce00078e0a05 */
.L_x_76:
[----:B------:R-:W-:-:S06]  /*14e0*/  IMAD.WIDE.U32 R4, R25, 0x4, R20 ;  /* 0x0000000419047825 */ /* 0x000fcc00078e0014 */
        /* <DEDUP_REMOVED lines=8> */
.L_x_75:
[----:B------:R-:W-:Y:S05]  /*1570*/  BSYNC.RECONVERGENT B2 ;  /* 0x0000000000027941 */ /* 0x000fea0003800200 */
.L_x_74:
[----:B------:R-:W-:Y:S05]  /*1580*/  @!P2 BRA `(.L_x_73) ;  /* 0x000000000068a947 */ /* 0x000fea0003800000 */
[C---:B------:R-:W-:Y:S02]  /*1590*/  IMAD.IADD R13, R7.reuse, 0x1, R24 ;  /* 0x00000001070d7824 */ /* 0x040fe400078e0218 */
[----:B------:R-:W-:-:S07]  /*15a0*/  VIADD R12, R7, 0x200 ;  /* 0x00000200070c7836 */ /* 0x000fce0000000000 */
.L_x_77:
[----:B------:R-:W-:-:S04]  /*15b0*/  VIADD R5, R13, 0xffffff00 ;  /* 0xffffff000d057836 */ /* 0x000fc80000000000 */
[----:B------:R-:W-:-:S04]  /*15c0*/  IMAD.WIDE.U32 R4, R5, 0x4, R20 ;  /* 0x0000000405047825 */ /* 0x000fc800078e0014 */
[C-C-:B------:R-:W-:Y:S02]  /*15d0*/  IMAD.WIDE.U32 R6, R13.reuse, 0x4, R20.reuse ;  /* 0x000000040d067825 */ /* 0x140fe400078e0014 */
[----:B------:R-:W2:Y:S02]  /*15e0*/  LDG.E.CONSTANT R4, desc[UR8][R4.64] ;  /* 0x0000000804047981 */ /* 0x000ea4000c1e9900 */
[C---:B------:R-:W-:Y:S02]  /*15f0*/  VIADD R9, R13.reuse, 0x100 ;  /* 0x000001000d097836 */ /* 0x040fe40000000000 */
[----:B------:R-:W3:Y:S01]  /*1600*/  LDG.E.CONSTANT R6, desc[UR8][R6.64] ;  /* 0x0000000806067981 */ /* 0x000ee2000c1e9900 */
[----:B------:R-:W-:Y:S02]  /*1610*/  VIADD R11, R13, 0x200 ;  /* 0x000002000d0b7836 */ /* 0x000fe40000000000 */
[----:B------:R-:W-:-:S04]  /*1620*/  IMAD.WIDE.U32 R8, R9, 0x4, R20 ;  /* 0x0000000409087825 */ /* 0x000fc800078e0014 */
[----:B------:R-:W-:Y:S02]  /*1630*/  IMAD.WIDE.U32 R10, R11, 0x4, R20 ;  /* 0x000000040b0a7825 */ /* 0x000fe400078e0014 */
[----:B------:R-:W4:Y:S04]  /*1640*/  LDG.E.CONSTANT R8, desc[UR8][R8.64] ;  /* 0x0000000808087981 */ /* 0x000f28000c1e9900 */
[----:B------:R-:W5:Y:S01]  /*1650*/  LDG.E.CONSTANT R10, desc[UR8][R10.64] ;  /* 0x000000080a0a7981 */ /* 0x000f62000c1e9900 */
[----:B------:R-:W-:Y:S01]  /*1660*/  VIADD R13, R13, 0x400 ;  /* 0x000004000d0d7836 */ /* 0x000fe20000000000 */
[----:B--2---:R-:W-:-:S04]  /*1670*/  FSETP.GEU.AND P0, PT, R3, R4, PT ;  /* 0x000000040300720b */ /* 0x004fc80003f0e000 */
[----:B------:R-:W-:Y:S01]  /*1680*/  FSEL R3, R4, R3, !P0 ;  /* 0x0000000304037208 */ /* 0x000fe20004000000 */
[C---:B------:R-:W-:Y:S02]  /*1690*/  VIADD R4, R12.reuse, 0x200 ;  /* 0x000002000c047836 */ /* 0x040fe40000000000 */
[----:B------:R-:W-:Y:S01]  /*16a0*/  VIADD R12, R12, 0x400 ;  /* 0x000004000c0c7836 */ /* 0x000fe20000000000 */
[----:B---3--:R-:W-:Y:S02]  /*16b0*/  FSETP.GEU.AND P0, PT, R3, R6, PT ;  /* 0x000000060300720b */ /* 0x008fe40003f0e000 */
[----:B------:R-:W-:Y:S02]  /*16c0*/  ISETP.GE.AND P1, PT, R4, R23, PT ;  /* 0x000000170400720c */ /* 0x000fe40003f26270 */
[----:B------:R-:W-:-:S04]  /*16d0*/  FSEL R3, R6, R3, !P0 ;  /* 0x0000000306037208 */ /* 0x000fc80004000000 */
[----:B----4-:R-:W-:-:S04]  /*16e0*/  FSETP.GEU.AND P0, PT, R3, R8, PT ;  /* 0x000000080300720b */ /* 0x010fc80003f0e000 */
[----:B------:R-:W-:-:S04]  /*16f0*/  FSEL R3, R8, R3, !P0 ;  /* 0x0000000308037208 */ /* 0x000fc80004000000 */
[----:B-----5:R-:W-:-:S04]  /*1700*/  FSETP.GEU.AND P0, PT, R3, R10, PT ;  /* 0x0000000a0300720b */ /* 0x020fc80003f0e000 */
[----:B------:R-:W-:Y:S01]  /*1710*/  FSEL R3, R10, R3, !P0 ;  /* 0x000000030a037208 */ /* 0x000fe20004000000 */
[----:B------:R-:W-:Y:S08]  /*1720*/  @!P1 BRA `(.L_x_77) ;  /* 0xfffffffc00a09947 */ /* 0x000ff0000383ffff */
.L_x_73:
[----:B------:R-:W-:Y:S05]  /*1730*/  BSYNC.RECONVERGENT B1 ;  /* 0x0000000000017941 */ /* 0x000fea0003800200 */
.L_x_70:
        /* <DEDUP_REMOVED lines=55> */
.L_x_58:
[----:B------:R-:W0:Y:S02]  /*1ab0*/  LDCU UR6, c[0x0][0x3a8] ;  /* 0x00007500ff0677ac */ /* 0x000e240008000800 */
[----:B0-----:R-:W-:-:S04]  /*1ac0*/  IADD3 R4, PT, PT, -R23, UR6, RZ ;  /* 0x0000000617047c10 */ /* 0x001fc8000fffe1ff */
        /* <DEDUP_REMOVED lines=9> */
[----:B------:R-:W-:-:S04]  /*1b60*/  IMAD.IADD R3, R23, 0x1, R2 ;  /* 0x0000000117037824 */ /* 0x000fc800078e0202 */
[----:B0-----:R-:W-:-:S05]  /*1b70*/  IMAD.WIDE.U32 R6, R3, 0x4, R6 ;  /* 0x0000000403067825 */ /* 0x001fca00078e0006 */
[----:B------:R0:W5:Y:S01]  /*1b80*/  LDG.E.CONSTANT R3, desc[UR8][R6.64] ;  /* 0x0000000806037981 */ /* 0x000162000c1e9900 */
[----:B------:R-:W-:-:S07]  /*1b90*/  VIADD R10, R2, 0x100 ;  /* 0x00000100020a7836 */ /* 0x000fce0000000000 */
.L_x_80:
[----:B------:R-:W-:Y:S05]  /*1ba0*/  BSYNC.RECONVERGENT B1 ;  /* 0x0000000000017941 */ /* 0x000fea0003800200 */
.L_x_79:
[----:B------:R-:W-:Y:S01]  /*1bb0*/  ISETP.GE.U32.AND P0, PT, R10, R4, PT ;  /* 0x000000040a00720c */ /* 0x000fe20003f06070 */
[----:B------:R-:W-:-:S12]  /*1bc0*/  BSSY.RECONVERGENT B1, `(.L_x_81) ;  /* 0x0000035000017945 */ /* 0x000fd80003800200 */
[----:B------:R-:W-:Y:S05]  /*1bd0*/  @P0 BRA `(.L_x_82) ;  /* 0x0000000000cc0947 */ /* 0x000fea0003800000 */
[----:B------:R-:W-:Y:S01]  /*1be0*/  LOP3.LUT R5, RZ, R10, RZ, 0x33, !PT ;  /* 0x0000000aff057212 */ /* 0x000fe200078e33ff */
[----:B------:R-:W-:Y:S04]  /*1bf0*/  BSSY.RECONVERGENT B2, `(.L_x_83) ;  /* 0x0000015000027945 */ /* 0x000fe80003800200 */
[----:B0-----:R-:W-:-:S04]  /*1c00*/  VIADD R6, R5, UR6 ;  /* 0x0000000605067c36 */ /* 0x001fc80008000000 */
[C---:B------:R-:W-:Y:S01]  /*1c10*/  IMAD.IADD R7, R6.reuse, 0x1, -R23 ;  /* 0x0000000106077824 */ /* 0x040fe200078e0a17 */
[----:B------:R-:W-:-:S04]  /*1c20*/  LOP3.LUT R5, R6, 0x300, RZ, 0xc0, !PT ;  /* 0x0000030006057812 */ /* 0x000fc800078ec0ff */
[----:B------:R-:W-:Y:S02]  /*1c30*/  ISETP.NE.AND P0, PT, R5, 0x300, PT ;  /* 0x000003000500780c */ /* 0x000fe40003f05270 */
[----:B------:R-:W-:-:S11]  /*1c40*/  ISETP.GE.U32.AND P2, PT, R7, 0x300, PT ;  /* 0x000003000700780c */ /* 0x000fd60003f46070 */
[----:B------:R-:W-:Y:S05]  /*1c50*/  @!P0 BRA `(.L_x_84) ;  /* 0x0000000000388947 */ /* 0x000fea0003800000 */
[----:B------:R-:W0:Y:S01]  /*1c60*/  LDC.64 R8, c[0x0][0x380] ;  /* 0x0000e000ff087b82 */ /* 0x000e220000000a00 */
[----:B------:R-:W-:Y:S01]  /*1c70*/  LEA.HI R5, R6, 0x1, RZ, 0x18 ;  /* 0x0000000106057811 */ /* 0x000fe200078fc0ff */
[----:B------:R-:W-:-:S03]  /*1c80*/  IMAD.IADD R11, R23, 0x1, R10 ;  /* 0x00000001170b7824 */ /* 0x000fc600078e020a */
[----:B------:R-:W-:-:S05]  /*1c90*/  LOP3.LUT R5, R5, 0x3, RZ, 0xc0, !PT ;  /* 0x0000000305057812 */ /* 0x000fca00078ec0ff */
[----:B------:R-:W-:-:S07]  /*1ca0*/  IMAD.MOV R5, RZ, RZ, -R5 ;  /* 0x000000ffff057224 */ /* 0x000fce00078e0a05 */
.L_x_85:
        /* <DEDUP_REMOVED lines=9> */
.L_x_84:
[----:B------:R-:W-:Y:S05]  /*1d40*/  BSYNC.RECONVERGENT B2 ;  /* 0x0000000000027941 */ /* 0x000fea0003800200 */
.L_x_83:
[----:B------:R-:W-:Y:S05]  /*1d50*/  @!P2 BRA `(.L_x_82) ;  /* 0x00000000006ca947 */ /* 0x000fea0003800000 */
[----:B------:R-:W0:Y:S01]  /*1d60*/  LDC.64 R6, c[0x0][0x380] ;  /* 0x0000e000ff067b82 */ /* 0x000e220000000a00 */
[----:B------:R-:W-:Y:S02]  /*1d70*/  IMAD.IADD R23, R23, 0x1, R10 ;  /* 0x0000000117177824 */ /* 0x000fe400078e020a */
[----:B------:R-:W-:-:S07]  /*1d80*/  VIADD R5, R10, 0x200 ;  /* 0x000002000a057836 */ /* 0x000fce0000000000 */
.L_x_86:
        /* <DEDUP_REMOVED lines=24> */
.L_x_82:
[----:B------:R-:W-:Y:S05]  /*1f10*/  BSYNC.RECONVERGENT B1 ;  /* 0x0000000000017941 */ /* 0x000fea0003800200 */
.L_x_81:
[----:B------:R-:W-:Y:S01]  /*1f20*/  ISETP.GE.U32.AND P0, PT, R4, 0x100, PT ;  /* 0x000001000400780c */ /* 0x000fe20003f06070 */
[----:B0----5:R-:W-:-:S12]  /*1f30*/  IMAD.MOV.U32 R6, RZ, RZ, R3 ;  /* 0x000000ffff067224 */ /* 0x021fd800078e0003 */
[----:B------:R-:W-:Y:S05]  /*1f40*/  @!P0 BRA `(.L_x_87) ;  /* 0x0000000000dc8947 */ /* 0x000fea0003800000 */
[----:B------:R-:W0:Y:S01]  /*1f50*/  S2R R8, SR_LANEID ;  /* 0x0000000000087919 */ /* 0x000e220000000000 */
[----:B------:R-:W1:Y:S02]  /*1f60*/  SHFL.DOWN PT, R3, R6, 0x1, 0x1f ;  /* 0x08201f0006037f89 */ /* 0x000e6400000e0000 */
[----:B-1----:R-:W-:Y:S02]  /*1f70*/  FSETP.GEU.AND P0, PT, R6, R3, PT ;  /* 0x000000030600720b */ /* 0x002fe40003f0e000 */
[C---:B0-----:R-:W-:Y:S02]  /*1f80*/  ISETP.GT.AND P1, PT, R8.reuse, 0x1e, PT ;  /* 0x0000001e0800780c */ /* 0x041fe40003f24270 */
[----:B------:R-:W-:Y:S02]  /*1f90*/  FSEL R3, R3, R6, !P0 ;  /* 0x0000000603037208 */ /* 0x000fe40004000000 */
[----:B------:R-:W-:Y:S02]  /*1fa0*/  ISETP.NE.AND P2, PT, R8, RZ, PT ;  /* 0x000000ff0800720c */ /* 0x000fe40003f45270 */
[----:B------:R-:W-:-:S02]  /*1fb0*/  FSEL R3, R6, R3, P1 ;  /* 0x0000000306037208 */ /* 0x000fc40000800000 */
[----:B------:R-:W-:-:S03]  /*1fc0*/  ISETP.GT.AND P1, PT, R8, 0x1d, PT ;  /* 0x0000001d0800780c */ /* 0x000fc60003f24270 */
[----:B------:R-:W0:Y:S06]  /*1fd0*/  SHFL.DOWN PT, R4, R3, 0x2, 0x1f ;  /* 0x08401f0003047f89 */ /* 0x000e2c00000e0000 */
        /* <DEDUP_REMOVED lines=46> */
.L_x_87:
[----:B------:R-:W-:Y:S01]  /*22c0*/  LOP3.LUT R3, R2, 0x3e0, RZ, 0xc0, !PT ;  /* 0x000003e002037812 */ /* 0x000fe200078ec0ff */
[----:B------:R-:W0:Y:S04]  /*22d0*/  S2R R8, SR_LANEID ;  /* 0x0000000000087919 */ /* 0x000e280000000000 */
[----:B------:R-:W-:Y:S01]  /*22e0*/  VIADD R5, R3, 0x20 ;  /* 0x0000002003057836 */ /* 0x000fe20000000000 */
[----:B------:R-:W-:-:S04]  /*22f0*/  LOP3.LUT R3, RZ, R3, RZ, 0x33, !PT ;  /* 0x00000003ff037212 */ /* 0x000fc800078e33ff */
[----:B------:R-:W-:Y:S01]  /*2300*/  ISETP.GT.U32.AND P0, PT, R5, R4, PT ;  /* 0x000000040500720c */ /* 0x000fe20003f04070 */
[----:B------:R-:W-:-:S05]  /*2310*/  IMAD.IADD R3, R3, 0x1, R4 ;  /* 0x0000000103037824 */ /* 0x000fca00078e0204 */
        /* <DEDUP_REMOVED lines=16> */
[C---:B------:R-:W-:Y:S01]  /*2420*/  ISETP.NE.AND P0, PT, R8.reuse, RZ, PT ;  /* 0x000000ff0800720c */ /* 0x040fe20003f05270 */
[----:B------:R-:W-:Y:S01]  /*2430*/  VIADD R8, R8, 0x10 ;  /* 0x0000001008087836 */ /* 0x000fe20000000000 */
[----:B------:R-:W-:Y:S01]  /*2440*/  ISETP.GT.AND P1, PT, R10, R3, PT ;  /* 0x000000030a00720c */ /* 0x000fe20003f24270 */
        /* <DEDUP_REMOVED lines=46> */
.L_x_78:
[----:B------:R-:W0:Y:S01]  /*2730*/  S2R R6, SR_TID.X ;  /* 0x0000000000067919 */ /* 0x000e220000002100 */
[----:B------:R-:W1:Y:S02]  /*2740*/  LDCU.64 UR10, c[0x0][0x380] ;  /* 0x00007000ff0a77ac */ /* 0x000e640008000a00 */
[----:B-1----:R-:W-:Y:S02]  /*2750*/  IMAD.U32 R2, RZ, RZ, UR10 ;  /* 0x0000000aff027e24 */ /* 0x002fe4000f8e00ff */
[----:B------:R-:W-:Y:S02]  /*2760*/  IMAD.U32 R3, RZ, RZ, UR11 ;  /* 0x0000000bff037e24 */ /* 0x000fe4000f8e00ff */
[----:B0-----:R-:W-:-:S04]  /*2770*/  IMAD.IADD R9, R23, 0x1, R6 ;  /* 0x0000000117097824 */ /* 0x001fc800078e0206 */
[----:B------:R-:W-:-:S05]  /*2780*/  IMAD.WIDE.U32 R8, R9, 0x4, R2 ;  /* 0x0000000409087825 */ /* 0x000fca00078e0002 */
        /* <DEDUP_REMOVED lines=44> */
[----:B------:R-:W-:Y:S02]  /*2a50*/  ISETP.GE.U32.AND P1, PT, R4, UR5, PT ;  /* 0x0000000504007c0c */ /* 0x000fe4000bf26070 */
[----:B------:R-:W-:-:S04]  /*2a60*/  FSETP.GEU.AND P0, PT, R11, R18, PT ;  /* 0x000000120b00720b */ /* 0x000fc80003f0e000 */
[----:B------:R-:W-:-:S07]  /*2a70*/  FSEL R11, R18, R11, !P0 ;  /* 0x0000000b120b7208 */ /* 0x000fce0004000000 */
[----:B------:R-:W-:Y:S05]  /*2a80*/  @!P1 BRA `(.L_x_88) ;  /* 0x0000000800149947 */ /* 0x000fea0003800000 */
[----:B------:R-:W-:Y:S01]  /*2a90*/  UIADD3 UR7, UPT, UPT, UR6, -0x1000, URZ ;  /* 0xfffff00006077890 */ /* 0x000fe2000fffe0ff */
[----:B------:R-:W-:Y:S01]  /*2aa0*/  VIADD R23, R23, UR5 ;  /* 0x0000000517177c36 */ /* 0x000fe20008000000 */
[----:B------:R-:W-:-:S03]  /*2ab0*/  UMOV UR4, URZ ;  /* 0x000000ff00047c82 */ /* 0x000fc60008000000 */
[C---:B------:R-:W-:Y:S01]  /*2ac0*/  VIADD R7, R23.reuse, 0x100 ;  /* 0x0000010017077836 */ /* 0x040fe20000000000 */
[C---:B------:R-:W-:Y:S01]  /*2ad0*/  ISETP.GT.U32.AND P0, PT, R23.reuse, UR7, PT ;  /* 0x0000000717007c0c */ /* 0x040fe2000bf04070 */
[----:B------:R-:W-:-:S12]  /*2ae0*/  IMAD.IADD R9, R23, 0x1, R6 ;  /* 0x0000000117097824 */ /* 0x000fd800078e0206 */
[----:B------:R-:W-:Y:S05]  /*2af0*/  @P0 BRA `(.L_x_89) ;  /* 0x0000000000f80947 */ /* 0x000fea0003800000 */
[----:B------:R-:W0:Y:S01]  /*2b00*/  LDC.64 R2, c[0x0][0x380] ;  /* 0x0000e000ff027b82 */ /* 0x000e220000000a00 */
[----:B------:R-:W1:Y:S01]  /*2b10*/  LDCU UR6, c[0x0][0x3a8] ;  /* 0x00007500ff0677ac */ /* 0x000e620008000800 */
[----:B------:R-:W-:Y:S01]  /*2b20*/  NOP ;  /* 0x0000000000007918 */ /* 0x000fe20000000000 */
.L_x_90:
[----:B------:R-:W-:-:S04]  /*2b30*/  IMAD.IADD R5, R6, 0x1, R23 ;  /* 0x0000000106057824 */ /* 0x000fc800078e0217 */
[----:B0-----:R-:W-:-:S05]  /*2b40*/  IMAD.WIDE.U32 R4, R5, 0x4, R2 ;  /* 0x0000000405047825 */ /* 0x001fca00078e0002 */
        /* <DEDUP_REMOVED lines=17> */
[----:B------:R1:W2:Y:S01]  /*2c60*/  LDG.E.CONSTANT R8, desc[UR8][R4.64+0x3400] ;  /* 0x0034000804087981 */ /* 0x0002a2000c1e9900 */
        /* <DEDUP_REMOVED lines=8> */
[----:B------:R-:W-:-:S04]  /*2cf0*/  FSETP.GEU.AND P1, PT, R10, R17, PT ;  /* 0x000000110a00720b */ /* 0x000fc80003f2e000 */
[----:B------:R-:W-:Y:S02]  /*2d00*/  FSEL R17, R17, R10, !P1 ;  /* 0x0000000a11117208 */ /* 0x000fe40004800000 */
[----:B------:R-:W-:-:S04]  /*2d10*/  FSETP.GEU.AND P2, PT, R12, R15, PT ;  /* 0x0000000f0c00720b */ /* 0x000fc80003f4e000 */
[----:B------:R-:W-:Y:S02]  /*2d20*/  FSEL R12, R15, R12, !P2 ;  /* 0x0000000c0f0c7208 */ /* 0x000fe40005000000 */
[----:B------:R-:W-:Y:S02]  /*2d30*/  FSETP.GEU.AND P0, PT, R11, R18, PT ;  /* 0x000000120b00720b */ /* 0x000fe40003f0e000 */
[----:B------:R-:W-:Y:S02]  /*2d40*/  FSETP.GEU.AND P1, PT, R20, R27, PT ;  /* 0x0000001b1400720b */ /* 0x000fe40003f2e000 */
[----:B------:R-:W-:Y:S02]  /*2d50*/  FSETP.GEU.AND P2, PT, R14, R17, PT ;  /* 0x000000110e00720b */ /* 0x000fe40003f4e000 */
[----:B------:R-:W-:Y:S02]  /*2d60*/  FSEL R11, R18, R11, !P0 ;  /* 0x0000000b120b7208 */ /* 0x000fe40004000000 */
[----:B------:R-:W-:-:S02]  /*2d70*/  FSEL R20, R27, R20, !P1 ;  /* 0x000000141b147208 */ /* 0x000fc40004800000 */
[----:B------:R-:W-:Y:S02]  /*2d80*/  FSEL R14, R17, R14, !P2 ;  /* 0x0000000e110e7208 */ /* 0x000fe40005000000 */
[----:B------:R-:W-:Y:S02]  /*2d90*/  FSETP.GEU.AND P0, PT, R11, R20, PT ;  /* 0x000000140b00720b */ /* 0x000fe40003f0e000 */
[----:B-1----:R-:W-:Y:S02]  /*2da0*/  IADD3 R4, PT, PT, -R23, UR6, RZ ;  /* 0x0000000617047c10 */ /* 0x002fe4000fffe1ff */
[----:B------:R-:W-:Y:S02]  /*2db0*/  FSEL R11, R20, R11, !P0 ;  /* 0x0000000b140b7208 */ /* 0x000fe40004000000 */
[----:B--2---:R-:W-:-:S04]  /*2dc0*/  FSETP.GEU.AND P3, PT, R8, R13, PT ;  /* 0x0000000d0800720b */ /* 0x004fc80003f6e000 */
[----:B------:R-:W-:-:S04]  /*2dd0*/  FSEL R13, R13, R8, !P3 ;  /* 0x000000080d0d7208 */ /* 0x000fc80005800000 */
[----:B------:R-:W-:-:S04]  /*2de0*/  FSETP.GEU.AND P3, PT, R12, R13, PT ;  /* 0x0000000d0c00720b */ /* 0x000fc80003f6e000 */
[----:B------:R-:W-:-:S04]  /*2df0*/  FSEL R13, R13, R12, !P3 ;  /* 0x0000000c0d0d7208 */ /* 0x000fc80005800000 */
[----:B------:R-:W-:-:S04]  /*2e00*/  FSETP.GEU.AND P1, PT, R14, R13, PT ;  /* 0x0000000d0e00720b */ /* 0x000fc80003f2e000 */
        /* <DEDUP_REMOVED lines=11> */
[----:B------:R-:W-:-:S13]  /*2ec0*/  ISETP.GT.U32.AND P0, PT, R23, UR7, PT ;  /* 0x0000000717007c0c */ /* 0x000fda000bf04070 */
[----:B------:R-:W-:Y:S05]  /*2ed0*/  @!P0 BRA `(.L_x_90) ;  /* 0xfffffffc00148947 */ /* 0x000fea000383ffff */
.L_x_89:
[----:B------:R-:W-:-:S13]  /*2ee0*/  ISETP.GE.U32.AND P0, PT, R23, UR6, PT ;  /* 0x0000000617007c0c */ /* 0x000fda000bf06070 */
[----:B------:R-:W-:Y:S05]  /*2ef0*/  @P0 BRA `(.L_x_88) ;  /* 0x0000000000f80947 */ /* 0x000fea0003800000 */
[----:B------:R-:W-:Y:S01]  /*2f00*/  IADD3 R23, PT, PT, -R23, UR6, RZ ;  /* 0x0000000617177c10 */ /* 0x000fe2000fffe1ff */
[----:B------:R-:W-:Y:S03]  /*2f10*/  BSSY.RECONVERGENT B1, `(.L_x_88) ;  /* 0x000003c000017945 */ /* 0x000fe60003800200 */
[----:B------:R-:W-:-:S13]  /*2f20*/  ISETP.GE.AND P0, PT, R6, R23, PT ;  /* 0x000000170600720c */ /* 0x000fda0003f06270 */
[----:B------:R-:W-:Y:S05]  /*2f30*/  @P0 BRA `(.L_x_91) ;  /* 0x0000000000e40947 */ /* 0x000fea0003800000 */
[----:B------:R-:W0:Y:S01]  /*2f40*/  LDC R8, c[0x0][0x3ac] ;  /* 0x0000eb00ff087b82 */ /* 0x000e220000000800 */
[----:B------:R-:W1:Y:S01]  /*2f50*/  LDCU UR5, c[0x0][0x3ac] ;  /* 0x00007580ff0577ac */ /* 0x000e620008000800 */
[----:B------:R-:W-:Y:S01]  /*2f60*/  LOP3.LUT R4, RZ, R6, RZ, 0x33, !PT ;  /* 0x00000006ff047212 */ /* 0x000fe200078e33ff */
[----:B------:R-:W-:Y:S01]  /*2f70*/  IMAD.SHL.U32 R10, R0, 0x1000, RZ ;  /* 0x00001000000a7824 */ /* 0x000fe200078e00ff */
[----:B------:R-:W-:Y:S03]  /*2f80*/  BSSY.RECONVERGENT B2, `(.L_x_92) ;  /* 0x0000019000027945 */ /* 0x000fe60003800200 */
[----:B------:R-:W-:Y:S01]  /*2f90*/  VIADD R5, R4, UR6 ;  /* 0x0000000604057c36 */ /* 0x000fe20008000000 */
[----:B-1----:R-:W-:Y:S01]  /*2fa0*/  USHF.L.U32 UR5, UR5, 0xc, URZ ;  /* 0x0000000c05057899 */ /* 0x002fe200080006ff */
[----:B0-----:R-:W-:-:S03]  /*2fb0*/  IMAD R4, R8, UR4, RZ ;  /* 0x0000000408047c24 */ /* 0x001fc6000f8e02ff */
[C---:B------:R-:W-:Y:S02]  /*2fc0*/  LOP3.LUT R8, R5.reuse, 0x300, RZ, 0xc0, !PT ;  /* 0x0000030005087812 */ /* 0x040fe400078ec0ff */
[----:B------:R-:W-:Y:S02]  /*2fd0*/  VIADD R10, R10, UR5 ;  /* 0x000000050a0a7c36 */ /* 0x000fe40008000000 */
[----:B------:R-:W-:Y:S02]  /*2fe0*/  ISETP.NE.AND P0, PT, R8, 0x300, PT ;  /* 0x000003000800780c */ /* 0x000fe40003f05270 */
[C---:B------:R-:W-:Y:S01]  /*2ff0*/  IMAD.IADD R13, R5.reuse, 0x1, -R10 ;  /* 0x00000001050d7824 */ /* 0x040fe200078e0a0a */
[----:B------:R-:W-:Y:S01]  /*3000*/  LEA.HI R5, R5, 0x1, RZ, 0x18 ;  /* 0x0000000105057811 */ /* 0x000fe200078fc0ff */
[----:B------:R-:W-:Y:S02]  /*3010*/  IMAD.MOV.U32 R8, RZ, RZ, R6 ;  /* 0x000000ffff087224 */ /* 0x000fe400078e0006 */
[----:B------:R-:W-:-:S05]  /*3020*/  IMAD R4, R4, -0x1000, R13 ;  /* 0xfffff00004047824 */ /* 0x000fca00078e020d */
[----:B------:R-:W-:Y:S02]  /*3030*/  ISETP.GE.U32.AND P2, PT, R4, 0x300, PT ;  /* 0x000003000400780c */ /* 0x000fe40003f46070 */
[----:B------:R-:W-:Y:S11]  /*3040*/  @!P0 BRA `(.L_x_93) ;  /* 0x0000000000308947 */ /* 0x000ff60003800000 */
[----:B------:R-:W-:Y:S01]  /*3050*/  LOP3.LUT R5, R5, 0x3, RZ, 0xc0, !PT ;  /* 0x0000000305057812 */ /* 0x000fe200078ec0ff */
[----:B------:R-:W-:-:S04]  /*3060*/  IMAD.MOV.U32 R8, RZ, RZ, R6 ;  /* 0x000000ffff087224 */ /* 0x000fc800078e0006 */
[----:B------:R-:W-:-:S07]  /*3070*/  IMAD.MOV R10, RZ, RZ, -R5 ;  /* 0x000000ffff0a7224 */ /* 0x000fce00078e0a05 */
.L_x_94:
        /* <DEDUP_REMOVED lines=9> */
.L_x_93:
[----:B------:R-:W-:Y:S05]  /*3110*/  BSYNC.RECONVERGENT B2 ;  /* 0x0000000000027941 */ /* 0x000fea0003800200 */
.L_x_92:
[----:B------:R-:W-:Y:S05]  /*3120*/  @!P2 BRA `(.L_x_91) ;  /* 0x000000000068a947 */ /* 0x000fea0003800000 */
[C---:B------:R-:W-:Y:S02]  /*3130*/  IMAD.IADD R17, R8.reuse, 0x1, R7 ;  /* 0x0000000108117824 */ /* 0x040fe400078e0207 */
[----:B------:R-:W-:-:S07]  /*3140*/  VIADD R7, R8, 0x200 ;  /* 0x0000020008077836 */ /* 0x000fce0000000000 */
.L_x_95:
        /* <DEDUP_REMOVED lines=24> */
.L_x_91:
[----:B------:R-:W-:Y:S05]  /*32d0*/  BSYNC.RECONVERGENT B1 ;  /* 0x0000000000017941 */ /* 0x000fea0003800200 */
.L_x_88:
        /* <DEDUP_REMOVED lines=53> */
.L_x_69:
[----:B------:R-:W-:Y:S05]  /*3630*/  BSYNC.RECONVERGENT B0 ;  /* 0x0000000000007941 */ /* 0x000fea0003800200 */
.L_x_57:
[----:B------:R-:W-:Y:S05]  /*3640*/  @P0 EXIT ;  /* 0x000000000000094d */ /* 0x000fea0003800000 */
[----:B------:R-:W0:Y:S02]  /*3650*/  LDC.64 R2, c[0x0][0x388] ;  /* 0x0000e200ff027b82 */ /* 0x000e240000000a00 */
[----:B0-----:R-:W-:-:S05]  /*3660*/  IMAD.WIDE.U32 R2, R0, 0x4, R2 ;  /* 0x0000000400027825 */ /* 0x001fca00078e0002 */
[----:B------:R-:W-:Y:S01]  /*3670*/  STG.E desc[UR8][R2.64], R8 ;  /* 0x0000000802007986 */ /* 0x000fe2000c101908 */
[----:B------:R-:W-:Y:S05]  /*3680*/  EXIT ;  /* 0x000000000000794d */ /* 0x000fea0003800000 */
.L_x_96:
        /* <DEDUP_REMOVED lines=15> */
.L_x_184:


//--------------------- .text._ZN3cub18CUB_300001_SM_10006detail6reduce28DeviceReduceSingleTileKernelINS2_10policy_hubIfjN4cuda3__47maximumIvEEE10Policy1000EPfSB_jS8_ffNS5_3std3__410__identityEEEvT0_T1_T2_T3_T4_T6_ --------------------------
	.section	.text._ZN3cub18CUB_300001_SM_10006detail6reduce28DeviceReduceSingleTileKernelINS2_10policy_hubIfjN4cuda3__47maximumIvEEE10Policy1000EPfSB_jS8_ffNS5_3std3__410__identityEEEvT0_T1_T2_T3_T4_T6_,"ax",@progbits
	.align	128
        .global         _ZN3cub18CUB_300001_SM_10006detail6reduce28DeviceReduceSingleTileKernelINS2_10policy_hubIfjN4cuda3__47maximumIvEEE10Policy1000EPfSB_jS8_ffNS5_3std3__410__identityEEEvT0_T1_T2_T3_T4_T6_
        .type           _ZN3cub18CUB_300001_SM_10006detail6reduce28DeviceReduceSingleTileKernelINS2_10policy_hubIfjN4cuda3__47maximumIvEEE10Policy1000EPfSB_jS8_ffNS5_3std3__410__identityEEEvT0_T1_T2_T3_T4_T6_,@function
        .size           _ZN3cub18CUB_300001_SM_10006detail6reduce28DeviceReduceSingleTileKernelINS2_10policy_hubIfjN4cuda3__47maximumIvEEE10Policy1000EPfSB_jS8_ffNS5_3std3__410__identityEEEvT0_T1_T2_T3_T4_T6_,(.L_x_185 - _ZN3cub18CUB_300001_SM_10006detail6reduce28DeviceReduceSingleTileKernelINS2_10policy_hubIfjN4cuda3__47maximumIvEEE10Policy1000EPfSB_jS8_ffNS5_3std3__410__identityEEEvT0_T1_T2_T3_T4_T6_)
        .other          _ZN3cub18CUB_300001_SM_10006detail6reduce28DeviceReduceSingleTileKernelINS2_10policy_hubIfjN4cuda3__47maximumIvEEE10Policy1000EPfSB_jS8_ffNS5_3std3__410__identityEEEvT0_T1_T2_T3_T4_T6_,@"STO_CUDA_ENTRY STV_DEFAULT"
_ZN3cub18CUB_300001_SM_10006detail6reduce28DeviceReduceSingleTileKernelINS2_10policy_hubIfjN4cuda3__47maximumIvEEE10Policy1000EPfSB_jS8_ffNS5_3std3__410__identityEEEvT0_T1_T2_T3_T4_T6_:
.text._ZN3cub18CUB_300001_SM_10006detail6reduce28DeviceReduceSingleTileKernelINS2_10policy_hubIfjN4cuda3__47maximumIvEEE10Policy1000EPfSB_jS8_ffNS5_3std3__410__identityEEEvT0_T1_T2_T3_T4_T6_:
        /* <DEDUP_REMOVED lines=13> */
.L_x_97:
[----:B------:R-:W0:Y:S01]  /*00d0*/  LDCU UR4, c[0x0][0x380] ;  /* 0x00007000ff0477ac */ /* 0x000e220008000800 */
[----:B------:R-:W-:Y:S01]  /*00e0*/  BSSY.RECONVERGENT B0, `(.L_x_98) ;  /* 0x00003e2000007945 */ /* 0x000fe20003800200 */
[----:B0-----:R-:W-:-:S09]  /*00f0*/  ULOP3.LUT UP0, URZ, UR4, 0xf, URZ, 0xc0, !UPT ;  /* 0x0000000f04ff7892 */ /* 0x001fd2000f80c0ff */
[----:B------:R-:W-:Y:S05]  /*0100*/  BRA.U UP0, `(.L_x_99) ;  /* 0x0000001d008c7547 */ /* 0x000fea000b800000 */
        /* <DEDUP_REMOVED lines=8> */
[----:B------:R-:W0:Y:S02]  /*0190*/  LDC.64 R4, c[0x0][0x380] ;  /* 0x0000e000ff047b82 */ /* 0x000e240000000a00 */
[----:B0-----:R-:W-:-:S05]  /*01a0*/  IMAD.WIDE.U32 R4, R0, 0x4, R4 ;  /* 0x0000000400047825 */ /* 0x001fca00078e0004 */
[----:B------:R0:W5:Y:S01]  /*01b0*/  LDG.E.CONSTANT R2, desc[UR6][R4.64] ;  /* 0x0000000604027981 */ /* 0x000162000c1e9900 */
[----:B------:R-:W-:-:S07]  /*01c0*/  VIADD R6, R0, 0x100 ;  /* 0x0000010000067836 */ /* 0x000fce0000000000 */
.L_x_102:
[----:B------:R-:W-:Y:S05]  /*01d0*/  BSYNC.RECONVERGENT B1 ;  /* 0x0000000000017941 */ /* 0x000fea0003800200 */
.L_x_101:
[----:B------:R-:W-:Y:S01]  /*01e0*/  ISETP.GE.U32.AND P0, PT, R6, R3, PT ;  /* 0x000000030600720c */ /* 0x000fe20003f06070 */
        /* <DEDUP_REMOVED lines=15> */
.L_x_107:
        /* <DEDUP_REMOVED lines=10> */
.L_x_106:
[----:B------:R-:W-:Y:S05]  /*0380*/  BSYNC.RECONVERGENT B2 ;  /* 0x0000000000027941 */ /* 0x000fea0003800200 */
.L_x_105:
[----:B------:R-:W-:Y:S05]  /*0390*/  @!P0 BRA `(.L_x_104) ;  /* 0x0000000400b88947 */ /* 0x000fea0003800000 */
[----:B------:R-:W0:Y:S01]  /*03a0*/  LDC.64 R4, c[0x0][0x380] ;  /* 0x0000e000ff047b82 */ /* 0x000e220000000a00 */
[----:B------:R-:W-:Y:S01]  /*03b0*/  IMAD.IADD R7, R3, 0x1, -R6 ;  /* 0x0000000103077824 */ /* 0x000fe200078e0a06 */
[----:B------:R-:W-:Y:S01]  /*03c0*/  BSSY.RECONVERGENT B2, `(.L_x_108) ;  /* 0x000003c000027945 */ /* 0x000fe20003800200 */
[----:B------:R-:W-:-:S03]  /*03d0*/  PLOP3.LUT P0, PT, PT, PT, PT, 0x80, 0x8 ;  /* 0x000000000008781c */ /* 0x000fc60003f0f070 */
[----:B------:R-:W-:Y:S01]  /*03e0*/  ISETP.GT.AND P1, PT, R7, 0xc00, PT ;  /* 0x00000c000700780c */ /* 0x000fe20003f24270 */
[----:B0-----:R-:W-:-:S12]  /*03f0*/  IMAD.WIDE.U32 R4, R6, 0x4, R4 ;  /* 0x0000000406047825 */ /* 0x001fd800078e0004 */
[----:B------:R-:W-:Y:S05]  /*0400*/  @!P1 BRA `(.L_x_109) ;  /* 0x0000000000dc9947 */ /* 0x000fea0003800000 */
[----:B------:R-:W-:Y:S01]  /*0410*/  PLOP3.LUT P0, PT, PT, PT, PT, 0x8, 0x80 ;  /* 0x000000000080781c */ /* 0x000fe20003f0e170 */
[----:B------:R-:W-:-:S12]  /*0420*/  VIADD R9, R3, 0xfffff400 ;  /* 0xfffff40003097836 */ /* 0x000fd80000000000 */
.L_x_110:
[----:B------:R-:W2:Y:S04]  /*0430*/  LDG.E.CONSTANT R17, desc[UR6][R4.64] ;  /* 0x0000000604117981 */ /* 0x000ea8000c1e9900 */
[----:B------:R-:W3:Y:S04]  /*0440*/  LDG.E.CONSTANT R19, desc[UR6][R4.64+0x400] ;  /* 0x0004000604137981 */ /* 0x000ee8000c1e9900 */
[----:B------:R-:W4:Y:S04]  /*0450*/  LDG.E.CONSTANT R21, desc[UR6][R4.64+0x800] ;  /* 0x0008000604157981 */ /* 0x000f28000c1e9900 */
        /* <DEDUP_REMOVED lines=12> */
[----:B------:R0:W4:Y:S01]  /*0520*/  LDG.E.CONSTANT R7, desc[UR6][R4.64+0x3c00] ;  /* 0x003c000604077981 */ /* 0x000122000c1e9900 */
[----:B------:R-:W-:-:S05]  /*0530*/  VIADD R6, R6, 0x1000 ;  /* 0x0000100006067836 */ /* 0x000fca0000000000 */
[----:B------:R-:W-:Y:S02]  /*0540*/  ISETP.GE.AND P2, PT, R6, R9, PT ;  /* 0x000000090600720c */ /* 0x000fe40003f46270 */
[----:B0-----:R-:W-:-:S05]  /*0550*/  IADD3 R4, P3, PT, R4, 0x4000, RZ ;  /* 0x0000400004047810 */ /* 0x001fca0007f7e0ff */
[----:B------:R-:W-:Y:S01]  /*0560*/  IMAD.X R5, RZ, RZ, R5, P3 ;  /* 0x000000ffff057224 */ /* 0x000fe200018e0605 */
        /* <DEDUP_REMOVED lines=33> */
.L_x_109:
[----:B------:R-:W-:Y:S05]  /*0780*/  BSYNC.RECONVERGENT B2 ;  /* 0x0000000000027941 */ /* 0x000fea0003800200 */
.L_x_108:
[----:B------:R-:W-:Y:S01]  /*0790*/  IMAD.IADD R7, R3, 0x1, -R6 ;  /* 0x0000000103077824 */ /* 0x000fe200078e0a06 */
[----:B------:R-:W-:Y:S04]  /*07a0*/  BSSY.RECONVERGENT B2, `(.L_x_111) ;  /* 0x000001f000027945 */ /* 0x000fe80003800200 */
[----:B------:R-:W-:-:S13]  /*07b0*/  ISETP.GT.AND P1, PT, R7, 0x400, PT ;  /* 0x000004000700780c */ /* 0x000fda0003f24270 */
[----:B------:R-:W-:Y:S05]  /*07c0*/  @!P1 BRA `(.L_x_112) ;  /* 0x0000000000709947 */ /* 0x000fea0003800000 */
[----:B------:R-:W2:Y:S04]  /*07d0*/  LDG.E.CONSTANT R7, desc[UR6][R4.64] ;  /* 0x0000000604077981 */ /* 0x000ea8000c1e9900 */
[----:B------:R-:W3:Y:S04]  /*07e0*/  LDG.E.CONSTANT R9, desc[UR6][R4.64+0x400] ;  /* 0x0004000604097981 */ /* 0x000ee8000c1e9900 */
[----:B------:R-:W4:Y:S04]  /*07f0*/  LDG.E.CONSTANT R11, desc[UR6][R4.64+0x800] ;  /* 0x00080006040b7981 */ /* 0x000f28000c1e9900 */
[----:B------:R-:W4:Y:S04]  /*0800*/  LDG.E.CONSTANT R13, desc[UR6][R4.64+0xc00] ;  /* 0x000c0006040d7981 */ /* 0x000f28000c1e9900 */
[----:B------:R-:W4:Y:S04]  /*0810*/  LDG.E.CONSTANT R15, desc[UR6][R4.64+0x1000] ;  /* 0x00100006040f7981 */ /* 0x000f28000c1e9900 */
[----:B------:R-:W4:Y:S04]  /*0820*/  LDG.E.CONSTANT R17, desc[UR6][R4.64+0x1400] ;  /* 0x0014000604117981 */ /* 0x000f28000c1e9900 */
[----:B------:R-:W4:Y:S04]  /*0830*/  LDG.E.CONSTANT R19, desc[UR6][R4.64+0x1800] ;  /* 0x0018000604137981 */ /* 0x000f28000c1e9900 */
[----:B------:R0:W4:Y:S01]  /*0840*/  LDG.E.CONSTANT R21, desc[UR6][R4.64+0x1c00] ;  /* 0x001c000604157981 */ /* 0x000122000c1e9900 */
[----:B------:R-:W-:Y:S01]  /*0850*/  VIADD R6, R6, 0x800 ;  /* 0x0000080006067836 */ /* 0x000fe20000000000 */
        /* <DEDUP_REMOVED lines=19> */
.L_x_112:
[----:B------:R-:W-:Y:S05]  /*0990*/  BSYNC.RECONVERGENT B2 ;  /* 0x0000000000027941 */ /* 0x000fea0003800200 */
.L_x_111:
[----:B------:R-:W-:-:S13]  /*09a0*/  ISETP.LT.OR P0, PT, R6, R3, P0 ;  /* 0x000000030600720c */ /* 0x000fda0000701670 */
[----:B------:R-:W-:Y:S05]  /*09b0*/  @!P0 BRA `(.L_x_104) ;  /* 0x0000000000308947 */ /* 0x000fea0003800000 */
        /* <DEDUP_REMOVED lines=12> */
.L_x_104:
[----:B------:R-:W-:Y:S05]  /*0a80*/  BSYNC.RECONVERGENT B1 ;  /* 0x0000000000017941 */ /* 0x000fea0003800200 */
.L_x_103:
[----:B------:R-:W-:Y:S01]  /*0a90*/  ISETP.GE.U32.AND P0, PT, R3, 0x100, PT ;  /* 0x000001000300780c */ /* 0x000fe20003f06070 */
        /* <DEDUP_REMOVED lines=10> */
[----:B------:R-:W1:Y:S06]  /*0b40*/  SHFL.DOWN PT, R3, R2, 0x2, 0x1f ;  /* 0x08401f0002037f89 */ /* 0x000e6c00000e0000 */
[----:B------:R-:W2:Y:S01]  /*0b50*/  @!P2 S2R R6, SR_CgaCtaId ;  /* 0x000000000006a919 */ /* 0x000ea20000008800 */
[----:B0-----:R-:W-:Y:S02]  /*0b60*/  @!P2 MOV R5, 0x400 ;  /* 0x000004000005a802 */ /* 0x001fe40000000f00 */
[----:B------:R-:W-:-:S04]  /*0b70*/  @!P2 SHF.R.U32.HI R4, RZ, 0x3, R0 ;  /* 0x00000003ff04a819 */ /* 0x000fc80000011600 */
[----:B------:R-:W-:Y:S02]  /*0b80*/  @!P2 LOP3.LUT R4, R4, 0x7c, RZ, 0xc0, !PT ;  /* 0x0000007c0404a812 */ /* 0x000fe400078ec0ff */
[----:B-1----:R-:W-:-:S04]  /*0b90*/  FSETP.GEU.AND P1, PT, R2, R3, PT ;  /* 0x000000030200720b */ /* 0x002fc80003f2e000 */
[----:B------:R-:W-:Y:S02]  /*0ba0*/  @!P0 FSEL R2, R3, R2, !P1 ;  /* 0x0000000203028208 */ /* 0x000fe40004800000 */
[----:B------:R-:W-:-:S03]  /*0bb0*/  ISETP.GT.AND P0, PT, R8, 0x1b, PT ;  /* 0x0000001b0800780c */ /* 0x000fc60003f04270 */
[----:B------:R-:W0:Y:S01]  /*0bc0*/  SHFL.DOWN PT, R3, R2, 0x4, 0x1f ;  /* 0x08801f0002037f89 */ /* 0x000e2200000e0000 */
[----:B--2---:R-:W-:-:S05]  /*0bd0*/  @!P2 LEA R5, R6, R5, 0x18 ;  /* 0x000000050605a211 */ /* 0x004fca00078ec0ff */
        /* <DEDUP_REMOVED lines=37> */
.L_x_113:
[----:B------:R-:W-:Y:S01]  /*0e30*/  LOP3.LUT R2, R0, 0x3e0, RZ, 0xc0, !PT ;  /* 0x000003e000027812 */ /* 0x000fe200078ec0ff */
[----:B------:R-:W1:Y:S04]  /*0e40*/  S2R R9, SR_LANEID ;  /* 0x0000000000097919 */ /* 0x000e680000000000 */
[----:B0-----:R-:W-:Y:S01]  /*0e50*/  VIADD R4, R2, 0x20 ;  /* 0x0000002002047836 */ /* 0x001fe20000000000 */
[----:B------:R-:W-:-:S04]  /*0e60*/  LOP3.LUT R2, RZ, R2, RZ, 0x33, !PT ;  /* 0x00000002ff027212 */ /* 0x000fc800078e33ff */
[----:B------:R-:W-:Y:S01]  /*0e70*/  ISETP.GT.U32.AND P0, PT, R4, R3, PT ;  /* 0x000000030400720c */ /* 0x000fe20003f04070 */
[----:B------:R-:W-:-:S05]  /*0e80*/  IMAD.IADD R2, R2, 0x1, R3 ;  /* 0x0000000102027824 */ /* 0x000fca00078e0203 */
        /* <DEDUP_REMOVED lines=65> */
.L_x_100:
[----:B------:R-:W0:Y:S01]  /*12a0*/  S2R R0, SR_TID.X ;  /* 0x0000000000007919 */ /* 0x000e220000002100 */
[----:B------:R-:W1:Y:S02]  /*12b0*/  LDCU.64 UR4, c[0x0][0x380] ;  /* 0x00007000ff0477ac */ /* 0x000e640008000a00 */
[----:B-1----:R-:W-:Y:S02]  /*12c0*/  IMAD.U32 R20, RZ, RZ, UR4 ;  /* 0x00000004ff147e24 */ /* 0x002fe4000f8e00ff */
[----:B------:R-:W-:Y:S02]  /*12d0*/  IMAD.U32 R21, RZ, RZ, UR5 ;  /* 0x00000005ff157e24 */ /* 0x000fe4000f8e00ff */
[----:B0-----:R-:W-:-:S04]  /*12e0*/  IMAD.SHL.U32 R2, R0, 0x4, RZ ;  /* 0x0000000400027824 */ /* 0x001fc800078e00ff */
[----:B------:R-:W-:-:S05]  /*12f0*/  IMAD.WIDE.U32 R22, R2, 0x4, R20 ;  /* 0x0000000402167825 */ /* 0x000fca00078e0014 */
[----:B------:R-:W2:Y:S04]  /*1300*/  LDG.E.128.CONSTANT R4, desc[UR6][R22.64] ;  /* 0x0000000616047981 */ /* 0x000ea8000c1e9d00 */
[----:B------:R-:W3:Y:S04]  /*1310*/  LDG.E.128.CONSTANT R8, desc[UR6][R22.64+0x1000] ;  /* 0x0010000616087981 */ /* 0x000ee8000c1e9d00 */
[----:B------:R-:W4:Y:S04]  /*1320*/  LDG.E.128.CONSTANT R12, desc[UR6][R22.64+0x2000] ;  /* 0x00200006160c7981 */ /* 0x000f28000c1e9d00 */
[----:B------:R0:W5:Y:S01]  /*1330*/  LDG.E.128.CONSTANT R16, desc[UR6][R22.64+0x3000] ;  /* 0x0030000616107981 */ /* 0x000162000c1e9d00 */
[----:B------:R-:W-:Y:S01]  /*1340*/  UMOV UR4, 0x1000 ;  /* 0x0000100000047882 */ /* 0x000fe20000000000 */
[----:B0-----:R-:W-:Y:S01]  /*1350*/  VIADD R22, R3, 0xfffff000 ;  /* 0xfffff00003167836 */ /* 0x001fe20000000000 */
        /* <DEDUP_REMOVED lines=33> */
[----:B------:R-:W-:-:S07]  /*1570*/  UMOV UR4, 0x1000 ;  /* 0x0000100000047882 */ /* 0x000fce0000000000 */
[----:B------:R-:W1:Y:S02]  /*1580*/  LDC.64 R20, c[0x0][0x380] ;  /* 0x0000e000ff147b82 */ /* 0x000e640000000a00 */
.L_x_117:
[----:B------:R-:W-:-:S04]  /*1590*/  VIADD R25, R2, UR4 ;  /* 0x0000000402197c36 */ /* 0x000fc80008000000 */
[----:B-1----:R-:W-:-:S05]  /*15a0*/  IMAD.WIDE.U32 R24, R25, 0x4, R20 ;  /* 0x0000000419187825 */ /* 0x002fca00078e0014 */
        /* <DEDUP_REMOVED lines=9> */
[----:B------:R-:W-:Y:S01]  /*1640*/  FSEL R4, R6, R5, !P1 ;  /* 0x0000000506047208 */ /* 0x000fe20004800000 */
[----:B0-----:R-:W-:Y:S01]  /*1650*/  VIADD R5, R3, -UR4 ;  /* 0x8000000403057c36 */ /* 0x001fe20008000000 */
        /* <DEDUP_REMOVED lines=22> */
[----:B------:R-:W-:Y:S02]  /*17c0*/  ISETP.GE.U32.AND P1, PT, R5, 0x1000, PT ;  /* 0x000010000500780c */ /* 0x000fe40003f26070 */
[----:B------:R-:W-:-:S04]  /*17d0*/  FSETP.GEU.AND P0, PT, R4, R17, PT ;  /* 0x000000110400720b */ /* 0x000fc80003f0e000 */
[----:B------:R-:W-:-:S04]  /*17e0*/  FSEL R17, R17, R4, !P0 ;  /* 0x0000000411117208 */ /* 0x000fc80004000000 */
[----:B------:R-:W-:-:S04]  /*17f0*/  FSETP.GEU.AND P0, PT, R17, R19, PT ;  /* 0x000000131100720b */ /* 0x000fc80003f0e000 */
[----:B------:R-:W-:Y:S01]  /*1800*/  FSEL R23, R19, R17, !P0 ;  /* 0x0000001113177208 */ /* 0x000fe20004000000 */
[----:B------:R-:W-:Y:S08]  /*1810*/  @!P1 BRA `(.L_x_116) ;  /* 0x0000000000f09947 */ /* 0x000ff00003800000 */
[----:B------:R-:W-:-:S06]  /*1820*/  UIADD3 UR4, UPT, UPT, UR4, 0x1000, URZ ;  /* 0x0000100004047890 */ /* 0x000fcc000fffe0ff */
[----:B------:R-:W-:-:S13]  /*1830*/  ISETP.LT.U32.AND P0, PT, R22, UR4, PT ;  /* 0x0000000416007c0c */ /* 0x000fda000bf01070 */
[----:B------:R-:W-:Y:S05]  /*1840*/  @!P0 BRA `(.L_x_117) ;  /* 0xfffffffc00508947 */ /* 0x000fea000383ffff */
.L_x_115:
[----:B------:R-:W-:-:S13]  /*1850*/  ISETP.LE.U32.AND P0, PT, R3, UR4, PT ;  /* 0x0000000403007c0c */ /* 0x000fda000bf03070 */
[----:B------:R-:W-:Y:S05]  /*1860*/  @P0 BRA `(.L_x_116) ;  /* 0x0000000000dc0947 */ /* 0x000fea0003800000 */
[----:B------:R-:W-:Y:S01]  /*1870*/  VIADD R5, R3, -UR4 ;  /* 0x8000000403057c36 */ /* 0x000fe20008000000 */
[----:B------:R-:W-:Y:S04]  /*1880*/  BSSY.RECONVERGENT B1, `(.L_x_116) ;  /* 0x0000035000017945 */ /* 0x000fe80003800200 */
[----:B------:R-:W-:-:S13]  /*1890*/  ISETP.GE.AND P0, PT, R0, R5, PT ;  /* 0x000000050000720c */ /* 0x000fda0003f06270 */
[----:B------:R-:W-:Y:S05]  /*18a0*/  @P0 BRA `(.L_x_118) ;  /* 0x0000000000c80947 */ /* 0x000fea0003800000 */
[----:B------:R-:W-:Y:S01]  /*18b0*/  LOP3.LUT R2, RZ, R0, RZ, 0x33, !PT ;  /* 0x00000000ff027212 */ /* 0x000fe200078e33ff */
[----:B------:R-:W-:Y:S01]  /*18c0*/  BSSY.RECONVERGENT B2, `(.L_x_119) ;  /* 0x0000015000027945 */ /* 0x000fe20003800200 */
[----:B------:R-:W-:Y:S02]  /*18d0*/  IMAD.MOV.U32 R4, RZ, RZ, R0 ;  /* 0x000000ffff047224 */ /* 0x000fe400078e0000 */
[----:B------:R-:W-:-:S04]  /*18e0*/  IADD3 R2, PT, PT, R3, -UR4, R2 ;  /* 0x8000000403027c10 */ /* 0x000fc8000fffe002 */
[C---:B------:R-:W-:Y:S02]  /*18f0*/  LOP3.LUT R3, R2.reuse, 0x300, RZ, 0xc0, !PT ;  /* 0x0000030002037812 */ /* 0x040fe400078ec0ff */
[----:B------:R-:W-:Y:S02]  /*1900*/  ISETP.GE.U32.AND P2, PT, R2, 0x300, PT ;  /* 0x000003000200780c */ /* 0x000fe40003f46070 */
[----:B------:R-:W-:-:S13]  /*1910*/  ISETP.NE.AND P0, PT, R3, 0x300, PT ;  /* 0x000003000300780c */ /* 0x000fda0003f05270 */
[----:B------:R-:W-:Y:S05]  /*1920*/  @!P0 BRA `(.L_x_120) ;  /* 0x0000000000388947 */ /* 0x000fea0003800000 */
[----:B------:R-:W-:Y:S01]  /*1930*/  LEA.HI R2, R2, 0x1, RZ, 0x18 ;  /* 0x0000000102027811 */ /* 0x000fe200078fc0ff */
[----:B------:R-:W-:Y:S02]  /*1940*/  VIADD R7, R0, UR4 ;  /* 0x0000000400077c36 */ /* 0x000fe40008000000 */
[----:B------:R-:W-:Y:S01]  /*1950*/  IMAD.MOV.U32 R4, RZ, RZ, R0 ;  /* 0x000000ffff047224 */ /* 0x000fe200078e0000 */
[----:B------:R-:W-:-:S05]  /*1960*/  LOP3.LUT R2, R2, 0x3, RZ, 0xc0, !PT ;  /* 0x0000000302027812 */ /* 0x000fca00078ec0ff */
[----:B------:R-:W-:-:S07]  /*1970*/  IMAD.MOV R6, RZ, RZ, -R2 ;  /* 0x000000ffff067224 */ /* 0x000fce00078e0a02 */
.L_x_121:
        /* <DEDUP_REMOVED lines=9> */
.L_x_120:
[----:B------:R-:W-:Y:S05]  /*1a10*/  BSYNC.RECONVERGENT B2 ;  /* 0x0000000000027941 */ /* 0x000fea0003800200 */
.L_x_119:
[----:B------:R-:W-:Y:S05]  /*1a20*/  @!P2 BRA `(.L_x_118) ;  /* 0x000000000068a947 */ /* 0x000fea0003800000 */
[C---:B------:R-:W-:Y:S02]  /*1a30*/  VIADD R12, R4.reuse, 0x200 ;  /* 0x00000200040c7836 */ /* 0x040fe40000000000 */
[----:B------:R-:W-:-:S07]  /*1a40*/  VIADD R13, R4, UR4 ;  /* 0x00000004040d7c36 */ /* 0x000fce0008000000 */
.L_x_122:
[----:B------:R-:W-:-:S04]  /*1a50*/  IMAD.WIDE.U32 R2, R13, 0x4, R20 ;  /* 0x000000040d027825 */ /* 0x000fc800078e0014 */
[C---:B------:R-:W-:Y:S02]  /*1a60*/  VIADD R7, R13.reuse, 0x100 ;  /* 0x000001000d077836 */ /* 0x040fe40000000000 */
[----:B------:R-:W2:Y:S01]  /*1a70*/  LDG.E.CONSTANT R2, desc[UR6][R2.64] ;  /* 0x0000000602027981 */ /* 0x000ea2000c1e9900 */
[----:B------:R-:W-:Y:S02]  /*1a80*/  VIADD R9, R13, 0x200 ;  /* 0x000002000d097836 */ /* 0x000fe40000000000 */
[----:B------:R-:W-:-:S04]  /*1a90*/  IMAD.WIDE.U32 R6, R7, 0x4, R20 ;  /* 0x0000000407067825 */ /* 0x000fc800078e0014 */
[--C-:B------:R-:W-:Y:S02]  /*1aa0*/  IMAD.WIDE.U32 R8, R9, 0x4, R20.reuse ;  /* 0x0000000409087825 */ /* 0x100fe400078e0014 */
[----:B------:R-:W3:Y:S02]  /*1ab0*/  LDG.E.CONSTANT R6, desc[UR6][R6.64] ;  /* 0x0000000606067981 */ /* 0x000ee4000c1e9900 */
[----:B------:R-:W-:Y:S02]  /*1ac0*/  VIADD R11, R13, 0x300 ;  /* 0x000003000d0b7836 */ /* 0x000fe40000000000 */
[----:B------:R-:W4:Y:S02]  /*1ad0*/  LDG.E.CONSTANT R8, desc[UR6][R8.64] ;  /* 0x0000000608087981 */ /* 0x000f24000c1e9900 */
[----:B------:R-:W-:-:S06]  /*1ae0*/  IMAD.WIDE.U32 R10, R11, 0x4, R20 ;  /* 0x000000040b0a7825 */ /* 0x000fcc00078e0014 */
        /* <DEDUP_REMOVED lines=14> */
.L_x_118:
[----:B------:R-:W-:Y:S05]  /*1bd0*/  BSYNC.RECONVERGENT B1 ;  /* 0x0000000000017941 */ /* 0x000fea0003800200 */
.L_x_116:
        /* <DEDUP_REMOVED lines=54> */
.L_x_99:
        /* <DEDUP_REMOVED lines=12> */
.L_x_125:
[----:B------:R-:W-:Y:S05]  /*2000*/  BSYNC.RECONVERGENT B1 ;  /* 0x0000000000017941 */ /* 0x000fea0003800200 */
.L_x_124:
        /* <DEDUP_REMOVED lines=16> */
.L_x_130:
        /* <DEDUP_REMOVED lines=10> */
.L_x_129:
[----:B------:R-:W-:Y:S05]  /*21b0*/  BSYNC.RECONVERGENT B2 ;  /* 0x0000000000027941 */ /* 0x000fea0003800200 */
.L_x_128:
        /* <DEDUP_REMOVED lines=10> */
.L_x_133:
        /* <DEDUP_REMOVED lines=53> */
.L_x_132:
[----:B------:R-:W-:Y:S05]  /*25b0*/  BSYNC.RECONVERGENT B2 ;  /* 0x0000000000027941 */ /* 0x000fea0003800200 */
.L_x_131:
        /* <DEDUP_REMOVED lines=32> */
.L_x_135:
[----:B------:R-:W-:Y:S05]  /*27c0*/  BSYNC.RECONVERGENT B2 ;  /* 0x0000000000027941 */ /* 0x000fea0003800200 */
.L_x_134:
        /* <DEDUP_REMOVED lines=14> */
.L_x_127:
[----:B------:R-:W-:Y:S05]  /*28b0*/  BSYNC.RECONVERGENT B1 ;  /* 0x0000000000017941 */ /* 0x000fea0003800200 */
.L_x_126:
        /* <DEDUP_REMOVED lines=58> */
.L_x_136:
        /* <DEDUP_REMOVED lines=71> */
.L_x_123:
[----:B------:R-:W0:Y:S01]  /*30d0*/  S2R R11, SR_TID.X ;  /* 0x00000000000b7919 */ /* 0x000e220000002100 */
[----:B------:R-:W1:Y:S02]  /*30e0*/  LDCU.64 UR4, c[0x0][0x380] ;  /* 0x00007000ff0477ac */ /* 0x000e640008000a00 */
[----:B-1----:R-:W-:Y:S02]  /*30f0*/  IMAD.U32 R6, RZ, RZ, UR4 ;  /* 0x00000004ff067e24 */ /* 0x002fe4000f8e00ff */
[----:B------:R-:W-:Y:S02]  /*3100*/  IMAD.U32 R7, RZ, RZ, UR5 ;  /* 0x00000005ff077e24 */ /* 0x000fe4000f8e00ff */
        /* <DEDUP_REMOVED lines=24> */
[----:B------:R-:W-:Y:S01]  /*3290*/  FSEL R15, R15, R10, !P3 ;  /* 0x0000000a0f0f7208 */ /* 0x000fe20005800000 */
[----:B------:R-:W-:Y:S01]  /*32a0*/  IMAD.MOV.U32 R10, RZ, RZ, 0x1000 ;  /* 0x00001000ff0a7424 */ /* 0x000fe200078e00ff */
[----:B------:R-:W-:-:S04]  /*32b0*/  FSETP.GEU.AND P0, PT, R12, R17, PT ;  /* 0x000000110c00720b */ /* 0x000fc80003f0e000 */
[----:B------:R-:W-:Y:S02]  /*32c0*/  FSEL R12, R17, R12, !P0 ;  /* 0x0000000c110c7208 */ /* 0x000fe40004000000 */
[----:B------:R-:W-:Y:S02]  /*32d0*/  FSETP.GEU.AND P0, PT, R0, R9, PT ;  /* 0x000000090000720b */ /* 0x000fe40003f0e000 */
[----:B------:R-:W-:Y:S02]  /*32e0*/  FSETP.GEU.AND P1, PT, R14, R19, PT ;  /* 0x000000130e00720b */ /* 0x000fe40003f2e000 */
[----:B------:R-:W-:Y:S01]  /*32f0*/  FSEL R9, R9, R0, !P0 ;  /* 0x0000000009097208 */ /* 0x000fe20004000000 */
[----:B------:R-:W-:Y:S01]  /*3300*/  VIADD R0, R3, 0xfffff000 ;  /* 0xfffff00003007836 */ /* 0x000fe20000000000 */
        /* <DEDUP_REMOVED lines=15> */
[----:B------:R-:W-:Y:S02]  /*3400*/  ISETP.GE.U32.AND P1, PT, R0, 0x1000, PT ;  /* 0x000010000000780c */ /* 0x000fe40003f26070 */
[----:B------:R-:W-:-:S04]  /*3410*/  FSETP.GEU.AND P0, PT, R8, R23, PT ;  /* 0x000000170800720b */ /* 0x000fc80003f0e000 */
[----:B------:R-:W-:-:S07]  /*3420*/  FSEL R12, R23, R8, !P0 ;  /* 0x00000008170c7208 */ /* 0x000fce0004000000 */
[----:B------:R-:W-:Y:S05]  /*3430*/  @!P1 BRA `(.L_x_137) ;  /* 0x0000000000f49947 */ /* 0x000fea0003800000 */
[----:B------:R-:W0:Y:S01]  /*3440*/  LDC R14, c[0x0][0x390] ;  /* 0x0000e400ff0e7b82 */ /* 0x000e220000000800 */
[----:B------:R-:W-:-:S07]  /*3450*/  IMAD.MOV.U32 R10, RZ, RZ, 0x1000 ;  /* 0x00001000ff0a7424 */ /* 0x000fce00078e00ff */
[----:B------:R-:W1:Y:S02]  /*3460*/  LDC.64 R6, c[0x0][0x380] ;  /* 0x0000e000ff067b82 */ /* 0x000e640000000a00 */
.L_x_139:
[----:B------:R-:W-:-:S04]  /*3470*/  IMAD.WIDE.U32 R2, R10, 0x4, R4 ;  /* 0x000000040a027825 */ /* 0x000fc800078e0004 */
[----:B------:R-:W-:Y:S01]  /*3480*/  IMAD.IADD R9, R11, 0x1, R10 ;  /* 0x000000010b097824 */ /* 0x000fe200078e020a */
[----:B------:R-:W2:Y:S03]  /*3490*/  LDG.E.CONSTANT R15, desc[UR6][R2.64+0x400] ;  /* 0x00040006020f7981 */ /* 0x000ea6000c1e9900 */
[----:B-1----:R-:W-:Y:S01]  /*34a0*/  IMAD.WIDE.U32 R8, R9, 0x4, R6 ;  /* 0x0000000409087825 */ /* 0x002fe200078e0006 */
        /* <DEDUP_REMOVED lines=14> */
[----:B------:R0:W5:Y:S02]  /*3590*/  LDG.E.CONSTANT R27, desc[UR6][R2.64+0x3c00] ;  /* 0x003c0006021b7981 */ /* 0x000164000c1e9900 */
[----:B0-----:R-:W-:-:S04]  /*35a0*/  IMAD.MOV.U32 R3, RZ, RZ, R14 ;  /* 0x000000ffff037224 */ /* 0x001fc800078e000e */
[----:B------:R-:W-:Y:S01]  /*35b0*/  IMAD.IADD R2, R3, 0x1, -R10 ;  /* 0x0000000103027824 */ /* 0x000fe200078e0a0a */
        /* <DEDUP_REMOVED lines=34> */
[----:B------:R-:W-:-:S05]  /*37e0*/  VIADD R10, R10, 0x1000 ;  /* 0x000010000a0a7836 */ /* 0x000fca0000000000 */
[----:B------:R-:W-:-:S13]  /*37f0*/  ISETP.GT.U32.AND P0, PT, R10, R0, PT ;  /* 0x000000000a00720c */ /* 0x000fda0003f04070 */
[----:B------:R-:W-:Y:S05]  /*3800*/  @!P0 BRA `(.L_x_139) ;  /* 0xfffffffc00188947 */ /* 0x000fea000383ffff */
.L_x_137:
[----:B------:R-:W-:-:S13]  /*3810*/  ISETP.GE.U32.AND P0, PT, R10, R3, PT ;  /* 0x000000030a00720c */ /* 0x000fda0003f06070 */
        /* <DEDUP_REMOVED lines=13> */
[----:B------:R-:W-:Y:S01]  /*38f0*/  LEA.HI R2, R2, 0x1, RZ, 0x18 ;  /* 0x0000000102027811 */ /* 0x000fe200078fc0ff */
[----:B------:R-:W-:Y:S02]  /*3900*/  IMAD.IADD R9, R11, 0x1, R10 ;  /* 0x000000010b097824 */ /* 0x000fe400078e020a */
[----:B------:R-:W-:Y:S01]  /*3910*/  IMAD.MOV.U32 R5, RZ, RZ, R11 ;  /* 0x000000ffff057224 */ /* 0x000fe200078e000b */
[----:B------:R-:W-:-:S05]  /*3920*/  LOP3.LUT R2, R2, 0x3, RZ, 0xc0, !PT ;  /* 0x0000000302027812 */ /* 0x000fca00078ec0ff */
[----:B------:R-:W-:-:S07]  /*3930*/  IMAD.MOV R4, RZ, RZ, -R2 ;  /* 0x000000ffff047224 */ /* 0x000fce00078e0a02 */
.L_x_143:
        /* <DEDUP_REMOVED lines=9> */
.L_x_142:
[----:B------:R-:W-:Y:S05]  /*39d0*/  BSYNC.RECONVERGENT B2 ;  /* 0x0000000000027941 */ /* 0x000fea0003800200 */
.L_x_141:
[----:B------:R-:W-:Y:S05]  /*39e0*/  @!P2 BRA `(.L_x_140) ;  /* 0x000000000068a947 */ /* 0x000fea0003800000 */
[C---:B------:R-:W-:Y:S02]  /*39f0*/  IMAD.IADD R13, R5.reuse, 0x1, R10 ;  /* 0x00000001050d7824 */ /* 0x040fe400078e020a */
[----:B------:R-:W-:-:S07]  /*3a00*/  VIADD R10, R5, 0x200 ;  /* 0x00000200050a7836 */ /* 0x000fce0000000000 */
.L_x_144:
        /* <DEDUP_REMOVED lines=24> */
.L_x_140:
[----:B------:R-:W-:Y:S05]  /*3b90*/  BSYNC.RECONVERGENT B1 ;  /* 0x0000000000017941 */ /* 0x000fea0003800200 */
.L_x_138:
        /* <DEDUP_REMOVED lines=54> */
.L_x_114:
[----:B------:R-:W-:Y:S05]  /*3f00*/  BSYNC.RECONVERGENT B0 ;  /* 0x0000000000007941 */ /* 0x000fea0003800200 */
.L_x_98:
[----:B------:R-:W-:Y:S05]  /*3f10*/  @P0 EXIT ;  /* 0x000000000000094d */ /* 0x000fea0003800000 */
[----:B------:R-:W0:Y:S01]  /*3f20*/  LDCU UR4, c[0x0][0x398] ;  /* 0x00007300ff0477ac */ /* 0x000e220008000800 */
[----:B------:R-:W1:Y:S01]  /*3f30*/  LDC.64 R4, c[0x0][0x388] ;  /* 0x0000e200ff047b82 */ /* 0x000e620000000a00 */
[----:B0-----:R-:W-:-:S04]  /*3f40*/  FSETP.GT.AND P0, PT, R2, UR4, PT ;  /* 0x0000000402007c0b */ /* 0x001fc8000bf04000 */
[----:B------:R-:W-:-:S05]  /*3f50*/  FSEL R3, R2, UR4, P0 ;  /* 0x0000000402037c08 */ /* 0x000fca0008000000 */
[----:B-1----:R-:W-:Y:S01]  /*3f60*/  STG.E desc[UR6][R4.64], R3 ;  /* 0x0000000304007986 */ /* 0x002fe2000c101906 */
[----:B------:R-:W-:Y:S05]  /*3f70*/  EXIT ;  /* 0x000000000000794d */ /* 0x000fea0003800000 */
.L_x_145:
        /* <DEDUP_REMOVED lines=16> */
.L_x_185:


//--------------------- .text._ZN3cub18CUB_300001_SM_10006detail11EmptyKernelIvEEvv --------------------------
	.section	.text._ZN3cub18CUB_300001_SM_10006detail11EmptyKernelIvEEvv,"ax",@progbits
	.align	128
        .global         _ZN3cub18CUB_300001_SM_10006detail11EmptyKernelIvEEvv
        .type           _ZN3cub18CUB_300001_SM_10006detail11EmptyKernelIvEEvv,@function
        .size           _ZN3cub18CUB_300001_SM_10006detail11EmptyKernelIvEEvv,(.L_x_186 - _ZN3cub18CUB_300001_SM_10006detail11EmptyKernelIvEEvv)
        .other          _ZN3cub18CUB_300001_SM_10006detail11EmptyKernelIvEEvv,@"STO_CUDA_ENTRY STV_DEFAULT"
_ZN3cub18CUB_300001_SM_10006detail11EmptyKernelIvEEvv:
.text._ZN3cub18CUB_300001_SM_10006detail11EmptyKernelIvEEvv:
[----:B------:R-:W-:Y:S01]  /*0000*/  LDC R1, c[0x0][0x37c] ;  /* 0x0000df00ff017b82 */ /* 0x000fe20000000800 */
[----:B------:R-:W-:Y:S05]  /*0010*/  EXIT ;  /* 0x000000000000794d */ /* 0x000fea0003800000 */
.L_x_146:
        /* <DEDUP_REMOVED lines=14> */
.L_x_186:


//--------------------- .text._Z15matrix_multiplyILi64ELi64ELi8ELi4ELi4EEvPKfS1_Pfiii --------------------------
	.section	.text._Z15matrix_multiplyILi64ELi64ELi8ELi4ELi4EEvPKfS1_Pfiii,"ax",@progbits
	.align	128
        .global         _Z15matrix_multiplyILi64ELi64ELi8ELi4ELi4EEvPKfS1_Pfiii
        .type           _Z15matrix_multiplyILi64ELi64ELi8ELi4ELi4EEvPKfS1_Pfiii,@function
        .size           _Z15matrix_multiplyILi64ELi64ELi8ELi4ELi4EEvPKfS1_Pfiii,(.L_x_187 - _Z15matrix_multiplyILi64ELi64ELi8ELi4ELi4EEvPKfS1_Pfiii)
        .other          _Z15matrix_multiplyILi64ELi64ELi8ELi4ELi4EEvPKfS1_Pfiii,@"STO_CUDA_ENTRY STV_DEFAULT"
_Z15matrix_multiplyILi64ELi64ELi8ELi4ELi4EEvPKfS1_Pfiii:
.text._Z15matrix_multiplyILi64ELi64ELi8ELi4ELi4EEvPKfS1_Pfiii:
[----:B------:R-:W-:Y:S01]  /*0000*/  LDC R1, c[0x0][0x37c] ;  /* 0x0000df00ff017b82 */ /* 0x000fe20000000800 */
[----:B------:R-:W0:Y:S01]  /*0010*/  S2R R0, SR_TID.Y ;  /* 0x0000000000007919 */ /* 0x000e220000002200 */
[----:B------:R-:W1:Y:S01]  /*0020*/  LDCU UR10, c[0x0][0x3a0] ;  /* 0x00007400ff0a77ac */ /* 0x000e620008000800 */
[----:B------:R-:W-:Y:S01]  /*0030*/  HFMA2 R56, -RZ, RZ, 0, 0 ;  /* 0x00000000ff387431 */ /* 0x000fe200000001ff */
[----:B------:R-:W-:Y:S01]  /*0040*/  CS2R R36, SRZ ;  /* 0x0000000000247805 */ /* 0x000fe2000001ff00 */
[----:B------:R-:W0:Y:S01]  /*0050*/  S2R R5, SR_CTAID.Y ;  /* 0x0000000000057919 */ /* 0x000e220000002600 */
[----:B------:R-:W-:Y:S01]  /*0060*/  HFMA2 R60, -RZ, RZ, 0, 0 ;  /* 0x00000000ff3c7431 */ /* 0x000fe200000001ff */
[----:B------:R-:W-:Y:S02]  /*0070*/  CS2R R38, SRZ ;  /* 0x0000000000267805 */ /* 0x000fe4000001ff00 */
[----:B------:R-:W-:Y:S01]  /*0080*/  CS2R R26, SRZ ;  /* 0x00000000001a7805 */ /* 0x000fe2000001ff00 */
[----:B------:R-:W2:Y:S01]  /*0090*/  S2R R2, SR_TID.X ;  /* 0x0000000000027919 */ /* 0x000ea20000002100 */
[----:B------:R-:W-:-:S02]  /*00a0*/  CS2R R24, SRZ ;  /* 0x0000000000187805 */ /* 0x000fc4000001ff00 */
[----:B------:R-:W-:Y:S02]  /*00b0*/  MOV R51, RZ ;  /* 0x000000ff00337202 */ /* 0x000fe40000000f00 */
[----:B------:R-:W-:Y:S01]  /*00c0*/  CS2R R52, SRZ ;  /* 0x0000000000347805 */ /* 0x000fe2000001ff00 */
[----:B------:R-:W3:Y:S01]  /*00d0*/  S2R R3, SR_CTAID.X ;  /* 0x0000000000037919 */ /* 0x000ee20000002500 */
[----:B------:R-:W-:Y:S02]  /*00e0*/  CS2R R58, SRZ ;  /* 0x00000000003a7805 */ /* 0x000fe4000001ff00 */
[----:B------:R-:W-:Y:S01]  /*00f0*/  MOV R54, RZ ;  /* 0x000000ff00367202 */ /* 0x000fe20000000f00 */
[----:B------:R-:W4:Y:S01]  /*0100*/  LDCU.64 UR8, c[0x0][0x358] ;  /* 0x00006b00ff0877ac */ /* 0x000f220008000a00 */
[----:B-1----:R-:W-:Y:S01]  /*0110*/  UISETP.GE.AND UP0, UPT, UR10, 0x1, UPT ;  /* 0x000000010a00788c */ /* 0x002fe2000bf06270 */
[----:B0-----:R-:W-:Y:S02]  /*0120*/  LEA R5, R5, R0, 0x4 ;  /* 0x0000000005057211 */ /* 0x001fe400078e20ff */
[----:B--2---:R-:W-:-:S02]  /*0130*/  SHF.L.U32 R4, R2, 0x2, RZ ;  /* 0x0000000202047819 */ /* 0x004fc400000006ff */
[----:B------:R-:W-:Y:S02]  /*0140*/  SHF.L.U32 R50, R5, 0x2, RZ ;  /* 0x0000000205327819 */ /* 0x000fe400000006ff */
[----:B---3--:R-:W-:Y:S02]  /*0150*/  LEA R5, R3, R4, 0x6 ;  /* 0x0000000403057211 */ /* 0x008fe400078e30ff */
[----:B----4-:R-:W-:Y:S05]  /*0160*/  BRA.U !UP0, `(.L_x_147) ;  /* 0x0000001108ec7547 */ /* 0x010fea000b800000 */
[----:B------:R-:W0:Y:S01]  /*0170*/  S2UR UR7, SR_CgaCtaId ;  /* 0x00000000000779c3 */ /* 0x000e220000008800 */
[----:B------:R-:W1:Y:S01]  /*0180*/  LDCU UR11, c[0x0][0x39c] ;  /* 0x00007380ff0b77ac */ /* 0x000e620008000800 */
[----:B------:R-:W-:Y:S01]  /*0190*/  MOV R49, R0 ;  /* 0x0000000000317202 */ /* 0x000fe20000000f00 */
[C---:B------:R-:W-:Y:S01]  /*01a0*/  IMAD R48, R2.reuse, -0x3, R5 ;  /* 0xfffffffd02307824 */ /* 0x040fe200078e0205 */
[C---:B------:R-:W-:Y:S01]  /*01b0*/  ISETP.GE.U32.AND P1, PT, R2.reuse, 0x8, PT ;  /* 0x000000080200780c */ /* 0x040fe20003f26070 */
[----:B------:R-:W-:Y:S01]  /*01c0*/  UMOV UR5, 0x400 ;  /* 0x0000040000057882 */ /* 0x000fe20000000000 */
[----:B------:R-:W-:Y:S01]  /*01d0*/  UIADD3 UR4, UPT, UPT, UR10, 0x7, URZ ;  /* 0x000000070a047890 */ /* 0x000fe2000fffe0ff */
[C---:B------:R-:W-:Y:S01]  /*01e0*/  IMAD R5, R49.reuse, -0x3, R50 ;  /* 0xfffffffd31057824 */ /* 0x040fe200078e0232 */
[----:B------:R-:W-:Y:S01]  /*01f0*/  UIADD3 UR6, UPT, UPT, UR5, 0x800, URZ ;  /* 0x0000080005067890 */ /* 0x000fe2000fffe0ff */
[----:B------:R-:W-:Y:S01]  /*0200*/  ISETP.GE.U32.AND P2, PT, R49, 0x8, PT ;  /* 0x000000083100780c */ /* 0x000fe20003f46070 */
[----:B------:R-:W-:Y:S01]  /*0210*/  USHF.R.U32.HI UR4, URZ, 0x3, UR4 ;  /* 0x00000003ff047899 */ /* 0x000fe20008011604 */
[----:B------:R-:W-:Y:S01]  /*0220*/  ISETP.GT.U32.AND P0, PT, R2, 0x7, PT ;  /* 0x000000070200780c */ /* 0x000fe20003f04070 */
[C---:B------:R-:W-:Y:S01]  /*0230*/  IMAD R42, R5.reuse, UR10, R2 ;  /* 0x0000000a052a7c24 */ /* 0x040fe2000f8e0202 */
[C---:B------:R-:W-:Y:S01]  /*0240*/  IADD3 R45, PT, PT, R5.reuse, 0x30, RZ ;  /* 0x00000030052d7810 */ /* 0x040fe20007ffe0ff */
[----:B------:R-:W2:Y:S01]  /*0250*/  LDCU UR16, c[0x0][0x3a0] ;  /* 0x00007400ff1077ac */ /* 0x000ea20008000800 */
[----:B------:R-:W-:-:S02]  /*0260*/  IADD3 R9, PT, PT, R5, 0x20, RZ ;  /* 0x0000002005097810 */ /* 0x000fc40007ffe0ff */
[----:B------:R-:W-:Y:S01]  /*0270*/  IADD3 R43, PT, PT, R5, 0x10, RZ ;  /* 0x00000010052b7810 */ /* 0x000fe20007ffe0ff */
[--C-:B------:R-:W-:Y:S01]  /*0280*/  IMAD R45, R45, UR10, R2.reuse ;  /* 0x0000000a2d2d7c24 */ /* 0x100fe2000f8e0202 */
[----:B------:R-:W-:Y:S01]  /*0290*/  ISETP.LT.U32.AND P5, PT, R2, 0x40, !P2 ;  /* 0x000000400200780c */ /* 0x000fe200057a1070 */
[----:B-1----:R-:W-:Y:S01]  /*02a0*/  IMAD R47, R49, UR11, RZ ;  /* 0x0000000b312f7c24 */ /* 0x002fe2000f8e02ff */
[----:B------:R-:W-:Y:S01]  /*02b0*/  MOV R56, RZ ;  /* 0x000000ff00387202 */ /* 0x000fe20000000f00 */
[--C-:B------:R-:W-:Y:S01]  /*02c0*/  IMAD R44, R9, UR10, R2.reuse ;  /* 0x0000000a092c7c24 */ /* 0x100fe2000f8e0202 */
[-C--:B------:R-:W-:Y:S01]  /*02d0*/  MOV R41, R2.reuse ;  /* 0x0000000200297202 */ /* 0x080fe20000000f00 */
[----:B0-----:R-:W-:Y:S01]  /*02e0*/  ULEA UR6, UR7, UR6, 0x18 ;  /* 0x0000000607067291 */ /* 0x001fe2000f8ec0ff */
[----:B------:R-:W-:Y:S01]  /*02f0*/  IADD3 R46, PT, PT, R47, R2, RZ ;  /* 0x000000022f2e7210 */ /* 0x000fe20007ffe0ff */
[----:B------:R-:W-:Y:S01]  /*0300*/  ULEA UR5, UR7, UR5, 0x18 ;  /* 0x0000000507057291 */ /* 0x000fe2000f8ec0ff */
[----:B------:R-:W-:Y:S01]  /*0310*/  ISETP.GT.U32.OR P4, PT, R0, 0x3f, P0 ;  /* 0x0000003f0000780c */ /* 0x000fe20000784470 */
[----:B------:R-:W-:Y:S01]  /*0320*/  IMAD R43, R43, UR10, R2 ;  /* 0x0000000a2b2b7c24 */ /* 0x000fe2000f8e0202 */
[C---:B------:R-:W-:Y:S01]  /*0330*/  ISETP.LT.U32.AND P1, PT, R49.reuse, 0x10, !P1 ;  /* 0x000000103100780c */ /* 0x040fe20004f21070 */
[----:B------:R-:W0:Y:S01]  /*0340*/  LDCU UR13, c[0x0][0x39c] ;  /* 0x00007380ff0d77ac */ /* 0x000e220008000800 */
[----:B------:R-:W-:-:S02]  /*0350*/  LEA R7, R49, UR6, 0x8 ;  /* 0x0000000631077c11 */ /* 0x000fc4000f8e40ff */
[----:B------:R-:W-:Y:S01]  /*0360*/  ISETP.LT.U32.AND P2, PT, R2, 0x30, !P2 ;  /* 0x000000300200780c */ /* 0x000fe20005741070 */
[----:B------:R-:W1:Y:S01]  /*0370*/  LDCU UR12, c[0x0][0x398] ;  /* 0x00007300ff0c77ac */ /* 0x000e620008000800 */
[C---:B------:R-:W-:Y:S02]  /*0380*/  IADD3 R6, PT, PT, R4.reuse, R7, RZ ;  /* 0x0000000704067210 */ /* 0x040fe40007ffe0ff */
[----:B------:R-:W-:Y:S01]  /*0390*/  IADD3 R4, PT, PT, R4, UR5, RZ ;  /* 0x0000000504047c10 */ /* 0x000fe2000fffe0ff */
[----:B------:R-:W3:Y:S01]  /*03a0*/  LDCU.64 UR14, c[0x0][0x388] ;  /* 0x00007100ff0e77ac */ /* 0x000ee20008000a00 */
[----:B------:R-:W-:Y:S02]  /*03b0*/  LEA R40, R0, UR5, 0x7 ;  /* 0x0000000500287c11 */ /* 0x000fe4000f8e38ff */
[----:B------:R-:W-:Y:S01]  /*03c0*/  LEA R7, R49, R4, 0x5 ;  /* 0x0000000431077211 */ /* 0x000fe200078e28ff */
[----:B------:R-:W-:Y:S01]  /*03d0*/  UIADD3 UR4, UPT, UPT, -UR4, URZ, URZ ;  /* 0x000000ff04047290 */ /* 0x000fe2000fffe1ff */
[----:B------:R-:W-:-:S02]  /*03e0*/  LEA R46, R3, R46, 0x6 ;  /* 0x0000002e032e7211 */ /* 0x000fc400078e30ff */
[----:B--2---:R-:W-:-:S09]  /*03f0*/  LEA R4, R2, UR6, 0x4 ;  /* 0x0000000602047c11 */ /* 0x004fd2000f8e20ff */
.L_x_180:
[----:B------:R-:W-:Y:S04]  /*0400*/  BSSY.RECONVERGENT B0, `(.L_x_148) ;  /* 0x000000c000007945 */ /* 0x000fe80003800200 */
[----:B------:R-:W-:Y:S05]  /*0410*/  @P4 BRA `(.L_x_149) ;  /* 0x0000000000284947 */ /* 0x000fea0003800000 */
[----:B------:R-:W-:Y:S01]  /*0420*/  ISETP.GE.AND P3, PT, R41, UR16, PT ;  /* 0x0000001029007c0c */ /* 0x000fe2000bf66270 */
[----:B------:R-:W-:Y:S01]  /*0430*/  BSSY.RECONVERGENT B1, `(.L_x_150) ;  /* 0x0000007000017945 */ /* 0x000fe20003800200 */
[----:B------:R-:W-:Y:S02]  /*0440*/  HFMA2 R8, -RZ, RZ, 0, 0 ;  /* 0x00000000ff087431 */ /* 0x000fe400000001ff */
[----:B-1----:R-:W-:-:S13]  /*0450*/  ISETP.GE.OR P3, PT, R5, UR12, P3 ;  /* 0x0000000c05007c0c */ /* 0x002fda0009f66670 */
[----:B------:R-:W-:Y:S05]  /*0460*/  @P3 BRA `(.L_x_151) ;  /* 0x00000000000c3947 */ /* 0x000fea0003800000 */
[----:B------:R-:W1:Y:S02]  /*0470*/  LDC.64 R8, c[0x0][0x380] ;  /* 0x0000e000ff087b82 */ /* 0x000e640000000a00 */
[----:B-1----:R-:W-:-:S06]  /*0480*/  IMAD.WIDE.U32 R8, R42, 0x4, R8 ;  /* 0x000000042a087825 */ /* 0x002fcc00078e0008 */
[----:B------:R1:W5:Y:S02]  /*0490*/  LDG.E R8, desc[UR8][R8.64] ;  /* 0x0000000808087981 */ /* 0x000364000c1e1900 */
.L_x_151:
[----:B0--3--:R-:W-:Y:S05]  /*04a0*/  BSYNC.RECONVERGENT B1 ;  /* 0x0000000000017941 */ /* 0x009fea0003800200 */
.L_x_150:
[----:B-----5:R2:W-:Y:S02]  /*04b0*/  STS [R7], R8 ;  /* 0x0000000807007388 */ /* 0x0205e40000000800 */
.L_x_149:
[----:B01-3--:R-:W-:Y:S05]  /*04c0*/  BSYNC.RECONVERGENT B0 ;  /* 0x0000000000007941 */ /* 0x00bfea0003800200 */
.L_x_148:
[----:B------:R-:W-:Y:S01]  /*04d0*/  ISETP.GT.U32.OR P0, PT, R0, 0x2f, P0 ;  /* 0x0000002f0000780c */ /* 0x000fe20000704470 */
[----:B------:R-:W-:-:S12]  /*04e0*/  BSSY.RECONVERGENT B0, `(.L_x_152) ;  /* 0x000000d000007945 */ /* 0x000fd80003800200 */
[----:B------:R-:W-:Y:S05]  /*04f0*/  @P0 BRA `(.L_x_153) ;  /* 0x00000000002c0947 */ /* 0x000fea0003800000 */
[----:B------:R-:W-:Y:S01]  /*0500*/  ISETP.GE.AND P0, PT, R41, UR16, PT ;  /* 0x0000001029007c0c */ /* 0x000fe2000bf06270 */
[----:B------:R-:W-:Y:S01]  /*0510*/  BSSY.RECONVERGENT B1, `(.L_x_154) ;  /* 0x0000008000017945 */ /* 0x000fe20003800200 */
[----:B--2---:R-:W-:-:S04]  /*0520*/  IADD3 R8, PT, PT, R5, 0x10, RZ ;  /* 0x0000001005087810 */ /* 0x004fc80007ffe0ff */
[----:B------:R-:W-:Y:S02]  /*0530*/  ISETP.GE.OR P0, PT, R8, UR12, P0 ;  /* 0x0000000c08007c0c */ /* 0x000fe40008706670 */
[----:B------:R-:W-:-:S11]  /*0540*/  MOV R8, RZ ;  /* 0x000000ff00087202 */ /* 0x000fd60000000f00 */
[----:B------:R-:W-:Y:S05]  /*0550*/  @P0 BRA `(.L_x_155) ;  /* 0x00000000000c0947 */ /* 0x000fea0003800000 */
[----:B------:R-:W0:Y:S02]  /*0560*/  LDC.64 R8, c[0x0][0x380] ;  /* 0x0000e000ff087b82 */ /* 0x000e240000000a00 */
[----:B0-----:R-:W-:-:S06]  /*0570*/  IMAD.WIDE.U32 R8, R43, 0x4, R8 ;  /* 0x000000042b087825 */ /* 0x001fcc00078e0008 */
[----:B------:R0:W5:Y:S02]  /*0580*/  LDG.E R8, desc[UR8][R8.64] ;  /* 0x0000000808087981 */ /* 0x000164000c1e1900 */
.L_x_155:
[----:B------:R-:W-:Y:S05]  /*0590*/  BSYNC.RECONVERGENT B1 ;  /* 0x0000000000017941 */ /* 0x000fea0003800200 */
.L_x_154:
[----:B-----5:R1:W-:Y:S02]  /*05a0*/  STS [R7+0x200], R8 ;  /* 0x0002000807007388 */ /* 0x0203e40000000800 */
.L_x_153:
[----:B------:R-:W-:Y:S05]  /*05b0*/  BSYNC.RECONVERGENT B0 ;  /* 0x0000000000007941 */ /* 0x000fea0003800200 */
.L_x_152:
[----:B------:R-:W-:Y:S01]  /*05c0*/  ISETP.GT.U32.AND P0, PT, R2, 0x7, PT ;  /* 0x000000070200780c */ /* 0x000fe20003f04070 */
[----:B------:R-:W-:Y:S03]  /*05d0*/  BSSY.RECONVERGENT B0, `(.L_x_156) ;  /* 0x000000e000007945 */ /* 0x000fe60003800200 */
[----:B------:R-:W-:-:S13]  /*05e0*/  ISETP.GT.U32.OR P3, PT, R0, 0x1f, P0 ;  /* 0x0000001f0000780c */ /* 0x000fda0000764470 */
[----:B------:R-:W-:Y:S05]  /*05f0*/  @P3 BRA `(.L_x_157) ;  /* 0x00000000002c3947 */ /* 0x000fea0003800000 */
[----:B------:R-:W-:Y:S01]  /*0600*/  ISETP.GE.AND P3, PT, R41, UR16, PT ;  /* 0x0000001029007c0c */ /* 0x000fe2000bf66270 */
[----:B------:R-:W-:Y:S01]  /*0610*/  BSSY.RECONVERGENT B1, `(.L_x_158) ;  /* 0x0000008000017945 */ /* 0x000fe20003800200 */
[----:B------:R-:W-:Y:S01]  /*0620*/  IADD3 R0, PT, PT, R5, 0x20, RZ ;  /* 0x0000002005007810 */ /* 0x000fe20007ffe0ff */
[----:B-12---:R-:W-:-:S03]  /*0630*/  HFMA2 R8, -RZ, RZ, 0, 0 ;  /* 0x00000000ff087431 */ /* 0x006fc600000001ff */
[----:B------:R-:W-:-:S13]  /*0640*/  ISETP.GE.OR P3, PT, R0, UR12, P3 ;  /* 0x0000000c00007c0c */ /* 0x000fda0009f66670 */
[----:B------:R-:W-:Y:S05]  /*0650*/  @P3 BRA `(.L_x_159) ;  /* 0x00000000000c3947 */ /* 0x000fea0003800000 */
[----:B0-----:R-:W0:Y:S02]  /*0660*/  LDC.64 R8, c[0x0][0x380] ;  /* 0x0000e000ff087b82 */ /* 0x001e240000000a00 */
[----:B0-----:R-:W-:-:S06]  /*0670*/  IMAD.WIDE.U32 R8, R44, 0x4, R8 ;  /* 0x000000042c087825 */ /* 0x001fcc00078e0008 */
[----:B------:R1:W5:Y:S02]  /*0680*/  LDG.E R8, desc[UR8][R8.64] ;  /* 0x0000000808087981 */ /* 0x000364000c1e1900 */
.L_x_159:
[----:B------:R-:W-:Y:S05]  /*0690*/  BSYNC.RECONVERGENT B1 ;  /* 0x0000000000017941 */ /* 0x000fea0003800200 */
.L_x_158:
[----:B-----5:R3:W-:Y:S02]  /*06a0*/  STS [R7+0x400], R8 ;  /* 0x0004000807007388 */ /* 0x0207e40000000800 */
.L_x_157:
[----:B------:R-:W-:Y:S05]  /*06b0*/  BSYNC.RECONVERGENT B0 ;  /* 0x0000000000007941 */ /* 0x000fea0003800200 */
.L_x_156:
[----:B------:R-:W-:Y:S04]  /*06c0*/  BSSY.RECONVERGENT B0, `(.L_x_160) ;  /* 0x000000d000007945 */ /* 0x000fe80003800200 */
[----:B------:R-:W-:Y:S05]  /*06d0*/  @!P1 BRA `(.L_x_161) ;  /* 0x00000000002c9947 */ /* 0x000fea0003800000 */
[----:B------:R-:W-:Y:S01]  /*06e0*/  ISETP.GE.AND P3, PT, R41, UR16, PT ;  /* 0x0000001029007c0c */ /* 0x000fe2000bf66270 */
[----:B------:R-:W-:Y:S01]  /*06f0*/  BSSY.RECONVERGENT B1, `(.L_x_162) ;  /* 0x0000008000017945 */ /* 0x000fe20003800200 */
[----:B------:R-:W-:Y:S02]  /*0700*/  IADD3 R0, PT, PT, R5, 0x30, RZ ;  /* 0x0000003005007810 */ /* 0x000fe40007ffe0ff */
[----:B-123--:R-:W-:Y:S02]  /*0710*/  MOV R8, RZ ;  /* 0x000000ff00087202 */ /* 0x00efe40000000f00 */
[----:B------:R-:W-:-:S13]  /*0720*/  ISETP.GE.OR P3, PT, R0, UR12, P3 ;  /* 0x0000000c00007c0c */ /* 0x000fda0009f66670 */
[----:B------:R-:W-:Y:S05]  /*0730*/  @P3 BRA `(.L_x_163) ;  /* 0x00000000000c3947 */ /* 0x000fea0003800000 */
[----:B0-----:R-:W0:Y:S02]  /*0740*/  LDC.64 R8, c[0x0][0x380] ;  /* 0x0000e000ff087b82 */ /* 0x001e240000000a00 */
[----:B0-----:R-:W-:-:S06]  /*0750*/  IMAD.WIDE.U32 R8, R45, 0x4, R8 ;  /* 0x000000042d087825 */ /* 0x001fcc00078e0008 */
[----:B------:R1:W5:Y:S02]  /*0760*/  LDG.E R8, desc[UR8][R8.64] ;  /* 0x0000000808087981 */ /* 0x000364000c1e1900 */
.L_x_163:
[----:B------:R-:W-:Y:S05]  /*0770*/  BSYNC.RECONVERGENT B1 ;  /* 0x0000000000017941 */ /* 0x000fea0003800200 */
.L_x_162:
[----:B-----5:R4:W-:Y:S02]  /*0780*/  STS [R7+0x600], R8 ;  /* 0x0006000807007388 */ /* 0x0209e40000000800 */
.L_x_161:
[----:B------:R-:W-:Y:S05]  /*0790*/  BSYNC.RECONVERGENT B0 ;  /* 0x0000000000007941 */ /* 0x000fea0003800200 */
.L_x_160:
[----:B------:R-:W-:Y:S04]  /*07a0*/  BSSY.RECONVERGENT B0, `(.L_x_164) ;  /* 0x000000c000007945 */ /* 0x000fe80003800200 */
[----:B------:R-:W-:Y:S05]  /*07b0*/  @!P5 BRA `(.L_x_165) ;  /* 0x000000000028d947 */ /* 0x000fea0003800000 */
[----:B------:R-:W-:Y:S01]  /*07c0*/  ISETP.GE.AND P3, PT, R48, UR13, PT ;  /* 0x0000000d30007c0c */ /* 0x000fe2000bf66270 */
[----:B------:R-:W-:Y:S01]  /*07d0*/  BSSY.RECONVERGENT B1, `(.L_x_166) ;  /* 0x0000007000017945 */ /* 0x000fe20003800200 */
[----:B01----:R-:W-:Y:S02]  /*07e0*/  HFMA2 R9, -RZ, RZ, 0, 0 ;  /* 0x00000000ff097431 */ /* 0x003fe400000001ff */
[----:B------:R-:W-:-:S13]  /*07f0*/  ISETP.GE.OR P3, PT, R49, UR16, P3 ;  /* 0x0000001031007c0c */ /* 0x000fda0009f66670 */
[----:B------:R-:W-:Y:S05]  /*0800*/  @P3 BRA `(.L_x_167) ;  /* 0x00000000000c3947 */ /* 0x000fea0003800000 */
[----:B--234-:R-:W0:Y:S02]  /*0810*/  LDC.64 R8, c[0x0][0x388] ;  /* 0x0000e200ff087b82 */ /* 0x01ce240000000a00 */
[----:B0-----:R-:W-:-:S06]  /*0820*/  IMAD.WIDE R8, R46, 0x4, R8 ;  /* 0x000000042e087825 */ /* 0x001fcc00078e0208 */
[----:B------:R0:W5:Y:S02]  /*0830*/  LDG.E R9, desc[UR8][R8.64] ;  /* 0x0000000808097981 */ /* 0x000164000c1e1900 */
.L_x_167:
[----:B------:R-:W-:Y:S05]  /*0840*/  BSYNC.RECONVERGENT B1 ;  /* 0x0000000000017941 */ /* 0x000fea0003800200 */
.L_x_166:
[----:B-----5:R1:W-:Y:S02]  /*0850*/  STS [R6], R9 ;  /* 0x0000000906007388 */ /* 0x0203e40000000800 */
.L_x_165:
[----:B------:R-:W-:Y:S05]  /*0860*/  BSYNC.RECONVERGENT B0 ;  /* 0x0000000000007941 */ /* 0x000fea0003800200 */
.L_x_164:
[----:B------:R-:W-:Y:S01]  /*0870*/  LEA R0, R3, R2, 0x6 ;  /* 0x0000000203007211 */ /* 0x000fe200078e30ff */
[----:B------:R-:W-:Y:S03]  /*0880*/  BSSY.RECONVERGENT B0, `(.L_x_168) ;  /* 0x000000f000007945 */ /* 0x000fe60003800200 */
[----:B------:R-:W-:-:S04]  /*0890*/  IADD3 R0, P3, PT, R0, R47, RZ ;  /* 0x0000002f00007210 */ /* 0x000fc80007f7e0ff */
[----:B01----:R-:W-:Y:S02]  /*08a0*/  LEA.HI.X.SX32 R9, R47, RZ, 0x1, P3 ;  /* 0x000000ff2f097211 */ /* 0x003fe400018f0eff */
[----:B--234-:R-:W-:-:S04]  /*08b0*/  LEA R8, P3, R0, UR14, 0x2 ;  /* 0x0000000e00087c11 */ /* 0x01cfc8000f8610ff */
[----:B------:R-:W-:Y:S01]  /*08c0*/  LEA.HI.X R9, R0, UR15, R9, 0x2, P3 ;  /* 0x0000000f00097c11 */ /* 0x000fe200098f1409 */
[----:B------:R-:W-:Y:S08]  /*08d0*/  @!P2 BRA `(.L_x_169) ;  /* 0x000000000024a947 */ /* 0x000ff00003800000 */
[----:B------:R-:W-:Y:S01]  /*08e0*/  IADD3 R0, PT, PT, R48, 0x10, RZ ;  /* 0x0000001030007810 */ /* 0x000fe20007ffe0ff */
[----:B------:R-:W-:Y:S01]  /*08f0*/  BSSY.RECONVERGENT B1, `(.L_x_170) ;  /* 0x0000006000017945 */ /* 0x000fe20003800200 */
[----:B------:R-:W-:Y:S02]  /*0900*/  MOV R11, RZ ;  /* 0x000000ff000b7202 */ /* 0x000fe40000000f00 */
[----:B------:R-:W-:-:S04]  /*0910*/  ISETP.GE.AND P3, PT, R0, UR13, PT ;  /* 0x0000000d00007c0c */ /* 0x000fc8000bf66270 */
[----:B------:R-:W-:-:S13]  /*0920*/  ISETP.GE.OR P3, PT, R49, UR16, P3 ;  /* 0x0000001031007c0c */ /* 0x000fda0009f66670 */
[----:B------:R-:W-:Y:S05]  /*0930*/  @P3 BRA `(.L_x_171) ;  /* 0x0000000000043947 */ /* 0x000fea0003800000 */
[----:B------:R0:W5:Y:S02]  /*0940*/  LDG.E R11, desc[UR8][R8.64+0x40] ;  /* 0x00004008080b7981 */ /* 0x000164000c1e1900 */
.L_x_171:
[----:B------:R-:W-:Y:S05]  /*0950*/  BSYNC.RECONVERGENT B1 ;  /* 0x0000000000017941 */ /* 0x000fea0003800200 */
.L_x_170:
[----:B-----5:R1:W-:Y:S02]  /*0960*/  STS [R6+0x40], R11 ;  /* 0x0000400b06007388 */ /* 0x0203e40000000800 */
.L_x_169:
[----:B------:R-:W-:Y:S05]  /*0970*/  BSYNC.RECONVERGENT B0 ;  /* 0x0000000000007941 */ /* 0x000fea0003800200 */
.L_x_168:
[----:B------:R-:W2:Y:S01]  /*0980*/  S2R R0, SR_TID.Y ;  /* 0x0000000000007919 */ /* 0x000ea20000002200 */
[----:B------:R-:W-:Y:S01]  /*0990*/  BSSY.RECONVERGENT B0, `(.L_x_172) ;  /* 0x000000d000007945 */ /* 0x000fe20003800200 */
[----:B--2---:R-:W-:-:S04]  /*09a0*/  ISETP.GT.U32.AND P3, PT, R0, 0x7, PT ;  /* 0x000000070000780c */ /* 0x004fc80003f64070 */
[----:B------:R-:W-:-:S13]  /*09b0*/  ISETP.GT.U32.OR P6, PT, R2, 0x1f, P3 ;  /* 0x0000001f0200780c */ /* 0x000fda0001fc4470 */
[----:B------:R-:W-:Y:S05]  /*09c0*/  @P6 BRA `(.L_x_173) ;  /* 0x0000000000246947 */ /* 0x000fea0003800000 */
[----:B------:R-:W-:Y:S01]  /*09d0*/  IADD3 R10, PT, PT, R48, 0x20, RZ ;  /* 0x00000020300a7810 */ /* 0x000fe20007ffe0ff */
[----:B------:R-:W-:Y:S01]  /*09e0*/  BSSY.RECONVERGENT B1, `(.L_x_174) ;  /* 0x0000006000017945 */ /* 0x000fe20003800200 */
[----:B-1----:R-:W-:Y:S02]  /*09f0*/  HFMA2 R11, -RZ, RZ, 0, 0 ;  /* 0x00000000ff0b7431 */ /* 0x002fe400000001ff */
[----:B------:R-:W-:-:S04]  /*0a00*/  ISETP.GE.AND P6, PT, R10, UR13, PT ;  /* 0x0000000d0a007c0c */ /* 0x000fc8000bfc6270 */
[----:B------:R-:W-:-:S13]  /*0a10*/  ISETP.GE.OR P6, PT, R49, UR16, P6 ;  /* 0x0000001031007c0c */ /* 0x000fda000b7c6670 */
[----:B------:R-:W-:Y:S05]  /*0a20*/  @P6 BRA `(.L_x_175) ;  /* 0x0000000000046947 */ /* 0x000fea0003800000 */
[----:B------:R1:W5:Y:S02]  /*0a30*/  LDG.E R11, desc[UR8][R8.64+0x80] ;  /* 0x00008008080b7981 */ /* 0x000364000c1e1900 */
.L_x_175:
[----:B------:R-:W-:Y:S05]  /*0a40*/  BSYNC.RECONVERGENT B1 ;  /* 0x0000000000017941 */ /* 0x000fea0003800200 */
.L_x_174:
[----:B-----5:R2:W-:Y:S02]  /*0a50*/  STS [R6+0x80], R11 ;  /* 0x0000800b06007388 */ /* 0x0205e40000000800 */
.L_x_173:
[----:B------:R-:W-:Y:S05]  /*0a60*/  BSYNC.RECONVERGENT B0 ;  /* 0x0000000000007941 */ /* 0x000fea0003800200 */
.L_x_172:
[----:B------:R-:W-:Y:S01]  /*0a70*/  ISETP.GT.U32.OR P3, PT, R2, 0xf, P3 ;  /* 0x0000000f0200780c */ /* 0x000fe20001f64470 */
[----:B------:R-:W-:-:S12]  /*0a80*/  BSSY.RECONVERGENT B0, `(.L_x_176) ;  /* 0x000000b000007945 */ /* 0x000fd80003800200 */
[----:B------:R-:W-:Y:S05]  /*0a90*/  @P3 BRA `(.L_x_177) ;  /* 0x0000000000243947 */ /* 0x000fea0003800000 */
[----:B------:R-:W-:Y:S01]  /*0aa0*/  IADD3 R10, PT, PT, R48, 0x30, RZ ;  /* 0x00000030300a7810 */ /* 0x000fe20007ffe0ff */
[----:B------:R-:W-:Y:S01]  /*0ab0*/  BSSY.RECONVERGENT B1, `(.L_x_178) ;  /* 0x0000006000017945 */ /* 0x000fe20003800200 */
[----:B-12---:R-:W-:Y:S02]  /*0ac0*/  MOV R11, RZ ;  /* 0x000000ff000b7202 */ /* 0x006fe40000000f00 */
[----:B------:R-:W-:-:S04]  /*0ad0*/  ISETP.GE.AND P3, PT, R10, UR13, PT ;  /* 0x0000000d0a007c0c */ /* 0x000fc8000bf66270 */
[----:B------:R-:W-:-:S13]  /*0ae0*/  ISETP.GE.OR P3, PT, R49, UR16, P3 ;  /* 0x0000001031007c0c */ /* 0x000fda0009f66670 */
[----:B------:R-:W-:Y:S05]  /*0af0*/  @P3 BRA `(.L_x_179) ;  /* 0x0000000000043947 */ /* 0x000fea0003800000 */
[----:B------:R1:W5:Y:S02]  /*0b00*/  LDG.E R11, desc[UR8][R8.64+0xc0] ;  /* 0x0000c008080b7981 */ /* 0x000364000c1e1900 */
.L_x_179:
[----:B------:R-:W-:Y:S05]  /*0b10*/  BSYNC.RECONVERGENT B1 ;  /* 0x0000000000017941 */ /* 0x000fea0003800200 */
.L_x_178:
[----:B-----5:R3:W-:Y:S02]  /*0b20*/  STS [R6+0xc0], R11 ;  /* 0x0000c00b06007388 */ /* 0x0207e40000000800 */
.L_x_177:
[----:B------:R-:W-:Y:S05]  /*0b30*/  BSYNC.RECONVERGENT B0 ;  /* 0x0000000000007941 */ /* 0x000fea0003800200 */
.L_x_176:
[----:B------:R-:W-:Y:S01]  /*0b40*/  BAR.SYNC.DEFER_BLOCKING 0x0 ;  /* 0x0000000000007b1d */ /* 0x000fe20000010000 */
[----:B------:R-:W-:Y:S01]  /*0b50*/  UIADD3 UR4, UPT, UPT, UR4, 0x1, URZ ;  /* 0x0000000104047890 */ /* 0x000fe2000fffe0ff */
[----:B------:R-:W-:Y:S02]  /*0b60*/  IADD3 R49, PT, PT, R49, 0x8, RZ ;  /* 0x0000000831317810 */ /* 0x000fe40007ffe0ff */
[----:B------:R-:W-:Y:S01]  /*0b70*/  IADD3 R45, PT, PT, R45, 0x8, RZ ;  /* 0x000000082d2d7810 */ /* 0x000fe20007ffe0ff */
[----:B------:R-:W-:Y:S01]  /*0b80*/  UISETP.NE.AND UP0, UPT, UR4, URZ, UPT ;  /* 0x000000ff0400728c */ /* 0x000fe2000bf05270 */
[----:B------:R-:W-:Y:S02]  /*0b90*/  IADD3 R44, PT, PT, R44, 0x8, RZ ;  /* 0x000000082c2c7810 */ /* 0x000fe40007ffe0ff */
[----:B------:R-:W-:Y:S02]  /*0ba0*/  IADD3 R43, PT, PT, R43, 0x8, RZ ;  /* 0x000000082b2b7810 */ /* 0x000fe40007ffe0ff */
[----:B------:R-:W-:-:S02]  /*0bb0*/  IADD3 R42, PT, PT, R42, 0x8, RZ ;  /* 0x000000082a2a7810 */ /* 0x000fc40007ffe0ff */
[----:B------:R-:W-:Y:S01]  /*0bc0*/  IADD3 R41, PT, PT, R41, 0x8, RZ ;  /* 0x0000000829297810 */ /* 0x000fe20007ffe0ff */
[----:B0123--:R-:W-:Y:S04]  /*0bd0*/  LDS.128 R8, [R40] ;  /* 0x0000000028087984 */ /* 0x00ffe80000000c00 */
[----:B------:R-:W0:Y:S04]  /*0be0*/  LDS.128 R28, [R4] ;  /* 0x00000000041c7984 */ /* 0x000e280000000c00 */
[----:B------:R-:W1:Y:S04]  /*0bf0*/  LDS.128 R12, [R40+0x20] ;  /* 0x00002000280c7984 */ /* 0x000e680000000c00 */
[----:B------:R-:W2:Y:S04]  /*0c00*/  LDS.128 R16, [R40+0x40] ;  /* 0x0000400028107984 */ /* 0x000ea80000000c00 */
[----:B------:R-:W3:Y:S04]  /*0c10*/  LDS.128 R20, [R40+0x60] ;  /* 0x0000600028147984 */ /* 0x000ee80000000c00 */
[----:B------:R-:W4:Y:S01]  /*0c20*/  LDS.128 R32, [R4+0x100] ;  /* 0x0001000004207984 */ /* 0x000f220000000c00 */
[C---:B0-----:R-:W-:Y:S01]  /*0c30*/  FFMA R61, R8.reuse, R28, R24 ;  /* 0x0000001c083d7223 */ /* 0x041fe20000000018 */
[C---:B------:R-:W-:Y:S01]  /*0c40*/  FFMA R55, R8.reuse, R29, R25 ;  /* 0x0000001d08377223 */ /* 0x040fe20000000019 */
[C---:B------:R-:W-:Y:S01]  /*0c50*/  FFMA R57, R8.reuse, R30, R26 ;  /* 0x0000001e08397223 */ /* 0x040fe2000000001a */
[----:B------:R-:W-:Y:S01]  /*0c60*/  FFMA R8, R8, R31, R27 ;  /* 0x0000001f08087223 */ /* 0x000fe2000000001b */
[C---:B-1----:R-:W-:Y:S01]  /*0c70*/  FFMA R36, R12.reuse, R28, R36 ;  /* 0x0000001c0c247223 */ /* 0x042fe20000000024 */
[----:B------:R-:W0:Y:S01]  /*0c80*/  LDS.128 R24, [R4+0x200] ;  /* 0x0002000004187984 */ /* 0x000e220000000c00 */
[CC--:B------:R-:W-:Y:S01]  /*0c90*/  FFMA R38, R12.reuse, R29.reuse, R38 ;  /* 0x0000001d0c267223 */ /* 0x0c0fe20000000026 */
[----:B------:R-:W-:Y:S01]  /*0ca0*/  FFMA R37, R12, R30, R37 ;  /* 0x0000001e0c257223 */ /* 0x000fe20000000025 */
[C---:B--2---:R-:W-:Y:S01]  /*0cb0*/  FFMA R51, R16.reuse, R28, R51 ;  /* 0x0000001c10337223 */ /* 0x044fe20000000033 */
[C---:B------:R-:W-:Y:S01]  /*0cc0*/  FFMA R52, R16.reuse, R29, R52 ;  /* 0x0000001d10347223 */ /* 0x040fe20000000034 */
[----:B------:R-:W-:Y:S01]  /*0cd0*/  FFMA R53, R16, R30, R53 ;  /* 0x0000001e10357223 */ /* 0x000fe20000000035 */
[----:B------:R-:W-:Y:S01]  /*0ce0*/  FFMA R12, R12, R31, R56 ;  /* 0x0000001f0c0c7223 */ /* 0x000fe20000000038 */
[C---:B---3--:R-:W-:Y:S01]  /*0cf0*/  FFMA R60, R20.reuse, R28, R60 ;  /* 0x0000001c143c7223 */ /* 0x048fe2000000003c */
[C---:B------:R-:W-:Y:S01]  /*0d00*/  FFMA R39, R20.reuse, R29, R39 ;  /* 0x0000001d14277223 */ /* 0x040fe20000000027 */
[----:B------:R-:W-:Y:S01]  /*0d10*/  FFMA R54, R20, R30, R54 ;  /* 0x0000001e14367223 */ /* 0x000fe20000000036 */
[-C--:B------:R-:W-:Y:S01]  /*0d20*/  FFMA R16, R16, R31.reuse, R58 ;  /* 0x0000001f10107223 */ /* 0x080fe2000000003a */
[----:B------:R-:W-:Y:S01]  /*0d30*/  FFMA R20, R20, R31, R59 ;  /* 0x0000001f14147223 */ /* 0x000fe2000000003b */
[C---:B----4-:R-:W-:Y:S01]  /*0d40*/  FFMA R61, R32.reuse, R9, R61 ;  /* 0x00000009203d7223 */ /* 0x050fe2000000003d */
[----:B------:R-:W1:Y:S01]  /*0d50*/  LDS.128 R28, [R4+0x300] ;  /* 0x00030000041c7984 */ /* 0x000e620000000c00 */
[C---:B------:R-:W-:Y:S01]  /*0d60*/  FFMA R55, R9.reuse, R33, R55 ;  /* 0x0000002109377223 */ /* 0x040fe20000000037 */
[CC--:B------:R-:W-:Y:S01]  /*0d70*/  FFMA R57, R9.reuse, R34.reuse, R57 ;  /* 0x0000002209397223 */ /* 0x0c0fe20000000039 */
[----:B------:R-:W-:Y:S01]  /*0d80*/  FFMA R8, R9, R35, R8 ;  /* 0x0000002309087223 */ /* 0x000fe20000000008 */
[C---:B------:R-:W-:Y:S01]  /*0d90*/  FFMA R36, R32.reuse, R13, R36 ;  /* 0x0000000d20247223 */ /* 0x040fe20000000024 */
[CC--:B------:R-:W-:Y:S01]  /*0da0*/  FFMA R38, R13.reuse, R33.reuse, R38 ;  /* 0x000000210d267223 */ /* 0x0c0fe20000000026 */
[-C--:B------:R-:W-:Y:S01]  /*0db0*/  FFMA R37, R13, R34.reuse, R37 ;  /* 0x000000220d257223 */ /* 0x080fe20000000025 */
[-C--:B------:R-:W-:Y:S01]  /*0dc0*/  FFMA R52, R17, R33.reuse, R52 ;  /* 0x0000002111347223 */ /* 0x080fe20000000034 */
[----:B------:R-:W-:Y:S01]  /*0dd0*/  FFMA R39, R21, R33, R39 ;  /* 0x0000002115277223 */ /* 0x000fe20000000027 */
[----:B------:R-:W-:Y:S01]  /*0de0*/  FFMA R12, R13, R35, R12 ;  /* 0x000000230d0c7223 */ /* 0x000fe2000000000c */
[C---:B------:R-:W-:Y:S01]  /*0df0*/  FFMA R51, R32.reuse, R17, R51 ;  /* 0x0000001120337223 */ /* 0x040fe20000000033 */
[CC--:B------:R-:W-:Y:S01]  /*0e00*/  FFMA R53, R17.reuse, R34.reuse, R53 ;  /* 0x0000002211357223 */ /* 0x0c0fe20000000035 */
[----:B------:R-:W-:Y:S01]  /*0e10*/  FFMA R16, R17, R35, R16 ;  /* 0x0000002311107223 */ /* 0x000fe20000000010 */
[----:B------:R-:W-:Y:S01]  /*0e20*/  FFMA R60, R32, R21, R60 ;  /* 0x00000015203c7223 */ /* 0x000fe2000000003c */
[C---:B------:R-:W-:Y:S01]  /*0e30*/  FFMA R54, R21.reuse, R34, R54 ;  /* 0x0000002215367223 */ /* 0x040fe20000000036 */
[----:B------:R-:W-:-:S02]  /*0e40*/  FFMA R20, R21, R35, R20 ;  /* 0x0000002315147223 */ /* 0x000fc40000000014 */
[----:B------:R-:W-:Y:S01]  /*0e50*/  LDS.128 R32, [R40+0x10] ;  /* 0x0000100028207984 */ /* 0x000fe20000000c00 */
[----:B0-----:R-:W-:Y:S01]  /*0e60*/  FFMA R61, R24, R10, R61 ;  /* 0x0000000a183d7223 */ /* 0x001fe2000000003d */
[C---:B------:R-:W-:Y:S01]  /*0e70*/  FFMA R55, R10.reuse, R25, R55 ;  /* 0x000000190a377223 */ /* 0x040fe20000000037 */
[C---:B------:R-:W-:Y:S01]  /*0e80*/  FFMA R57, R10.reuse, R26, R57 ;  /* 0x0000001a0a397223 */ /* 0x040fe20000000039 */
[----:B------:R-:W-:Y:S01]  /*0e90*/  FFMA R8, R10, R27, R8 ;  /* 0x0000001b0a087223 */ /* 0x000fe20000000008 */
[-C--:B------:R-:W-:Y:S01]  /*0ea0*/  FFMA R10, R14, R25.reuse, R38 ;  /* 0x000000190e0a7223 */ /* 0x080fe20000000026 */
[-C--:B------:R-:W-:Y:S01]  /*0eb0*/  FFMA R52, R18, R25.reuse, R52 ;  /* 0x0000001912347223 */ /* 0x080fe20000000034 */
[----:B------:R-:W-:Y:S01]  /*0ec0*/  FFMA R9, R24, R14, R36 ;  /* 0x0000000e18097223 */ /* 0x000fe20000000024 */
[----:B------:R-:W-:Y:S01]  /*0ed0*/  FFMA R13, R14, R26, R37 ;  /* 0x0000001a0e0d7223 */ /* 0x000fe20000000025 */
[----:B------:R-:W-:Y:S01]  /*0ee0*/  FFMA R25, R22, R25, R39 ;  /* 0x0000001916197223 */ /* 0x000fe20000000027 */
[-C--:B------:R-:W-:Y:S01]  /*0ef0*/  FFMA R12, R14, R27.reuse, R12 ;  /* 0x0000001b0e0c7223 */ /* 0x080fe2000000000c */
[----:B------:R-:W0:Y:S01]  /*0f00*/  LDS.128 R36, [R4+0x400] ;  /* 0x0004000004247984 */ /* 0x000e220000000c00 */
[-C--:B------:R-:W-:Y:S01]  /*0f10*/  FFMA R16, R18, R27.reuse, R16 ;  /* 0x0000001b12107223 */ /* 0x080fe20000000010 */
[----:B------:R-:W-:Y:S01]  /*0f20*/  FFMA R51, R24, R18, R51 ;  /* 0x0000001218337223 */ /* 0x000fe20000000033 */
[----:B------:R-:W-:Y:S01]  /*0f30*/  FFMA R53, R18, R26, R53 ;  /* 0x0000001a12357223 */ /* 0x000fe20000000035 */
[----:B------:R-:W-:Y:S01]  /*0f40*/  FFMA R60, R24, R22, R60 ;  /* 0x00000016183c7223 */ /* 0x000fe2000000003c */
[C---:B------:R-:W-:Y:S01]  /*0f50*/  FFMA R54, R22.reuse, R26, R54 ;  /* 0x0000001a16367223 */ /* 0x040fe20000000036 */
[----:B------:R-:W-:Y:S01]  /*0f60*/  FFMA R20, R22, R27, R20 ;  /* 0x0000001b16147223 */ /* 0x000fe20000000014 */
[C---:B-1----:R-:W-:Y:S01]  /*0f70*/  FFMA R61, R28.reuse, R11, R61 ;  /* 0x0000000b1c3d7223 */ /* 0x042fe2000000003d */
[C---:B------:R-:W-:Y:S01]  /*0f80*/  FFMA R55, R11.reuse, R29, R55 ;  /* 0x0000001d0b377223 */ /* 0x040fe20000000037 */
[CC--:B------:R-:W-:Y:S01]  /*0f90*/  FFMA R57, R11.reuse, R30.reuse, R57 ;  /* 0x0000001e0b397223 */ /* 0x0c0fe20000000039 */
[----:B------:R-:W-:Y:S01]  /*0fa0*/  FFMA R24, R11, R31, R8 ;  /* 0x0000001f0b187223 */ /* 0x000fe20000000008 */
[C---:B------:R-:W-:Y:S01]  /*0fb0*/  FFMA R21, R28.reuse, R15, R9 ;  /* 0x0000000f1c157223 */ /* 0x040fe20000000009 */
[C---:B------:R-:W-:Y:S01]  /*0fc0*/  FFMA R22, R15.reuse, R29, R10 ;  /* 0x0000001d0f167223 */ /* 0x040fe2000000000a */
[CC--:B------:R-:W-:Y:S01]  /*0fd0*/  FFMA R56, R15.reuse, R30.reuse, R13 ;  /* 0x0000001e0f387223 */ /* 0x0c0fe2000000000d */
[----:B------:R-:W1:Y:S01]  /*0fe0*/  LDS.128 R8, [R40+0x30] ;  /* 0x0000300028087984 */ /* 0x000e620000000c00 */
[----:B------:R-:W-:Y:S01]  /*0ff0*/  FFMA R58, R15, R31, R12 ;  /* 0x0000001f0f3a7223 */ /* 0x000fe2000000000c */
[C---:B------:R-:W-:Y:S01]  /*1000*/  FFMA R51, R28.reuse, R19, R51 ;  /* 0x000000131c337223 */ /* 0x040fe20000000033 */
[C---:B------:R-:W-:Y:S01]  /*1010*/  FFMA R52, R19.reuse, R29, R52 ;  /* 0x0000001d13347223 */ /* 0x040fe20000000034 */
[CC--:B------:R-:W-:Y:S01]  /*1020*/  FFMA R53, R19.reuse, R30.reuse, R53 ;  /* 0x0000001e13357223 */ /* 0x0c0fe20000000035 */
[----:B------:R-:W-:Y:S01]  /*1030*/  FFMA R59, R19, R31, R16 ;  /* 0x0000001f133b7223 */ /* 0x000fe20000000010 */
[----:B------:R-:W2:Y:S01]  /*1040*/  LDS.128 R12, [R40+0x50] ;  /* 0x00005000280c7984 */ /* 0x000ea20000000c00 */
[C---:B------:R-:W-:Y:S01]  /*1050*/  FFMA R29, R23.reuse, R29, R25 ;  /* 0x0000001d171d7223 */ /* 0x040fe20000000019 */
[----:B------:R-:W-:Y:S01]  /*1060*/  FFMA R60, R28, R23, R60 ;  /* 0x000000171c3c7223 */ /* 0x000fe2000000003c */
[C---:B------:R-:W-:Y:S01]  /*1070*/  FFMA R54, R23.reuse, R30, R54 ;  /* 0x0000001e17367223 */ /* 0x040fe20000000036 */
[----:B------:R-:W3:Y:S01]  /*1080*/  LDS.128 R16, [R40+0x70] ;  /* 0x0000700028107984 */ /* 0x000ee20000000c00 */
[----:B------:R-:W-:Y:S01]  /*1090*/  FFMA R31, R23, R31, R20 ;  /* 0x0000001f171f7223 */ /* 0x000fe20000000014 */
[C---:B0-----:R-:W-:Y:S01]  /*10a0*/  FFMA R61, R32.reuse, R36, R61 ;  /* 0x00000024203d7223 */ /* 0x041fe2000000003d */
[C---:B------:R-:W-:Y:S01]  /*10b0*/  FFMA R55, R32.reuse, R37, R55 ;  /* 0x0000002520377223 */ /* 0x040fe20000000037 */
[C---:B------:R-:W-:Y:S01]  /*10c0*/  FFMA R57, R32.reuse, R38, R57 ;  /* 0x0000002620397223 */ /* 0x040fe20000000039 */
[----:B------:R-:W-:-:S02]  /*10d0*/  FFMA R32, R32, R39, R24 ;  /* 0x0000002720207223 */ /* 0x000fc40000000018 */
[----:B------:R-:W0:Y:S01]  /*10e0*/  LDS.128 R24, [R4+0x500] ;  /* 0x0005000004187984 */ /* 0x000e220000000c00 */
[C---:B-1----:R-:W-:Y:S01]  /*10f0*/  FFMA R62, R8.reuse, R36, R21 ;  /* 0x00000024083e7223 */ /* 0x042fe20000000015 */
[C---:B------:R-:W-:Y:S01]  /*1100*/  FFMA R63, R8.reuse, R37, R22 ;  /* 0x00000025083f7223 */ /* 0x040fe20000000016 */
[C---:B------:R-:W-:Y:S01]  /*1110*/  FFMA R56, R8.reuse, R38, R56 ;  /* 0x0000002608387223 */ /* 0x040fe20000000038 */
[----:B------:R-:W-:Y:S01]  /*1120*/  FFMA R58, R8, R39, R58 ;  /* 0x00000027083a7223 */ /* 0x000fe2000000003a */
[----:B------:R-:W1:Y:S01]  /*1130*/  LDS.128 R20, [R4+0x600] ;  /* 0x0006000004147984 */ /* 0x000e620000000c00 */
[C---:B--2---:R-:W-:Y:S01]  /*1140*/  FFMA R52, R12.reuse, R37, R52 ;  /* 0x000000250c347223 */ /* 0x044fe20000000034 */
[C---:B------:R-:W-:Y:S01]  /*1150*/  FFMA R59, R12.reuse, R39, R59 ;  /* 0x000000270c3b7223 */ /* 0x040fe2000000003b */
[C---:B------:R-:W-:Y:S01]  /*1160*/  FFMA R51, R12.reuse, R36, R51 ;  /* 0x000000240c337223 */ /* 0x040fe20000000033 */
[----:B------:R-:W-:Y:S01]  /*1170*/  FFMA R53, R12, R38, R53 ;  /* 0x000000260c357223 */ /* 0x000fe20000000035 */
[C---:B---3--:R-:W-:Y:S01]  /*1180*/  FFMA R8, R16.reuse, R37, R29 ;  /* 0x0000002510087223 */ /* 0x048fe2000000001d */
[C---:B------:R-:W-:Y:S01]  /*1190*/  FFMA R60, R16.reuse, R36, R60 ;  /* 0x00000024103c7223 */ /* 0x040fe2000000003c */
[C---:B------:R-:W-:Y:S01]  /*11a0*/  FFMA R37, R16.reuse, R38, R54 ;  /* 0x0000002610257223 */ /* 0x040fe20000000036 */
[----:B------:R-:W-:-:S02]  /*11b0*/  FFMA R16, R16, R39, R31 ;  /* 0x0000002710107223 */ /* 0x000fc4000000001f */
[----:B------:R-:W2:Y:S01]  /*11c0*/  LDS.128 R28, [R4+0x700] ;  /* 0x00070000041c7984 */ /* 0x000ea20000000c00 */
[C---:B0-----:R-:W-:Y:S01]  /*11d0*/  FFMA R61, R24.reuse, R33, R61 ;  /* 0x00000021183d7223 */ /* 0x041fe2000000003d */
[C---:B------:R-:W-:Y:S01]  /*11e0*/  FFMA R55, R33.reuse, R25, R55 ;  /* 0x0000001921377223 */ /* 0x040fe20000000037 */
[CC--:B------:R-:W-:Y:S01]  /*11f0*/  FFMA R57, R33.reuse, R26.reuse, R57 ;  /* 0x0000001a21397223 */ /* 0x0c0fe20000000039 */
[----:B------:R-:W-:Y:S01]  /*1200*/  FFMA R32, R33, R27, R32 ;  /* 0x0000001b21207223 */ /* 0x000fe20000000020 */
[C---:B------:R-:W-:Y:S01]  /*1210*/  FFMA R33, R24.reuse, R9, R62 ;  /* 0x0000000918217223 */ /* 0x040fe2000000003e */
[C---:B------:R-:W-:Y:S01]  /*1220*/  FFMA R63, R9.reuse, R25, R63 ;  /* 0x00000019093f7223 */ /* 0x040fe2000000003f */
[CC--:B------:R-:W-:Y:S01]  /*1230*/  FFMA R39, R9.reuse, R26.reuse, R56 ;  /* 0x0000001a09277223 */ /* 0x0c0fe20000000038 */
[----:B------:R-:W-:Y:S01]  /*1240*/  FFMA R58, R9, R27, R58 ;  /* 0x0000001b093a7223 */ /* 0x000fe2000000003a */
[-C--:B------:R-:W-:Y:S01]  /*1250*/  FFMA R9, R13, R25.reuse, R52 ;  /* 0x000000190d097223 */ /* 0x080fe20000000034 */
[----:B------:R-:W-:Y:S01]  /*1260*/  FFMA R25, R17, R25, R8 ;  /* 0x0000001911197223 */ /* 0x000fe20000000008 */
[C---:B------:R-:W-:Y:S01]  /*1270*/  FFMA R51, R24.reuse, R13, R51 ;  /* 0x0000000d18337223 */ /* 0x040fe20000000033 */
[----:B------:R-:W0:Y:S01]  /*1280*/  LDC R8, c[0x0][0x39c] ;  /* 0x0000e700ff087b82 */ /* 0x000e220000000800 */
[CC--:B------:R-:W-:Y:S01]  /*1290*/  FFMA R53, R13.reuse, R26.reuse, R53 ;  /* 0x0000001a0d357223 */ /* 0x0c0fe20000000035 */
[----:B------:R-:W-:Y:S01]  /*12a0*/  FFMA R12, R13, R27, R59 ;  /* 0x0000001b0d0c7223 */ /* 0x000fe2000000003b */
[----:B------:R-:W-:Y:S01]  /*12b0*/  FFMA R13, R24, R17, R60 ;  /* 0x00000011180d7223 */ /* 0x000fe2000000003c */
[C---:B------:R-:W-:Y:S01]  /*12c0*/  FFMA R37, R17.reuse, R26, R37 ;  /* 0x0000001a11257223 */ /* 0x040fe20000000025 */
[----:B------:R-:W-:Y:S01]  /*12d0*/  FFMA R16, R17, R27, R16 ;  /* 0x0000001b11107223 */ /* 0x000fe20000000010 */
[-C--:B-1----:R-:W-:Y:S01]  /*12e0*/  FFMA R26, R34, R21.reuse, R55 ;  /* 0x00000015221a7223 */ /* 0x082fe20000000037 */
[----:B------:R-:W-:Y:S01]  /*12f0*/  FFMA R33, R20, R10, R33 ;  /* 0x0000000a14217223 */ /* 0x000fe20000000021 */
[C---:B------:R-:W-:Y:S01]  /*1300*/  FFMA R38, R10.reuse, R21, R63 ;  /* 0x000000150a267223 */ /* 0x040fe2000000003f */
[C---:B------:R-:W-:Y:S01]  /*1310*/  FFMA R39, R10.reuse, R22, R39 ;  /* 0x000000160a277223 */ /* 0x040fe20000000027 */
[----:B------:R-:W-:Y:S01]  /*1320*/  FFMA R58, R10, R23, R58 ;  /* 0x000000170a3a7223 */ /* 0x000fe2000000003a */
[----:B------:R-:W-:Y:S01]  /*1330*/  FFMA R52, R14, R21, R9 ;  /* 0x000000150e347223 */ /* 0x000fe20000000009 */
[----:B------:R-:W-:Y:S01]  /*1340*/  FFMA R61, R20, R34, R61 ;  /* 0x00000022143d7223 */ /* 0x000fe2000000003d */
[C---:B------:R-:W-:Y:S01]  /*1350*/  FFMA R57, R34.reuse, R22, R57 ;  /* 0x0000001622397223 */ /* 0x040fe20000000039 */
[-C--:B------:R-:W-:Y:S01]  /*1360*/  FFMA R32, R34, R23.reuse, R32 ;  /* 0x0000001722207223 */ /* 0x080fe20000000020 */
[----:B------:R-:W-:Y:S01]  /*1370*/  FFMA R51, R20, R14, R51 ;  /* 0x0000000e14337223 */ /* 0x000fe20000000033 */
[C---:B------:R-:W-:Y:S01]  /*1380*/  FFMA R53, R14.reuse, R22, R53 ;  /* 0x000000160e357223 */ /* 0x040fe20000000035 */
[----:B------:R-:W-:Y:S01]  /*1390*/  FFMA R12, R14, R23, R12 ;  /* 0x000000170e0c7223 */ /* 0x000fe2000000000c */
[----:B------:R-:W-:Y:S01]  /*13a0*/  FFMA R13, R20, R18, R13 ;  /* 0x00000012140d7223 */ /* 0x000fe2000000000d */
[C---:B------:R-:W-:Y:S01]  /*13b0*/  FFMA R10, R18.reuse, R21, R25 ;  /* 0x00000015120a7223 */ /* 0x040fe20000000019 */
[C---:B------:R-:W-:Y:S01]  /*13c0*/  FFMA R9, R18.reuse, R22, R37 ;  /* 0x0000001612097223 */ /* 0x040fe20000000025 */
[----:B------:R-:W-:Y:S01]  /*13d0*/  FFMA R16, R18, R23, R16 ;  /* 0x0000001712107223 */ /* 0x000fe20000000010 */
[----:B--2---:R-:W-:Y:S01]  /*13e0*/  FFMA R25, R35, R29, R26 ;  /* 0x0000001d23197223 */ /* 0x004fe2000000001a */
[CC--:B------:R-:W-:Y:S01]  /*13f0*/  FFMA R37, R11.reuse, R30.reuse, R39 ;  /* 0x0000001e0b257223 */ /* 0x0c0fe20000000027 */
[----:B------:R-:W-:Y:S01]  /*1400*/  FFMA R56, R11, R31, R58 ;  /* 0x0000001f0b387223 */ /* 0x000fe2000000003a */
[C---:B------:R-:W-:Y:S01]  /*1410*/  FFMA R24, R28.reuse, R35, R61 ;  /* 0x000000231c187223 */ /* 0x040fe2000000003d */
[CC--:B------:R-:W-:Y:S01]  /*1420*/  FFMA R26, R35.reuse, R30.reuse, R57 ;  /* 0x0000001e231a7223 */ /* 0x0c0fe20000000039 */
[----:B------:R-:W-:Y:S01]  /*1430*/  FFMA R27, R35, R31, R32 ;  /* 0x0000001f231b7223 */ /* 0x000fe20000000020 */
[C---:B------:R-:W-:Y:S01]  /*1440*/  FFMA R36, R28.reuse, R11, R33 ;  /* 0x0000000b1c247223 */ /* 0x040fe20000000021 */
[----:B------:R-:W-:Y:S01]  /*1450*/  FFMA R38, R11, R29, R38 ;  /* 0x0000001d0b267223 */ /* 0x000fe20000000026 */
[C---:B------:R-:W-:Y:S01]  /*1460*/  FFMA R51, R28.reuse, R15, R51 ;  /* 0x0000000f1c337223 */ /* 0x040fe20000000033 */
[C---:B------:R-:W-:Y:S01]  /*1470*/  FFMA R52, R15.reuse, R29, R52 ;  /* 0x0000001d0f347223 */ /* 0x040fe20000000034 */
[CC--:B------:R-:W-:Y:S01]  /*1480*/  FFMA R53, R15.reuse, R30.reuse, R53 ;  /* 0x0000001e0f357223 */ /* 0x0c0fe20000000035 */
[----:B------:R-:W-:Y:S01]  /*1490*/  FFMA R58, R15, R31, R12 ;  /* 0x0000001f0f3a7223 */ /* 0x000fe2000000000c */
[----:B------:R-:W-:Y:S01]  /*14a0*/  FFMA R60, R28, R19, R13 ;  /* 0x000000131c3c7223 */ /* 0x000fe2000000000d */
[C---:B------:R-:W-:Y:S01]  /*14b0*/  FFMA R39, R19.reuse, R29, R10 ;  /* 0x0000001d13277223 */ /* 0x040fe2000000000a */
[C---:B------:R-:W-:Y:S01]  /*14c0*/  FFMA R54, R19.reuse, R30, R9 ;  /* 0x0000001e13367223 */ /* 0x040fe20000000009 */
[----:B------:R-:W-:Y:S01]  /*14d0*/  FFMA R59, R19, R31, R16 ;  /* 0x0000001f133b7223 */ /* 0x000fe20000000010 */
[----:B0-----:R-:W-:-:S02]  /*14e0*/  LEA R47, R8, R47, 0x3 ;  /* 0x0000002f082f7211 */ /* 0x001fc400078e18ff */
[----:B------:R-:W-:Y:S01]  /*14f0*/  LEA R46, R8, R46, 0x3 ;  /* 0x0000002e082e7211 */ /* 0x000fe200078e18ff */
[----:B------:R-:W-:Y:S06]  /*1500*/  BAR.SYNC.DEFER_BLOCKING 0x0 ;  /* 0x0000000000007b1d */ /* 0x000fec0000010000 */
[----:B------:R-:W-:Y:S05]  /*1510*/  BRA.U UP0, `(.L_x_180) ;  /* 0xffffffed00b87547 */ /* 0x000fea000b83ffff */
.L_x_147:
[----:B------:R-:W0:Y:S01]  /*1520*/  S2R R0, SR_TID.X ;  /* 0x0000000000007919 */ /* 0x000e220000002100 */
[----:B------:R-:W1:Y:S01]  /*1530*/  LDCU.64 UR10, c[0x0][0x398] ;  /* 0x00007300ff0a77ac */ /* 0x000e620008000a00 */
[C---:B------:R-:W-:Y:S02]  /*1540*/  IADD3 R11, PT, PT, R50.reuse, 0x1, RZ ;  /* 0x00000001320b7810 */ /* 0x040fe40007ffe0ff */
[----:B------:R-:W-:Y:S01]  /*1550*/  IADD3 R12, PT, PT, R50, 0x2, RZ ;  /* 0x00000002320c7810 */ /* 0x000fe20007ffe0ff */
[----:B------:R-:W2:Y:S01]  /*1560*/  LDCU.64 UR6, c[0x0][0x390] ;  /* 0x00007200ff0677ac */ /* 0x000ea20008000a00 */
[----:B0-----:R-:W-:-:S04]  /*1570*/  SHF.L.U32 R0, R0, 0x2, RZ ;  /* 0x0000000200007819 */ /* 0x001fc800000006ff */
[----:B------:R-:W-:Y:S01]  /*1580*/  LEA R13, R3, R0, 0x6 ;  /* 0x00000000030d7211 */ /* 0x000fe200078e30ff */
[----:B-1----:R-:W-:-:S03]  /*1590*/  IMAD R0, R50, UR11, RZ ;  /* 0x0000000b32007c24 */ /* 0x002fc6000f8e02ff */
[C---:B------:R-:W-:Y:S02]  /*15a0*/  ISETP.GE.AND P2, PT, R13.reuse, UR11, PT ;  /* 0x0000000b0d007c0c */ /* 0x040fe4000bf46270 */
[----:B------:R-:W-:Y:S02]  /*15b0*/  IADD3 R2, PT, PT, R13, 0x1, RZ ;  /* 0x000000010d027810 */ /* 0x000fe40007ffe0ff */
[----:B------:R-:W-:Y:S02]  /*15c0*/  ISETP.GE.OR P1, PT, R50, UR10, P2 ;  /* 0x0000000a32007c0c */ /* 0x000fe40009726670 */
[----:B------:R-:W-:Y:S02]  /*15d0*/  ISETP.GE.OR P6, PT, R11, UR10, P2 ;  /* 0x0000000a0b007c0c */ /* 0x000fe400097c6670 */
[----:B------:R-:W-:Y:S02]  /*15e0*/  ISETP.GE.AND P3, PT, R2, UR11, PT ;  /* 0x0000000b02007c0c */ /* 0x000fe4000bf66270 */
[----:B------:R-:W-:-:S02]  /*15f0*/  IADD3 R9, PT, PT, R13, 0x2, RZ ;  /* 0x000000020d097810 */ /* 0x000fc40007ffe0ff */
[----:B------:R-:W-:-:S05]  /*1600*/  ISETP.GE.OR P5, PT, R50, UR10, P3 ;  /* 0x0000000a32007c0c */ /* 0x000fca0009fa6670 */
[----:B------:R-:W0:Y:S01]  /*1610*/  @!P1 LDC.64 R4, c[0x0][0x390] ;  /* 0x0000e400ff049b82 */ /* 0x000e220000000a00 */
[----:B------:R-:W-:-:S07]  /*1620*/  @!P1 IADD3 R3, PT, PT, R13, R0, RZ ;  /* 0x000000000d039210 */ /* 0x000fce0007ffe0ff */
[----:B------:R-:W1:Y:S01]  /*1630*/  @!P6 LDC.64 R6, c[0x0][0x390] ;  /* 0x0000e400ff06eb82 */ /* 0x000e620000000a00 */
[----:B0-----:R-:W-:Y:S01]  /*1640*/  @!P1 IMAD.WIDE R4, R3, 0x4, R4 ;  /* 0x0000000403049825 */ /* 0x001fe200078e0204 */
[----:B------:R-:W-:-:S04]  /*1650*/  IADD3 R3, P0, PT, R13, R0, RZ ;  /* 0x000000000d037210 */ /* 0x000fc80007f1e0ff */
[----:B------:R-:W-:Y:S01]  /*1660*/  LEA.HI.X.SX32 R8, R0, RZ, 0x1, P0 ;  /* 0x000000ff00087211 */ /* 0x000fe200000f0eff */
[----:B------:R0:W-:Y:S01]  /*1670*/  @!P1 STG.E desc[UR8][R4.64], R24 ;  /* 0x0000001804009986 */ /* 0x0001e2000c101908 */
[----:B--2---:R-:W-:Y:S02]  /*1680*/  LEA R2, P4, R3, UR6, 0x2 ;  /* 0x0000000603027c11 */ /* 0x004fe4000f8810ff */
[----:B------:R-:W-:Y:S02]  /*1690*/  ISETP.GE.AND P0, PT, R9, UR11, PT ;  /* 0x0000000b09007c0c */ /* 0x000fe4000bf06270 */
[----:B------:R-:W-:Y:S02]  /*16a0*/  IADD3 R9, PT, PT, R13, 0x3, RZ ;  /* 0x000000030d097810 */ /* 0x000fe40007ffe0ff */
[----:B------:R-:W-:Y:S02]  /*16b0*/  LEA.HI.X R3, R3, UR7, R8, 0x2, P4 ;  /* 0x0000000703037c11 */ /* 0x000fe4000a0f1408 */
[----:B------:R-:W-:-:S02]  /*16c0*/  ISETP.GE.OR P4, PT, R50, UR10, P0 ;  /* 0x0000000a32007c0c */ /* 0x000fc40008786670 */
[----:B------:R-:W-:Y:S01]  /*16d0*/  ISETP.GE.AND P1, PT, R9, UR11, PT ;  /* 0x0000000b09007c0c */ /* 0x000fe2000bf26270 */
[----:B------:R-:W-:Y:S01]  /*16e0*/  @!P5 STG.E desc[UR8][R2.64+0x4], R25 ;  /* 0x000004190200d986 */ /* 0x000fe2000c101908 */
[----:B------:R-:W-:Y:S02]  /*16f0*/  IADD3 R0, PT, PT, R0, UR11, RZ ;  /* 0x0000000b00007c10 */ /* 0x000fe4000fffe0ff */
[C---:B------:R-:W-:Y:S02]  /*1700*/  ISETP.GE.OR P5, PT, R50.reuse, UR10, P1 ;  /* 0x0000000a32007c0c */ /* 0x040fe40008fa6670 */
[----:B------:R-:W-:Y:S02]  /*1710*/  @!P6 IADD3 R9, PT, PT, R13, R0, RZ ;  /* 0x000000000d09e210 */ /* 0x000fe40007ffe0ff */
[----:B------:R-:W-:-:S03]  /*1720*/  IADD3 R50, PT, PT, R50, 0x3, RZ ;  /* 0x0000000332327810 */ /* 0x000fc60007ffe0ff */
[----:B------:R-:W-:Y:S01]  /*1730*/  @!P4 STG.E desc[UR8][R2.64+0x8], R26 ;  /* 0x0000081a0200c986 */ /* 0x000fe2000c101908 */
[----:B------:R-:W-:Y:S01]  /*1740*/  ISETP.GE.OR P4, PT, R12, UR10, P2 ;  /* 0x0000000a0c007c0c */ /* 0x000fe20009786670 */
[----:B-1----:R-:W-:Y:S01]  /*1750*/  @!P6 IMAD.WIDE R6, R9, 0x4, R6 ;  /* 0x000000040906e825 */ /* 0x002fe200078e0206 */
[----:B------:R-:W-:-:S03]  /*1760*/  ISETP.GE.OR P2, PT, R50, UR10, P2 ;  /* 0x0000000a32007c0c */ /* 0x000fc60009746670 */
[----:B------:R1:W-:Y:S01]  /*1770*/  @!P5 STG.E desc[UR8][R2.64+0xc], R27 ;  /* 0x00000c1b0200d986 */ /* 0x0003e2000c101908 */
[----:B0-----:R-:W-:-:S03]  /*1780*/  IADD3 R5, P5, PT, R13, R0, RZ ;  /* 0x000000000d057210 */ /* 0x001fc60007fbe0ff */
[----:B------:R0:W-:Y:S01]  /*1790*/  @!P6 STG.E desc[UR8][R6.64], R36 ;  /* 0x000000240600e986 */ /* 0x0001e2000c101908 */
[----:B------:R-:W-:Y:S02]  /*17a0*/  ISETP.GE.OR P6, PT, R11, UR10, P3 ;  /* 0x0000000a0b007c0c */ /* 0x000fe40009fc6670 */
[C---:B------:R-:W-:Y:S01]  /*17b0*/  LEA.HI.X.SX32 R10, R0.reuse, RZ, 0x1, P5 ;  /* 0x000000ff000a7211 */ /* 0x040fe200028f0eff */
[----:B------:R-:W2:Y:S01]  /*17c0*/  @!P4 LDC.64 R8, c[0x0][0x390] ;  /* 0x0000e400ff08cb82 */ /* 0x000ea20000000a00 */
[C---:B------:R-:W-:Y:S02]  /*17d0*/  LEA R4, P5, R5.reuse, UR6, 0x2 ;  /* 0x0000000605047c11 */ /* 0x040fe4000f8a10ff */
[----:B------:R-:W-:Y:S02]  /*17e0*/  IADD3 R0, PT, PT, R0, UR11, RZ ;  /* 0x0000000b00007c10 */ /* 0x000fe4000fffe0ff */
[----:B------:R-:W-:Y:S02]  /*17f0*/  LEA.HI.X R5, R5, UR7, R10, 0x2, P5 ;  /* 0x0000000705057c11 */ /* 0x000fe4000a8f140a */
[----:B------:R-:W-:-:S02]  /*1800*/  ISETP.GE.OR P5, PT, R11, UR10, P0 ;  /* 0x0000000a0b007c0c */ /* 0x000fc400087a6670 */
[-C--:B-1----:R-:W-:Y:S01]  /*1810*/  @!P4 IADD3 R3, PT, PT, R13, R0.reuse, RZ ;  /* 0x000000000d03c210 */ /* 0x082fe20007ffe0ff */
[----:B------:R-:W-:Y:S01]  /*1820*/  @!P6 STG.E desc[UR8][R4.64+0x4], R38 ;  /* 0x000004260400e986 */ /* 0x000fe2000c101908 */
[----:B------:R-:W-:Y:S02]  /*1830*/  ISETP.GE.OR P6, PT, R11, UR10, P1 ;  /* 0x0000000a0b007c0c */ /* 0x000fe40008fc6670 */
[----:B------:R-:W1:Y:S07]  /*1840*/  @!P2 LDC.64 R10, c[0x0][0x390] ;  /* 0x0000e400ff0aab82 */ /* 0x000e6e0000000a00 */
[----:B------:R-:W-:Y:S01]  /*1850*/  @!P5 STG.E desc[UR8][R4.64+0x8], R37 ;  /* 0x000008250400d986 */ /* 0x000fe2000c101908 */
[----:B0-----:R-:W-:-:S03]  /*1860*/  IADD3 R7, P5, PT, R13, R0, RZ ;  /* 0x000000000d077210 */ /* 0x001fc60007fbe0ff */
[----:B------:R0:W-:Y:S01]  /*1870*/  @!P6 STG.E desc[UR8][R4.64+0xc], R56 ;  /* 0x00000c380400e986 */ /* 0x0001e2000c101908 */
[----:B------:R-:W-:Y:S01]  /*1880*/  ISETP.GE.OR P6, PT, R12, UR10, P3 ;  /* 0x0000000a0c007c0c */ /* 0x000fe20009fc6670 */
[----:B--2---:R-:W-:Y:S01]  /*1890*/  @!P4 IMAD.WIDE R2, R3, 0x4, R8 ;  /* 0x000000040302c825 */ /* 0x004fe200078e0208 */
[C---:B------:R-:W-:Y:S02]  /*18a0*/  LEA.HI.X.SX32 R8, R0.reuse, RZ, 0x1, P5 ;  /* 0x000000ff00087211 */ /* 0x040fe400028f0eff */
[C---:B------:R-:W-:Y:S02]  /*18b0*/  LEA R6, P5, R7.reuse, UR6, 0x2 ;  /* 0x0000000607067c11 */ /* 0x040fe4000f8a10ff */
[----:B------:R-:W-:Y:S01]  /*18c0*/  IADD3 R0, PT, PT, R0, UR11, RZ ;  /* 0x0000000b00007c10 */ /* 0x000fe2000fffe0ff */
[----:B------:R1:W-:Y:S01]  /*18d0*/  @!P4 STG.E desc[UR8][R2.64], R51 ;  /* 0x000000330200c986 */ /* 0x0003e2000c101908 */
[----:B------:R-:W-:Y:S02]  /*18e0*/  LEA.HI.X R7, R7, UR7, R8, 0x2, P5 ;  /* 0x0000000707077c11 */ /* 0x000fe4000a8f1408 */
[----:B------:R-:W-:-:S02]  /*18f0*/  ISETP.GE.OR P4, PT, R12, UR10, P0 ;  /* 0x0000000a0c007c0c */ /* 0x000fc40008786670 */
[----:B------:R-:W-:Y:S01]  /*1900*/  ISETP.GE.OR P5, PT, R12, UR10, P1 ;  /* 0x0000000a0c007c0c */ /* 0x000fe20008fa6670 */
[----:B------:R2:W-:Y:S01]  /*1910*/  @!P6 STG.E desc[UR8][R6.64+0x4], R52 ;  /* 0x000004340600e986 */ /* 0x0005e2000c101908 */
[CC--:B------:R-:W-:Y:S02]  /*1920*/  IADD3 R8, P6, PT, R13.reuse, R0.reuse, RZ ;  /* 0x000000000d087210 */ /* 0x0c0fe40007fde0ff */
[C---:B------:R-:W-:Y:S02]  /*1930*/  ISETP.GE.OR P3, PT, R50.reuse, UR10, P3 ;  /* 0x0000000a32007c0c */ /* 0x040fe40009f66670 */
[C---:B------:R-:W-:Y:S02]  /*1940*/  ISETP.GE.OR P0, PT, R50.reuse, UR10, P0 ;  /* 0x0000000a32007c0c */ /* 0x040fe40008706670 */
[----:B------:R-:W-:Y:S02]  /*1950*/  ISETP.GE.OR P1, PT, R50, UR10, P1 ;  /* 0x0000000a32007c0c */ /* 0x000fe40008f26670 */
[----:B0-----:R-:W-:Y:S01]  /*1960*/  @!P2 IADD3 R5, PT, PT, R13, R0, RZ ;  /* 0x000000000d05a210 */ /* 0x001fe20007ffe0ff */
[----:B------:R2:W-:Y:S01]  /*1970*/  @!P4 STG.E desc[UR8][R6.64+0x8], R53 ;  /* 0x000008350600c986 */ /* 0x0005e2000c101908 */
[----:B------:R-:W-:-:S02]  /*1980*/  LEA.HI.X.SX32 R9, R0, RZ, 0x1, P6 ;  /* 0x000000ff00097211 */ /* 0x000fc400030f0eff */
[C---:B------:R-:W-:Y:S01]  /*1990*/  LEA R4, P6, R8.reuse, UR6, 0x2 ;  /* 0x0000000608047c11 */ /* 0x040fe2000f8c10ff */
[----:B-1----:R-:W-:Y:S01]  /*19a0*/  @!P2 IMAD.WIDE R2, R5, 0x4, R10 ;  /* 0x000000040502a825 */ /* 0x002fe200078e020a */
[----:B------:R2:W-:Y:S02]  /*19b0*/  @!P5 STG.E desc[UR8][R6.64+0xc], R58 ;  /* 0x00000c3a0600d986 */ /* 0x0005e4000c101908 */
[----:B------:R-:W-:Y:S02]  /*19c0*/  LEA.HI.X R5, R8, UR7, R9, 0x2, P6 ;  /* 0x0000000708057c11 */ /* 0x000fe4000b0f1409 */
[----:B------:R2:W-:Y:S04]  /*19d0*/  @!P2 STG.E desc[UR8][R2.64], R60 ;  /* 0x0000003c0200a986 */ /* 0x0005e8000c101908 */
[----:B------:R2:W-:Y:S04]  /*19e0*/  @!P3 STG.E desc[UR8][R4.64+0x4], R39 ;  /* 0x000004270400b986 */ /* 0x0005e8000c101908 */
[----:B------:R2:W-:Y:S01]  /*19f0*/  @!P0 STG.E desc[UR8][R4.64+0x8], R54 ;  /* 0x0000083604008986 */ /* 0x0005e2000c101908 */
[----:B------:R-:W-:Y:S05]  /*1a00*/  @P1 EXIT ;  /* 0x000000000000194d */ /* 0x000fea0003800000 */
[----:B------:R-:W-:Y:S01]  /*1a10*/  STG.E desc[UR8][R4.64+0xc], R59 ;  /* 0x00000c3b04007986 */ /* 0x000fe2000c101908 */
[----:B------:R-:W-:Y:S05]  /*1a20*/  EXIT ;  /* 0x000000000000794d */ /* 0x000fea0003800000 */
.L_x_181:
        /* <DEDUP_REMOVED lines=13> */
.L_x_187:


//--------------------- .text._Z16compute_abs_diffPKfS0_Pfi --------------------------
	.section	.text._Z16compute_abs_diffPKfS0_Pfi,"ax",@progbits
	.align	128
        .global         _Z16compute_abs_diffPKfS0_Pfi
        .type           _Z16compute_abs_diffPKfS0_Pfi,@function
        .size           _Z16compute_abs_diffPKfS0_Pfi,(.L_x_188 - _Z16compute_abs_diffPKfS0_Pfi)
        .other          _Z16compute_abs_diffPKfS0_Pfi,@"STO_CUDA_ENTRY STV_DEFAULT"
_Z16compute_abs_diffPKfS0_Pfi:
.text._Z16compute_abs_diffPKfS0_Pfi:
[----:B------:R-:W-:Y:S01]  /*0000*/  LDC R1, c[0x0][0x37c] ;  /* 0x0000df00ff017b82 */ /* 0x000fe20000000800 */
[----:B------:R-:W0:Y:S07]  /*0010*/  S2R R0, SR_TID.X ;  /* 0x0000000000007919 */ /* 0x000e2e0000002100 */
[----:B------:R-:W0:Y:S01]  /*0020*/  S2UR UR4, SR_CTAID.X ;  /* 0x00000000000479c3 */ /* 0x000e220000002500 */
[----:B------:R-:W1:Y:S07]  /*0030*/  LDCU UR5, c[0x0][0x398] ;  /* 0x00007300ff0577ac */ /* 0x000e6e0008000800 */
[----:B------:R-:W0:Y:S02]  /*0040*/  LDC R9, c[0x0][0x360] ;  /* 0x0000d800ff097b82 */ /* 0x000e240000000800 */
[----:B0-----:R-:W-:-:S05]  /*0050*/  IMAD R9, R9, UR4, R0 ;  /* 0x0000000409097c24 */ /* 0x001fca000f8e0200 */
[----:B-1----:R-:W-:-:S13]  /*0060*/  ISETP.GE.AND P0, PT, R9, UR5, PT ;  /* 0x0000000509007c0c */ /* 0x002fda000bf06270 */
[----:B------:R-:W-:Y:S05]  /*0070*/  @P0 EXIT ;  /* 0x000000000000094d */ /* 0x000fea0003800000 */
[----:B------:R-:W0:Y:S01]  /*0080*/  LDC.64 R2, c[0x0][0x380] ;  /* 0x0000e000ff027b82 */ /* 0x000e220000000a00 */
[----:B------:R-:W1:Y:S07]  /*0090*/  LDCU.64 UR4, c[0x0][0x358] ;  /* 0x00006b00ff0477ac */ /* 0x000e6e0008000a00 */
[----:B------:R-:W2:Y:S08]  /*00a0*/  LDC.64 R4, c[0x0][0x388] ;  /* 0x0000e200ff047b82 */ /* 0x000eb00000000a00 */
[----:B------:R-:W3:Y:S01]  /*00b0*/  LDC.64 R6, c[0x0][0x390] ;  /* 0x0000e400ff067b82 */ /* 0x000ee20000000a00 */
[----:B0-----:R-:W-:-:S06]  /*00c0*/  IMAD.WIDE R2, R9, 0x4, R2 ;  /* 0x0000000409027825 */ /* 0x001fcc00078e0202 */
[----:B-1----:R-:W4:Y:S01]  /*00d0*/  LDG.E R2, desc[UR4][R2.64] ;  /* 0x0000000402027981 */ /* 0x002f22000c1e1900 */
[----:B--2---:R-:W-:-:S06]  /*00e0*/  IMAD.WIDE R4, R9, 0x4, R4 ;  /* 0x0000000409047825 */ /* 0x004fcc00078e0204 */
[----:B------:R-:W4:Y:S01]  /*00f0*/  LDG.E R5, desc[UR4][R4.64] ;  /* 0x0000000404057981 */ /* 0x000f22000c1e1900 */
[----:B---3--:R-:W-:-:S04]  /*0100*/  IMAD.WIDE R6, R9, 0x4, R6 ;  /* 0x0000000409067825 */ /* 0x008fc800078e0206 */
[----:B----4-:R-:W-:-:S04]  /*0110*/  FADD R0, R2, -R5 ;  /* 0x8000000502007221 */ /* 0x010fc80000000000 */
[----:B------:R-:W-:-:S05]  /*0120*/  FADD R9, |R0|, -RZ ;  /* 0x800000ff00097221 */ /* 0x000fca0000000200 */
[----:B------:R-:W-:Y:S01]  /*0130*/  STG.E desc[UR4][R6.64], R9 ;  /* 0x0000000906007986 */ /* 0x000fe2000c101904 */
[----:B------:R-:W-:Y:S05]  /*0140*/  EXIT ;  /* 0x000000000000794d */ /* 0x000fea0003800000 */
.L_x_182:
        /* <DEDUP_REMOVED lines=11> */
.L_x_188:


//--------------------- .nv.shared._ZN3cub18CUB_300001_SM_10006detail6reduce28DeviceReduceSingleTileKernelINS2_10policy_hubIfjN4cuda3__47maximumIvEEE10Policy1000EPfSB_iS8_ffNS5_3std3__410__identityEEEvT0_T1_T2_T3_T4_T6_ --------------------------
	.section	.nv.shared._ZN3cub18CUB_300001_SM_10006detail6reduce28DeviceReduceSingleTileKernelINS2_10policy_hubIfjN4cuda3__47maximumIvEEE10Policy1000EPfSB_iS8_ffNS5_3std3__410__identityEEEvT0_T1_T2_T3_T4_T6_,"aw",@nobits
	.sectionflags	@""
	.align	4
.nv.shared._ZN3cub18CUB_300001_SM_10006detail6reduce28DeviceReduceSingleTileKernelINS2_10policy_hubIfjN4cuda3__47maximumIvEEE10Policy1000EPfSB_iS8_ffNS5_3std3__410__identityEEEvT0_T1_T2_T3_T4_T6_:
	.zero		1068


//--------------------- .nv.shared.reserved.0     --------------------------
	.section	.nv.shared.reserved.0,"aw",@nobits
	.weak		__nv_reservedSMEM_offset_0_alias
	.size		__nv_reservedSMEM_offset_0_alias, 0, 64
	.other		__nv_reservedSMEM_offset_0_alias,@"STO_CUDA_RESERVED_SHARED STV_DEFAULT"
__nv_reservedSMEM_offset_0_alias:
	.zero		0
	.zero		64


//--------------------- .nv.global                --------------------------
	.section	.nv.global,"aw",@nobits
.nv.global:
	.type		_ZN34_INTERNAL_f1430b2a_4_k_cu_1517d0636thrust24THRUST_300001_SM_1000_NS12placeholders2_5E,@object
	.size		_ZN34_INTERNAL_f1430b2a_4_k_cu_1517d0636thrust24THRUST_300001_SM_1000_NS12placeholders2_5E,(_ZN34_INTERNAL_f1430b2a_4_k_cu_1517d0634cuda3std3__45__cpo6cbeginE - _ZN34_INTERNAL_f1430b2a_4_k_cu_1517d0636thrust24THRUST_300001_SM_1000_NS12placeholders2_5E)
_ZN34_INTERNAL_f1430b2a_4_k_cu_1517d0636thrust24THRUST_300001_SM_1000_NS12placeholders2_5E:
	.zero		1
	.type		_ZN34_INTERNAL_f1430b2a_4_k_cu_1517d0634cuda3std3__45__cpo6cbeginE,@object
	.size		_ZN34_INTERNAL_f1430b2a_4_k_cu_1517d0634cuda3std3__45__cpo6cbeginE,(_ZN34_INTERNAL_f1430b2a_4_k_cu_1517d0634cuda3std6ranges3__45__cpo6cbeginE - _ZN34_INTERNAL_f1430b2a_4_k_cu_1517d0634cuda3std3__45__cpo6cbeginE)
_ZN34_INTERNAL_f1430b2a_4_k_cu_1517d0634cuda3std3__45__cpo6cbeginE:
	.zero		1
	.type		_ZN34_INTERNAL_f1430b2a_4_k_cu_1517d0634cuda3std6ranges3__45__cpo6cbeginE,@object
	.size		_ZN34_INTERNAL_f1430b2a_4_k_cu_1517d0634cuda3std6ranges3__45__cpo6cbeginE,(_ZN34_INTERNAL_f1430b2a_4_k_cu_1517d0634cuda3std3__48in_placeE - _ZN34_INTERNAL_f1430b2a_4_k_cu_1517d0634cuda3std6ranges3__45__cpo6cbeginE)
_ZN34_INTERNAL_f1430b2a_4_k_cu_1517d0634cuda3std6ranges3__45__cpo6cbeginE:
	.zero		1
	.type		_ZN34_INTERNAL_f1430b2a_4_k_cu_1517d0634cuda3std3__48in_placeE,@object
	.size		_ZN34_INTERNAL_f1430b2a_4_k_cu_1517d0634cuda3std3__48in_placeE,(_ZN34_INTERNAL_f1430b2a_4_k_cu_1517d0634cuda3std6ranges3__45__cpo4sizeE - _ZN34_INTERNAL_f1430b2a_4_k_cu_1517d0634cuda3std3__48in_placeE)
_ZN34_INTERNAL_f1430b2a_4_k_cu_1517d0634cuda3std3__48in_placeE:
	.zero		1
	.type		_ZN34_INTERNAL_f1430b2a_4_k_cu_1517d0634cuda3std6ranges3__45__cpo4sizeE,@object
	.size		_ZN34_INTERNAL_f1430b2a_4_k_cu_1517d0634cuda3std6ranges3__45__cpo4sizeE,(_ZN34_INTERNAL_f1430b2a_4_k_cu_1517d0636thrust24THRUST_300001_SM_1000_NS12placeholders2_9E - _ZN34_INTERNAL_f1430b2a_4_k_cu_1517d0634cuda3std6ranges3__45__cpo4sizeE)
_ZN34_INTERNAL_f1430b2a_4_k_cu_1517d0634cuda3std6ranges3__45__cpo4sizeE:
	.zero		1
	.type		_ZN34_INTERNAL_f1430b2a_4_k_cu_1517d0636thrust24THRUST_300001_SM_1000_NS12placeholders2_9E,@object
	.size		_ZN34_INTERNAL_f1430b2a_4_k_cu_1517d0636thrust24THRUST_300001_SM_1000_NS12placeholders2_9E,(_ZN34_INTERNAL_f1430b2a_4_k_cu_1517d0634cuda3std3__45__cpo7crbeginE - _ZN34_INTERNAL_f1430b2a_4_k_cu_1517d0636thrust24THRUST_300001_SM_1000_NS12placeholders2_9E)
_ZN34_INTERNAL_f1430b2a_4_k_cu_1517d0636thrust24THRUST_300001_SM_1000_NS12placeholders2_9E:
	.zero		1
	.type		_ZN34_INTERNAL_f1430b2a_4_k_cu_1517d0634cuda3std3__45__cpo7crbeginE,@object
	.size		_ZN34_INTERNAL_f1430b2a_4_k_cu_1517d0634cuda3std3__45__cpo7crbeginE,(_ZN34_INTERNAL_f1430b2a_4_k_cu_1517d0634cuda3std6ranges3__45__cpo4nextE - _ZN34_INTERNAL_f1430b2a_4_k_cu_1517d0634cuda3std3__45__cpo7crbeginE)
_ZN34_INTERNAL_f1430b2a_4_k_cu_1517d0634cuda3std3__45__cpo7crbeginE:
	.zero		1
	.type		_ZN34_INTERNAL_f1430b2a_4_k_cu_1517d0634cuda3std6ranges3__45__cpo4nextE,@object
	.size		_ZN34_INTERNAL_f1430b2a_4_k_cu_1517d0634cuda3std6ranges3__45__cpo4nextE,(_ZN34_INTERNAL_f1430b2a_4_k_cu_1517d0634cuda3std6ranges3__45__cpo4swapE - _ZN34_INTERNAL_f1430b2a_4_k_cu_1517d0634cuda3std6ranges3__45__cpo4nextE)
_ZN34_INTERNAL_f1430b2a_4_k_cu_1517d0634cuda3std6ranges3__45__cpo4nextE:
	.zero		1
	.type		_ZN34_INTERNAL_f1430b2a_4_k_cu_1517d0634cuda3std6ranges3__45__cpo4swapE,@object
	.size		_ZN34_INTERNAL_f1430b2a_4_k_cu_1517d0634cuda3std6ranges3__45__cpo4swapE,(_ZN34_INTERNAL_f1430b2a_4_k_cu_1517d0636thrust24THRUST_300001_SM_1000_NS12placeholders2_1E - _ZN34_INTERNAL_f1430b2a_4_k_cu_1517d0634cuda3std6ranges3__45__cpo4swapE)
_ZN34_INTERNAL_f1430b2a_4_k_cu_1517d0634cuda3std6ranges3__45__cpo4swapE:
	.zero		1
	.type		_ZN34_INTERNAL_f1430b2a_4_k_cu_1517d0636thrust24THRUST_300001_SM_1000_NS12placeholders2_1E,@object
	.size		_ZN34_INTERNAL_f1430b2a_4_k_cu_1517d0636thrust24THRUST_300001_SM_1000_NS12placeholders2_1E,(_ZN34_INTERNAL_f1430b2a_4_k_cu_1517d0636thrust24THRUST_300001_SM_1000_NS12placeholders2_3E - _ZN34_INTERNAL_f1430b2a_4_k_cu_1517d0636thrust24THRUST_300001_SM_1000_NS12placeholders2_1E)
_ZN34_INTERNAL_f1430b2a_4_k_cu_1517d0636thrust24THRUST_300001_SM_1000_NS12placeholders2_1E:
	.zero		1
	.type		_ZN34_INTERNAL_f1430b2a_4_k_cu_1517d0636thrust24THRUST_300001_SM_1000_NS12placeholders2_3E,@object
	.size		_ZN34_INTERNAL_f1430b2a_4_k_cu_1517d0636thrust24THRUST_300001_SM_1000_NS12placeholders2_3E,(_ZN34_INTERNAL_f1430b2a_4_k_cu_1517d0634cuda3std3__45__cpo5beginE - _ZN34_INTERNAL_f1430b2a_4_k_cu_1517d0636thrust24THRUST_300001_SM_1000_NS12placeholders2_3E)
_ZN34_INTERNAL_f1430b2a_4_k_cu_1517d0636thrust24THRUST_300001_SM_1000_NS12placeholders2_3E:
	.zero		1
	.type		_ZN34_INTERNAL_f1430b2a_4_k_cu_1517d0634cuda3std3__45__cpo5beginE,@object
	.size		_ZN34_INTERNAL_f1430b2a_4_k_cu_1517d0634cuda3std3__45__cpo5beginE,(_ZN34_INTERNAL_f1430b2a_4_k_cu_1517d0634cuda3std6ranges3__45__cpo5beginE - _ZN34_INTERNAL_f1430b2a_4_k_cu_1517d0634cuda3std3__45__cpo5beginE)
_ZN34_INTERNAL_f1430b2a_4_k_cu_1517d0634cuda3std3__45__cpo5beginE:
	.zero		1
	.type		_ZN34_INTERNAL_f1430b2a_4_k_cu_1517d0634cuda3std6ranges3__45__cpo5beginE,@object
	.size		_ZN34_INTERNAL_f1430b2a_4_k_cu_1517d0634cuda3std6ranges3__45__cpo5beginE,(_ZN34_INTERNAL_f1430b2a_4_k_cu_1517d0634cuda3std3__436_GLOBAL__N__f1430b2a_4_k_cu_1517d0636ignoreE - _ZN34_INTERNAL_f1430b2a_4_k_cu_1517d0634cuda3std6ranges3__45__cpo5beginE)
_ZN34_INTERNAL_f1430b2a_4_k_cu_1517d0634cuda3std6ranges3__45__cpo5beginE:
	.zero		1
	.type		_ZN34_INTERNAL_f1430b2a_4_k_cu_1517d0634cuda3std3__436_GLOBAL__N__f1430b2a_4_k_cu_1517d0636ignoreE,@object
	.size		_ZN34_INTERNAL_f1430b2a_4_k_cu_1517d0634cuda3std3__436_GLOBAL__N__f1430b2a_4_k_cu_1517d0636ignoreE,(_ZN34_INTERNAL_f1430b2a_4_k_cu_1517d0634cuda3std6ranges3__45__cpo4dataE - _ZN34_INTERNAL_f1430b2a_4_k_cu_1517d0634cuda3std3__436_GLOBAL__N__f1430b2a_4_k_cu_1517d0636ignoreE)
_ZN34_INTERNAL_f1430b2a_4_k_cu_1517d0634cuda3std3__436_GLOBAL__N__f1430b2a_4_k_cu_1517d0636ignoreE:
	.zero		1
	.type		_ZN34_INTERNAL_f1430b2a_4_k_cu_1517d0634cuda3std6ranges3__45__cpo4dataE,@object
	.size		_ZN34_INTERNAL_f1430b2a_4_k_cu_1517d0634cuda3std6ranges3__45__cpo4dataE,(_ZN34_INTERNAL_f1430b2a_4_k_cu_1517d0636thrust24THRUST_300001_SM_1000_NS12placeholders2_7E - _ZN34_INTERNAL_f1430b2a_4_k_cu_1517d0634cuda3std6ranges3__45__cpo4dataE)
_ZN34_INTERNAL_f1430b2a_4_k_cu_1517d0634cuda3std6ranges3__45__cpo4dataE:
	.zero		1
	.type		_ZN34_INTERNAL_f1430b2a_4_k_cu_1517d0636thrust24THRUST_300001_SM_1000_NS12placeholders2_7E,@object
	.size		_ZN34_INTERNAL_f1430b2a_4_k_cu_1517d0636thrust24THRUST_300001_SM_1000_NS12placeholders2_7E,(_ZN34_INTERNAL_f1430b2a_4_k_cu_1517d0634cuda3std3__45__cpo6rbeginE - _ZN34_INTERNAL_f1430b2a_4_k_cu_1517d0636thrust24THRUST_300001_SM_1000_NS12placeholders2_7E)
_ZN34_INTERNAL_f1430b2a_4_k_cu_1517d0636thrust24THRUST_300001_SM_1000_NS12placeholders2_7E:
	.zero		1
	.type		_ZN34_INTERNAL_f1430b2a_4_k_cu_1517d0634cuda3std3__45__cpo6rbeginE,@object
	.size		_ZN34_INTERNAL_f1430b2a_4_k_cu_1517d0634cuda3std3__45__cpo6rbeginE,(_ZN34_INTERNAL_f1430b2a_4_k_cu_1517d0634cuda3std6ranges3__45__cpo7advanceE - _ZN34_INTERNAL_f1430b2a_4_k_cu_1517d0634cuda3std3__45__cpo6rbeginE)
_ZN34_INTERNAL_f1430b2a_4_k_cu_1517d0634cuda3std3__45__cpo6rbeginE:
	.zero		1
	.type		_ZN34_INTERNAL_f1430b2a_4_k_cu_1517d0634cuda3std6ranges3__45__cpo7advanceE,@object
	.size		_ZN34_INTERNAL_f1430b2a_4_k_cu_1517d0634cuda3std6ranges3__45__cpo7advanceE,(_ZN34_INTERNAL_f1430b2a_4_k_cu_1517d0634cuda3std3__47nulloptE - _ZN34_INTERNAL_f1430b2a_4_k_cu_1517d0634cuda3std6ranges3__45__cpo7advanceE)
_ZN34_INTERNAL_f1430b2a_4_k_cu_1517d0634cuda3std6ranges3__45__cpo7advanceE:
	.zero		1
	.type		_ZN34_INTERNAL_f1430b2a_4_k_cu_1517d0634cuda3std3__47nulloptE,@object
	.size		_ZN34_INTERNAL_f1430b2a_4_k_cu_1517d0634cuda3std3__47nulloptE,(_ZN34_INTERNAL_f1430b2a_4_k_cu_1517d0634cuda3std6ranges3__45__cpo8distanceE - _ZN34_INTERNAL_f1430b2a_4_k_cu_1517d0634cuda3std3__47nulloptE)
_ZN34_INTERNAL_f1430b2a_4_k_cu_1517d0634cuda3std3__47nulloptE:
	.zero		1
	.type		_ZN34_INTERNAL_f1430b2a_4_k_cu_1517d0634cuda3std6ranges3__45__cpo8distanceE,@object
	.size		_ZN34_INTERNAL_f1430b2a_4_k_cu_1517d0634cuda3std6ranges3__45__cpo8distanceE,(_ZN34_INTERNAL_f1430b2a_4_k_cu_1517d0636thrust24THRUST_300001_SM_1000_NS12placeholders2_6E - _ZN34_INTERNAL_f1430b2a_4_k_cu_1517d0634cuda3std6ranges3__45__cpo8distanceE)
_ZN34_INTERNAL_f1430b2a_4_k_cu_1517d0634cuda3std6ranges3__45__cpo8distanceE:
	.zero		1
	.type		_ZN34_INTERNAL_f1430b2a_4_k_cu_1517d0636thrust24THRUST_300001_SM_1000_NS12placeholders2_6E,@object
	.size		_ZN34_INTERNAL_f1430b2a_4_k_cu_1517d0636thrust24THRUST_300001_SM_1000_NS12placeholders2_6E,(_ZN34_INTERNAL_f1430b2a_4_k_cu_1517d0634cuda3std3__45__cpo4cendE - _ZN34_INTERNAL_f1430b2a_4_k_cu_1517d0636thrust24THRUST_300001_SM_1000_NS12placeholders2_6E)
_ZN34_INTERNAL_f1430b2a_4_k_cu_1517d0636thrust24THRUST_300001_SM_1000_NS12placeholders2_6E:
	.zero		1
	.type		_ZN34_INTERNAL_f1430b2a_4_k_cu_1517d0634cuda3std3__45__cpo4cendE,@object
	.size		_ZN34_INTERNAL_f1430b2a_4_k_cu_1517d0634cuda3std3__45__cpo4cendE,(_ZN34_INTERNAL_f1430b2a_4_k_cu_1517d0634cuda3std6ranges3__45__cpo4cendE - _ZN34_INTERNAL_f1430b2a_4_k_cu_1517d0634cuda3std3__45__cpo4cendE)
_ZN34_INTERNAL_f1430b2a_4_k_cu_1517d0634cuda3std3__45__cpo4cendE:
	.zero		1
	.type		_ZN34_INTERNAL_f1430b2a_4_k_cu_1517d0634cuda3std6ranges3__45__cpo4cendE,@object
	.size		_ZN34_INTERNAL_f1430b2a_4_k_cu_1517d0634cuda3std6ranges3__45__cpo4cendE,(_ZN34_INTERNAL_f1430b2a_4_k_cu_1517d0634cuda3std3__420unreachable_sentinelE - _ZN34_INTERNAL_f1430b2a_4_k_cu_1517d0634cuda3std6ranges3__45__cpo4cendE)
_ZN34_INTERNAL_f1430b2a_4_k_cu_1517d0634cuda3std6ranges3__45__cpo4cendE:
	.zero		1
	.type		_ZN34_INTERNAL_f1430b2a_4_k_cu_1517d0634cuda3std3__420unreachable_sentinelE,@object
	.size		_ZN34_INTERNAL_f1430b2a_4_k_cu_1517d0634cuda3std3__420unreachable_sentinelE,(_ZN34_INTERNAL_f1430b2a_4_k_cu_1517d0634cuda3std6ranges3__45__cpo5ssizeE - _ZN34_INTERNAL_f1430b2a_4_k_cu_1517d0634cuda3std3__420unreachable_sentinelE)
_ZN34_INTERNAL_f1430b2a_4_k_cu_1517d0634cuda3std3__420unreachable_sentinelE:
	.zero		1
	.type		_ZN34_INTERNAL_f1430b2a_4_k_cu_1517d0634cuda3std6ranges3__45__cpo5ssizeE,@object
	.size		_ZN34_INTERNAL_f1430b2a_4_k_cu_1517d0634cuda3std6ranges3__45__cpo5ssizeE,(_ZN34_INTERNAL_f1430b2a_4_k_cu_1517d0636thrust24THRUST_300001_SM_1000_NS12placeholders3_10E - _ZN34_INTERNAL_f1430b2a_4_k_cu_1517d0634cuda3std6ranges3__45__cpo5ssizeE)
_ZN34_INTERNAL_f1430b2a_4_k_cu_1517d0634cuda3std6ranges3__45__cpo5ssizeE:
	.zero		1
	.type		_ZN34_INTERNAL_f1430b2a_4_k_cu_1517d0636thrust24THRUST_300001_SM_1000_NS12placeholders3_10E,@object
	.size		_ZN34_INTERNAL_f1430b2a_4_k_cu_1517d0636thrust24THRUST_300001_SM_1000_NS12placeholders3_10E,(_ZN34_INTERNAL_f1430b2a_4_k_cu_1517d0634cuda3std3__45__cpo5crendE - _ZN34_INTERNAL_f1430b2a_4_k_cu_1517d0636thrust24THRUST_300001_SM_1000_NS12placeholders3_10E)
_ZN34_INTERNAL_f1430b2a_4_k_cu_1517d0636thrust24THRUST_300001_SM_1000_NS12placeholders3_10E:
	.zero		1
	.type		_ZN34_INTERNAL_f1430b2a_4_k_cu_1517d0634cuda3std3__45__cpo5crendE,@object
	.size		_ZN34_INTERNAL_f1430b2a_4_k_cu_1517d0634cuda3std3__45__cpo5crendE,(_ZN34_INTERNAL_f1430b2a_4_k_cu_1517d0634cuda3std6ranges3__45__cpo4prevE - _ZN34_INTERNAL_f1430b2a_4_k_cu_1517d0634cuda3std3__45__cpo5crendE)
_ZN34_INTERNAL_f1430b2a_4_k_cu_1517d0634cuda3std3__45__cpo5crendE:
	.zero		1
	.type		_ZN34_INTERNAL_f1430b2a_4_k_cu_1517d0634cuda3std6ranges3__45__cpo4prevE,@object
	.size		_ZN34_INTERNAL_f1430b2a_4_k_cu_1517d0634cuda3std6ranges3__45__cpo4prevE,(_ZN34_INTERNAL_f1430b2a_4_k_cu_1517d0634cuda3std6ranges3__45__cpo9iter_moveE - _ZN34_INTERNAL_f1430b2a_4_k_cu_1517d0634cuda3std6ranges3__45__cpo4prevE)
_ZN34_INTERNAL_f1430b2a_4_k_cu_1517d0634cuda3std6ranges3__45__cpo4prevE:
	.zero		1
	.type		_ZN34_INTERNAL_f1430b2a_4_k_cu_1517d0634cuda3std6ranges3__45__cpo9iter_moveE,@object
	.size		_ZN34_INTERNAL_f1430b2a_4_k_cu_1517d0634cuda3std6ranges3__45__cpo9iter_moveE,(_ZN34_INTERNAL_f1430b2a_4_k_cu_1517d0636thrust24THRUST_300001_SM_1000_NS12placeholders2_2E - _ZN34_INTERNAL_f1430b2a_4_k_cu_1517d0634cuda3std6ranges3__45__cpo9iter_moveE)
_ZN34_INTERNAL_f1430b2a_4_k_cu_1517d0634cuda3std6ranges3__45__cpo9iter_moveE:
	.zero		1
	.type		_ZN34_INTERNAL_f1430b2a_4_k_cu_1517d0636thrust24THRUST_300001_SM_1000_NS12placeholders2_2E,@object
	.size		_ZN34_INTERNAL_f1430b2a_4_k_cu_1517d0636thrust24THRUST_300001_SM_1000_NS12placeholders2_2E,(_ZN34_INTERNAL_f1430b2a_4_k_cu_1517d0636thrust24THRUST_300001_SM_1000_NS12placeholders2_4E - _ZN34_INTERNAL_f1430b2a_4_k_cu_1517d0636thrust24THRUST_300001_SM_1000_NS12placeholders2_2E)
_ZN34_INTERNAL_f1430b2a_4_k_cu_1517d0636thrust24THRUST_300001_SM_1000_NS12placeholders2_2E:
	.zero		1
	.type		_ZN34_INTERNAL_f1430b2a_4_k_cu_1517d0636thrust24THRUST_300001_SM_1000_NS12placeholders2_4E,@object
	.size		_ZN34_INTERNAL_f1430b2a_4_k_cu_1517d0636thrust24THRUST_300001_SM_1000_NS12placeholders2_4E,(_ZN34_INTERNAL_f1430b2a_4_k_cu_1517d0634cuda3std3__45__cpo3endE - _ZN34_INTERNAL_f1430b2a_4_k_cu_1517d0636thrust24THRUST_300001_SM_1000_NS12placeholders2_4E)
_ZN34_INTERNAL_f1430b2a_4_k_cu_1517d0636thrust24THRUST_300001_SM_1000_NS12placeholders2_4E:
	.zero		1
	.type		_ZN34_INTERNAL_f1430b2a_4_k_cu_1517d0634cuda3std3__45__cpo3endE,@object
	.size		_ZN34_INTERNAL_f1430b2a_4_k_cu_1517d0634cuda3std3__45__cpo3endE,(_ZN34_INTERNAL_f1430b2a_4_k_cu_1517d0634cuda3std6ranges3__45__cpo3endE - _ZN34_INTERNAL_f1430b2a_4_k_cu_1517d0634cuda3std3__45__cpo3endE)
_ZN34_INTERNAL_f1430b2a_4_k_cu_1517d0634cuda3std3__45__cpo3endE:
	.zero		1
	.type		_ZN34_INTERNAL_f1430b2a_4_k_cu_1517d0634cuda3std6ranges3__45__cpo3endE,@object
	.size		_ZN34_INTERNAL_f1430b2a_4_k_cu_1517d0634cuda3std6ranges3__45__cpo3endE,(_ZN34_INTERNAL_f1430b2a_4_k_cu_1517d0634cuda3std3__419piecewise_constructE - _ZN34_INTERNAL_f1430b2a_4_k_cu_1517d0634cuda3std6ranges3__45__cpo3endE)
_ZN34_INTERNAL_f1430b2a_4_k_cu_1517d0634cuda3std6ranges3__45__cpo3endE:
	.zero		1
	.type		_ZN34_INTERNAL_f1430b2a_4_k_cu_1517d0634cuda3std3__419piecewise_constructE,@object
	.size		_ZN34_INTERNAL_f1430b2a_4_k_cu_1517d0634cuda3std3__419piecewise_constructE,(_ZN34_INTERNAL_f1430b2a_4_k_cu_1517d0634cuda3std6ranges3__45__cpo5cdataE - _ZN34_INTERNAL_f1430b2a_4_k_cu_1517d0634cuda3std3__419piecewise_constructE)
_ZN34_INTERNAL_f1430b2a_4_k_cu_1517d0634cuda3std3__419piecewise_constructE:
	.zero		1
	.type		_ZN34_INTERNAL_f1430b2a_4_k_cu_1517d0634cuda3std6ranges3__45__cpo5cdataE,@object
	.size		_ZN34_INTERNAL_f1430b2a_4_k_cu_1517d0634cuda3std6ranges3__45__cpo5cdataE,(_ZN34_INTERNAL_f1430b2a_4_k_cu_1517d0636thrust24THRUST_300001_SM_1000_NS12placeholders2_8E - _ZN34_INTERNAL_f1430b2a_4_k_cu_1517d0634cuda3std6ranges3__45__cpo5cdataE)
_ZN34_INTERNAL_f1430b2a_4_k_cu_1517d0634cuda3std6ranges3__45__cpo5cdataE:
	.zero		1
	.type		_ZN34_INTERNAL_f1430b2a_4_k_cu_1517d0636thrust24THRUST_300001_SM_1000_NS12placeholders2_8E,@object
	.size		_ZN34_INTERNAL_f1430b2a_4_k_cu_1517d0636thrust24THRUST_300001_SM_1000_NS12placeholders2_8E,(_ZN34_INTERNAL_f1430b2a_4_k_cu_1517d0634cuda3std3__45__cpo4rendE - _ZN34_INTERNAL_f1430b2a_4_k_cu_1517d0636thrust24THRUST_300001_SM_1000_NS12placeholders2_8E)
_ZN34_INTERNAL_f1430b2a_4_k_cu_1517d0636thrust24THRUST_300001_SM_1000_NS12placeholders2_8E:
	.zero		1
	.type		_ZN34_INTERNAL_f1430b2a_4_k_cu_1517d0634cuda3std3__45__cpo4rendE,@object
	.size		_ZN34_INTERNAL_f1430b2a_4_k_cu_1517d0634cuda3std3__45__cpo4rendE,(_ZN34_INTERNAL_f1430b2a_4_k_cu_1517d0634cuda3std6ranges3__45__cpo9iter_swapE - _ZN34_INTERNAL_f1430b2a_4_k_cu_1517d0634cuda3std3__45__cpo4rendE)
_ZN34_INTERNAL_f1430b2a_4_k_cu_1517d0634cuda3std3__45__cpo4rendE:
	.zero		1
	.type		_ZN34_INTERNAL_f1430b2a_4_k_cu_1517d0634cuda3std6ranges3__45__cpo9iter_swapE,@object
	.size		_ZN34_INTERNAL_f1430b2a_4_k_cu_1517d0634cuda3std6ranges3__45__cpo9iter_swapE,(_ZN34_INTERNAL_f1430b2a_4_k_cu_1517d0634cuda3std3__48unexpectE - _ZN34_INTERNAL_f1430b2a_4_k_cu_1517d0634cuda3std6ranges3__45__cpo9iter_swapE)
_ZN34_INTERNAL_f1430b2a_4_k_cu_1517d0634cuda3std6ranges3__45__cpo9iter_swapE:
	.zero		1
	.type		_ZN34_INTERNAL_f1430b2a_4_k_cu_1517d0634cuda3std3__48unexpectE,@object
	.size		_ZN34_INTERNAL_f1430b2a_4_k_cu_1517d0634cuda3std3__48unexpectE,(_ZN34_INTERNAL_f1430b2a_4_k_cu_1517d0636thrust24THRUST_300001_SM_1000_NS6system6detail10sequential3seqE - _ZN34_INTERNAL_f1430b2a_4_k_cu_1517d0634cuda3std3__48unexpectE)
_ZN34_INTERNAL_f1430b2a_4_k_cu_1517d0634cuda3std3__48unexpectE:
	.zero		1
	.type		_ZN34_INTERNAL_f1430b2a_4_k_cu_1517d0636thrust24THRUST_300001_SM_1000_NS6system6detail10sequential3seqE,@object
	.size		_ZN34_INTERNAL_f1430b2a_4_k_cu_1517d0636thrust24THRUST_300001_SM_1000_NS6system6detail10sequential3seqE,(.L_29 - _ZN34_INTERNAL_f1430b2a_4_k_cu_1517d0636thrust24THRUST_300001_SM_1000_NS6system6detail10sequential3seqE)
_ZN34_INTERNAL_f1430b2a_4_k_cu_1517d0636thrust24THRUST_300001_SM_1000_NS6system6detail10sequential3seqE:
	.zero		1
.L_29:


//--------------------- .nv.shared._ZN3cub18CUB_300001_SM_10006detail6reduce18DeviceReduceKernelINS2_10policy_hubIfjN4cuda3__47maximumIvEEE10Policy1000EPfjS8_fNS5_3std3__410__identityEEEvT0_PT3_T1_NS0_13GridEvenShareISI_EET2_T4_ --------------------------
	.section	.nv.shared._ZN3cub18CUB_300001_SM_10006detail6reduce18DeviceReduceKernelINS2_10policy_hubIfjN4cuda3__47maximumIvEEE10Policy1000EPfjS8_fNS5_3std3__410__identityEEEvT0_PT3_T1_NS0_13GridEvenShareISI_EET2_T4_,"aw",@nobits
	.sectionflags	@""
	.align	4
.nv.shared._ZN3cub18CUB_300001_SM_10006detail6reduce18DeviceReduceKernelINS2_10policy_hubIfjN4cuda3__47maximumIvEEE10Policy1000EPfjS8_fNS5_3std3__410__identityEEEvT0_PT3_T1_NS0_13GridEvenShareISI_EET2_T4_:
	.zero		1068


//--------------------- .nv.shared._ZN3cub18CUB_300001_SM_10006detail6reduce28DeviceReduceSingleTileKernelINS2_10policy_hubIfjN4cuda3__47maximumIvEEE10Policy1000EPfSB_jS8_ffNS5_3std3__410__identityEEEvT0_T1_T2_T3_T4_T6_ --------------------------
	.section	.nv.shared._ZN3cub18CUB_300001_SM_10006detail6reduce28DeviceReduceSingleTileKernelINS2_10policy_hubIfjN4cuda3__47maximumIvEEE10Policy1000EPfSB_jS8_ffNS5_3std3__410__identityEEEvT0_T1_T2_T3_T4_T6_,"aw",@nobits
	.sectionflags	@""
	.align	4
.nv.shared._ZN3cub18CUB_300001_SM_10006detail6reduce28DeviceReduceSingleTileKernelINS2_10policy_hubIfjN4cuda3__47maximumIvEEE10Policy1000EPfSB_jS8_ffNS5_3std3__410__identityEEEvT0_T1_T2_T3_T4_T6_:
	.zero		1068


//--------------------- .nv.shared._Z15matrix_multiplyILi64ELi64ELi8ELi4ELi4EEvPKfS1_Pfiii --------------------------
	.section	.nv.shared._Z15matrix_multiplyILi64ELi64ELi8ELi4ELi4EEvPKfS1_Pfiii,"aw",@nobits
	.sectionflags	@""
	.align	4
.nv.shared._Z15matrix_multiplyILi64ELi64ELi8ELi4ELi4EEvPKfS1_Pfiii:
	.zero		5120


//--------------------- .nv.constant0._ZN3cub18CUB_300001_SM_10006detail6reduce28DeviceReduceSingleTileKernelINS2_10policy_hubIfjN4cuda3__47maximumIvEEE10Policy1000EPfSB_iS8_ffNS5_3std3__410__identityEEEvT0_T1_T2_T3_T4_T6_ --------------------------
	.section	.nv.constant0._ZN3cub18CUB_300001_SM_10006detail6reduce28DeviceReduceSingleTileKernelINS2_10policy_hubIfjN4cuda3__47maximumIvEEE10Policy1000EPfSB_iS8_ffNS5_3std3__410__identityEEEvT0_T1_T2_T3_T4_T6_,"a",@progbits
	.sectionflags	@""
	.align	4
.nv.constant0._ZN3cub18CUB_300001_SM_10006detail6reduce28DeviceReduceSingleTileKernelINS2_10policy_hubIfjN4cuda3__47maximumIvEEE10Policy1000EPfSB_iS8_ffNS5_3std3__410__identityEEEvT0_T1_T2_T3_T4_T6_:
	.zero		925


//--------------------- .nv.constant0._ZN3cub18CUB_300001_SM_10006detail6reduce18DeviceReduceKernelINS2_10policy_hubIfjN4cuda3__47maximumIvEEE10Policy1000EPfjS8_fNS5_3std3__410__identityEEEvT0_PT3_T1_NS0_13GridEvenShareISI_EET2_T4_ --------------------------
	.section	.nv.constant0._ZN3cub18CUB_300001_SM_10006detail6reduce18DeviceReduceKernelINS2_10policy_hubIfjN4cuda3__47maximumIvEEE10Policy1000EPfjS8_fNS5_3std3__410__identityEEEvT0_PT3_T1_NS0_13GridEvenShareISI_EET2_T4_,"a",@progbits
	.sectionflags	@""
	.align	4
.nv.constant0._ZN3cub18CUB_300001_SM_10006detail6reduce18DeviceReduceKernelINS2_10policy_hubIfjN4cuda3__47maximumIvEEE10Policy1000EPfjS8_fNS5_3std3__410__identityEEEvT0_PT3_T1_NS0_13GridEvenShareISI_EET2_T4_:
	.zero		958


//--------------------- .nv.constant0._ZN3cub18CUB_300001_SM_10006detail6reduce28DeviceReduceSingleTileKernelINS2_10policy_hubIfjN4cuda3__47maximumIvEEE10Policy1000EPfSB_jS8_ffNS5_3std3__410__identityEEEvT0_T1_T2_T3_T4_T6_ --------------------------
	.section	.nv.constant0._ZN3cub18CUB_300001_SM_10006detail6reduce28DeviceReduceSingleTileKernelINS2_10policy_hubIfjN4cuda3__47maximumIvEEE10Policy1000EPfSB_jS8_ffNS5_3std3__410__identityEEEvT0_T1_T2_T3_T4_T6_,"a",@progbits
	.sectionflags	@""
	.align	4
.nv.constant0._ZN3cub18CUB_300001_SM_10006detail6reduce28DeviceReduceSingleTileKernelINS2_10policy_hubIfjN4cuda3__47maximumIvEEE10Policy1000EPfSB_jS8_ffNS5_3std3__410__identityEEEvT0_T1_T2_T3_T4_T6_:
	.zero		925


//--------------------- .nv.constant0._ZN3cub18CUB_300001_SM_10006detail11EmptyKernelIvEEvv --------------------------
	.section	.nv.constant0._ZN3cub18CUB_300001_SM_10006detail11EmptyKernelIvEEvv,"a",@progbits
	.sectionflags	@""
	.align	4
.nv.constant0._ZN3cub18CUB_300001_SM_10006detail11EmptyKernelIvEEvv:
	.zero		896


//--------------------- .nv.constant0._Z15matrix_multiplyILi64ELi64ELi8ELi4ELi4EEvPKfS1_Pfiii --------------------------
	.section	.nv.constant0._Z15matrix_multiplyILi64ELi64ELi8ELi4ELi4EEvPKfS1_Pfiii,"a",@progbits
	.sectionflags	@""
	.align	4
.nv.constant0._Z15matrix_multiplyILi64ELi64ELi8ELi4ELi4EEvPKfS1_Pfiii:
	.zero		932


//--------------------- .nv.constant0._Z16compute_abs_diffPKfS0_Pfi --------------------------
	.section	.nv.constant0._Z16compute_abs_diffPKfS0_Pfi,"a",@progbits
	.sectionflags	@""
	.align	4
.nv.constant0._Z16compute_abs_diffPKfS0_Pfi:
	.zero		924


//--------------------- SYMBOLS --------------------------

	.type		.nv.reservedSmem.offset0,@object
	.size		.nv.reservedSmem.offset0,0x4
	.type		.nv.reservedSmem.cap,@object
	.size		.nv.reservedSmem.cap,0x4
